	.target	sm_100a

	.elftype	@"ET_EXEC"


//--------------------- .note.nv.tkinfo           --------------------------
	.section	.note.nv.tkinfo,"",@"SHT_NOTE"
	.sectionflags	@"SHF_NOTE_NV_TKINFO"
	.tkinfo
        /*0018*/ 	.word	0x00000002
        /*0030*/ 	.string	""
        /*0030*/ 	.string	"ptxas"
        /*0030*/ 	.string	"Cuda compilation tools, release 13.0, V13.0.88"
        /*0030*/ 	.string	"Build cuda_13.0.r13.0/compiler.36424714_0"
        /*0030*/ 	.string	"-arch sm_100a -m 64 "



//--------------------- .note.nv.cuinfo           --------------------------
	.section	.note.nv.cuinfo,"",@"SHT_NOTE"
	.sectionflags	@"SHF_NOTE_NV_CUINFO"
        /*0018*/ 	.short	0x0002
        /*001a*/ 	.short	0x0064
        /*001c*/ 	.short	0x0082
	.zero		2


//--------------------- .nv.info                  --------------------------
	.section	.nv.info,"",@"SHT_CUDA_INFO"
	.align	4


	//----- nvinfo : EIATTR_REGCOUNT
	.align		4
        /*0000*/ 	.byte	0x04, 0x2f
        /*0002*/ 	.short	(.L_19 - .L_18)
	.align		4
.L_18:
        /*0004*/ 	.word	index@(_ZN7cutlass13device_kernelINS_4gemm6kernel13GemmUniversalIN4cute5tupleIJiiiiEEENS1_10collective13CollectiveMmaINS1_46MainloopSm100TmaUmmaWarpSpecializedBlockScaledILi3ELi2ELi2ENS5_IJNS4_1CILi2EEENSA_ILi4EEENSA_ILi1EEEEEEEENS5_IJNSA_ILi256EEENSA_ILi128EEESG_EEENS5_IJNS_12float_e5m2_tENS_13float_ue8m0_tEEEENS5_IJNS5_IJlSD_lEEENS4_6LayoutINS5_IJNS5_IJNS5_IJNSA_ILi32EEESC_EEEiEEESQ_NS5_IJSD_iEEEEEENS5_IJNS5_IJNS5_IJNSA_ILi16EEESC_EEEiEEENS5_IJNS5_IJNSA_ILi0EEESD_EEENSA_ILi512EEEEEENS5_IJSW_iEEEEEEEEEEESL_S13_NS4_8TiledMMAINS4_8MMA_AtomIJNS4_27SM100_MMA_MXF8F6F4_2x1SM_SSISJ_SJ_fSK_Li256ELi128ELNS4_4UMMA5MajorE0ELS18_0ELNS17_7ScaleInE0ELS19_0EEEEEENSN_INS5_IJSD_SD_SD_EEENS5_IJSW_SW_SW_EEEEENS5_IJNS4_10UnderscoreES1F_S1F_EEEEENS5_IJNS4_28SM100_TMA_2SM_LOAD_MULTICASTES1I_EEENS5_IJNS4_14ComposedLayoutINS4_7SwizzleILi3ELi4ELi3EEENS4_18smem_ptr_flag_bitsILi8EEENSN_INS5_IJNSA_ILi8EEESH_EEENS5_IJSH_SD_EEEEEEENSN_INS5_IJNS5_IJNS5_IJSP_SD_EEENS5_IJSO_SD_EEEEEESD_NS5_IJSC_SB_EEEEEENS5_IJNS5_IJNS5_IJSU_SY_EEESX_EEESW_NS5_IJSD_SY_EEEEEEEEEEEvNS4_8identityENS5_IJNS4_18SM100_TMA_2SM_LOADES1I_EEES24_vS25_EENS_8epilogue10collective18CollectiveEpilogueINS29_23Sm100TmaWarpSpecializedILi4ELi2ELi32ELb1ELb0EEEJNS5_IJSH_SH_SG_EEENS5_IJNSN_ISH_SD_EENSN_ISO_SD_EEEEENS_10bfloat16_tESM_S2I_SM_NS29_6fusion15FusionCallbacksIS2D_NS2J_17LinearCombinationIS2I_fS2I_fLNS_15FloatRoundStyleE2EEES2E_S2H_JEEENS4_5SM1004TMEM4LOAD26SM100_TMEM_LOAD_32dp32b32xENS4_13SM90_TMA_LOADENS1K_INS1L_ILi2ELi4ELi3EEENS1N_ILi16EEENSN_INS5_IJS1P_SO_EEES1V_EEEENS4_39AutoVectorizingCopyWithAssumedAlignmentILi128EEENS4_14SM90_TMA_STOREES2Y_S30_S30_EEEvvEEEEvNT_6ParamsE)
        /*0008*/ 	.word	0x0000007a


	//----- nvinfo : EIATTR_FRAME_SIZE
	.align		4
.L_19:
        /*000c*/ 	.byte	0x04, 0x11
        /*000e*/ 	.short	(.L_21 - .L_20)
	.align		4
.L_20:
        /*0010*/ 	.word	index@($__internal_2_$__cuda_sm10x_tcgen05_guardrail_trap_unallocated_columns_being_dealloced)
        /*0014*/ 	.word	0x00000000


	//----- nvinfo : EIATTR_FRAME_SIZE
	.align		4
.L_21:
        /*0018*/ 	.byte	0x04, 0x11
        /*001a*/ 	.short	(.L_23 - .L_22)
	.align		4
.L_22:
        /*001c*/ 	.word	index@($__internal_1_$__cuda_sm10x_tcgen05_guardrail_trap_phase_invalid_during_alloc)
        /*0020*/ 	.word	0x00000000


	//----- nvinfo : EIATTR_FRAME_SIZE
	.align		4
.L_23:
        /*0024*/ 	.byte	0x04, 0x11
        /*0026*/ 	.short	(.L_25 - .L_24)
	.align		4
.L_24:
        /*0028*/ 	.word	index@($__internal_0_$__cuda_sm10x_tcgen05_guardrail_trap_col_being_dealloced_not_returned_by_alloc)
        /*002c*/ 	.word	0x00000000


	//----- nvinfo : EIATTR_FRAME_SIZE
	.align		4
.L_25:
        /*0030*/ 	.byte	0x04, 0x11
        /*0032*/ 	.short	(.L_27 - .L_26)
	.align		4
.L_26:
        /*0034*/ 	.word	index@(_ZN7cutlass13device_kernelINS_4gemm6kernel13GemmUniversalIN4cute5tupleIJiiiiEEENS1_10collective13CollectiveMmaINS1_46MainloopSm100TmaUmmaWarpSpecializedBlockScaledILi3ELi2ELi2ENS5_IJNS4_1CILi2EEENSA_ILi4EEENSA_ILi1EEEEEEEENS5_IJNSA_ILi256EEENSA_ILi128EEESG_EEENS5_IJNS_12float_e5m2_tENS_13float_ue8m0_tEEEENS5_IJNS5_IJlSD_lEEENS4_6LayoutINS5_IJNS5_IJNS5_IJNSA_ILi32EEESC_EEEiEEESQ_NS5_IJSD_iEEEEEENS5_IJNS5_IJNS5_IJNSA_ILi16EEESC_EEEiEEENS5_IJNS5_IJNSA_ILi0EEESD_EEENSA_ILi512EEEEEENS5_IJSW_iEEEEEEEEEEESL_S13_NS4_8TiledMMAINS4_8MMA_AtomIJNS4_27SM100_MMA_MXF8F6F4_2x1SM_SSISJ_SJ_fSK_Li256ELi128ELNS4_4UMMA5MajorE0ELS18_0ELNS17_7ScaleInE0ELS19_0EEEEEENSN_INS5_IJSD_SD_SD_EEENS5_IJSW_SW_SW_EEEEENS5_IJNS4_10UnderscoreES1F_S1F_EEEEENS5_IJNS4_28SM100_TMA_2SM_LOAD_MULTICASTES1I_EEENS5_IJNS4_14ComposedLayoutINS4_7SwizzleILi3ELi4ELi3EEENS4_18smem_ptr_flag_bitsILi8EEENSN_INS5_IJNSA_ILi8EEESH_EEENS5_IJSH_SD_EEEEEEENSN_INS5_IJNS5_IJNS5_IJSP_SD_EEENS5_IJSO_SD_EEEEEESD_NS5_IJSC_SB_EEEEEENS5_IJNS5_IJNS5_IJSU_SY_EEESX_EEESW_NS5_IJSD_SY_EEEEEEEEEEEvNS4_8identityENS5_IJNS4_18SM100_TMA_2SM_LOADES1I_EEES24_vS25_EENS_8epilogue10collective18CollectiveEpilogueINS29_23Sm100TmaWarpSpecializedILi4ELi2ELi32ELb1ELb0EEEJNS5_IJSH_SH_SG_EEENS5_IJNSN_ISH_SD_EENSN_ISO_SD_EEEEENS_10bfloat16_tESM_S2I_SM_NS29_6fusion15FusionCallbacksIS2D_NS2J_17LinearCombinationIS2I_fS2I_fLNS_15FloatRoundStyleE2EEES2E_S2H_JEEENS4_5SM1004TMEM4LOAD26SM100_TMEM_LOAD_32dp32b32xENS4_13SM90_TMA_LOADENS1K_INS1L_ILi2ELi4ELi3EEENS1N_ILi16EEENSN_INS5_IJS1P_SO_EEES1V_EEEENS4_39AutoVectorizingCopyWithAssumedAlignmentILi128EEENS4_14SM90_TMA_STOREES2Y_S30_S30_EEEvvEEEEvNT_6ParamsE)
        /*0038*/ 	.word	0x00000000


	//----- nvinfo : EIATTR_MIN_STACK_SIZE
	.align		4
.L_27:
        /*003c*/ 	.byte	0x04, 0x12
        /*003e*/ 	.short	(.L_29 - .L_28)
	.align		4
.L_28:
        /*0040*/ 	.word	index@(_ZN7cutlass13device_kernelINS_4gemm6kernel13GemmUniversalIN4cute5tupleIJiiiiEEENS1_10collective13CollectiveMmaINS1_46MainloopSm100TmaUmmaWarpSpecializedBlockScaledILi3ELi2ELi2ENS5_IJNS4_1CILi2EEENSA_ILi4EEENSA_ILi1EEEEEEEENS5_IJNSA_ILi256EEENSA_ILi128EEESG_EEENS5_IJNS_12float_e5m2_tENS_13float_ue8m0_tEEEENS5_IJNS5_IJlSD_lEEENS4_6LayoutINS5_IJNS5_IJNS5_IJNSA_ILi32EEESC_EEEiEEESQ_NS5_IJSD_iEEEEEENS5_IJNS5_IJNS5_IJNSA_ILi16EEESC_EEEiEEENS5_IJNS5_IJNSA_ILi0EEESD_EEENSA_ILi512EEEEEENS5_IJSW_iEEEEEEEEEEESL_S13_NS4_8TiledMMAINS4_8MMA_AtomIJNS4_27SM100_MMA_MXF8F6F4_2x1SM_SSISJ_SJ_fSK_Li256ELi128ELNS4_4UMMA5MajorE0ELS18_0ELNS17_7ScaleInE0ELS19_0EEEEEENSN_INS5_IJSD_SD_SD_EEENS5_IJSW_SW_SW_EEEEENS5_IJNS4_10UnderscoreES1F_S1F_EEEEENS5_IJNS4_28SM100_TMA_2SM_LOAD_MULTICASTES1I_EEENS5_IJNS4_14ComposedLayoutINS4_7SwizzleILi3ELi4ELi3EEENS4_18smem_ptr_flag_bitsILi8EEENSN_INS5_IJNSA_ILi8EEESH_EEENS5_IJSH_SD_EEEEEEENSN_INS5_IJNS5_IJNS5_IJSP_SD_EEENS5_IJSO_SD_EEEEEESD_NS5_IJSC_SB_EEEEEENS5_IJNS5_IJNS5_IJSU_SY_EEESX_EEESW_NS5_IJSD_SY_EEEEEEEEEEEvNS4_8identityENS5_IJNS4_18SM100_TMA_2SM_LOADES1I_EEES24_vS25_EENS_8epilogue10collective18CollectiveEpilogueINS29_23Sm100TmaWarpSpecializedILi4ELi2ELi32ELb1ELb0EEEJNS5_IJSH_SH_SG_EEENS5_IJNSN_ISH_SD_EENSN_ISO_SD_EEEEENS_10bfloat16_tESM_S2I_SM_NS29_6fusion15FusionCallbacksIS2D_NS2J_17LinearCombinationIS2I_fS2I_fLNS_15FloatRoundStyleE2EEES2E_S2H_JEEENS4_5SM1004TMEM4LOAD26SM100_TMEM_LOAD_32dp32b32xENS4_13SM90_TMA_LOADENS1K_INS1L_ILi2ELi4ELi3EEENS1N_ILi16EEENSN_INS5_IJS1P_SO_EEES1V_EEEENS4_39AutoVectorizingCopyWithAssumedAlignmentILi128EEENS4_14SM90_TMA_STOREES2Y_S30_S30_EEEvvEEEEvNT_6ParamsE)
        /*0044*/ 	.word	0x00000000
.L_29:


//--------------------- .nv.compat                --------------------------
	.section	.nv.compat,"",@"SHT_CUDA_COMPAT_INFO"
	.align	4
        /*0000*/ 	.byte	0x02, 0x09, 0x01, 0x00, 0x02, 0x02, 0x02, 0x00, 0x02, 0x05, 0x05, 0x00, 0x03, 0x07, 0x01, 0x01
        /*0010*/ 	.byte	0x02, 0x03, 0x01, 0x00, 0x02, 0x06, 0x01, 0x00, 0x04, 0x0b, 0x08, 0x00, 0x09, 0x00, 0x00, 0x00
        /*0020*/ 	.byte	0x00, 0x00, 0x00, 0x00


//--------------------- .nv.info._ZN7cutlass13device_kernelINS_4gemm6kernel13GemmUniversalIN4cute5tupleIJiiiiEEENS1_10collective13CollectiveMmaINS1_46MainloopSm100TmaUmmaWarpSpecializedBlockScaledILi3ELi2ELi2ENS5_IJNS4_1CILi2EEENSA_ILi4EEENSA_ILi1EEEEEEEENS5_IJNSA_ILi256EEENSA_ILi128EEESG_EEENS5_IJNS_12float_e5m2_tENS_13float_ue8m0_tEEEENS5_IJNS5_IJlSD_lEEENS4_6LayoutINS5_IJNS5_IJNS5_IJNSA_ILi32EEESC_EEEiEEESQ_NS5_IJSD_iEEEEEENS5_IJNS5_IJNS5_IJNSA_ILi16EEESC_EEEiEEENS5_IJNS5_IJNSA_ILi0EEESD_EEENSA_ILi512EEEEEENS5_IJSW_iEEEEEEEEEEESL_S13_NS4_8TiledMMAINS4_8MMA_AtomIJNS4_27SM100_MMA_MXF8F6F4_2x1SM_SSISJ_SJ_fSK_Li256ELi128ELNS4_4UMMA5MajorE0ELS18_0ELNS17_7ScaleInE0ELS19_0EEEEEENSN_INS5_IJSD_SD_SD_EEENS5_IJSW_SW_SW_EEEEENS5_IJNS4_10UnderscoreES1F_S1F_EEEEENS5_IJNS4_28SM100_TMA_2SM_LOAD_MULTICASTES1I_EEENS5_IJNS4_14ComposedLayoutINS4_7SwizzleILi3ELi4ELi3EEENS4_18smem_ptr_flag_bitsILi8EEENSN_INS5_IJNSA_ILi8EEESH_EEENS5_IJSH_SD_EEEEEEENSN_INS5_IJNS5_IJNS5_IJSP_SD_EEENS5_IJSO_SD_EEEEEESD_NS5_IJSC_SB_EEEEEENS5_IJNS5_IJNS5_IJSU_SY_EEESX_EEESW_NS5_IJSD_SY_EEEEEEEEEEEvNS4_8identityENS5_IJNS4_18SM100_TMA_2SM_LOADES1I_EEES24_vS25_EENS_8epilogue10collective18CollectiveEpilogueINS29_23Sm100TmaWarpSpecializedILi4ELi2ELi32ELb1ELb0EEEJNS5_IJSH_SH_SG_EEENS5_IJNSN_ISH_SD_EENSN_ISO_SD_EEEEENS_10bfloat16_tESM_S2I_SM_NS29_6fusion15FusionCallbacksIS2D_NS2J_17LinearCombinationIS2I_fS2I_fLNS_15FloatRoundStyleE2EEES2E_S2H_JEEENS4_5SM1004TMEM4LOAD26SM100_TMEM_LOAD_32dp32b32xENS4_13SM90_TMA_LOADENS1K_INS1L_ILi2ELi4ELi3EEENS1N_ILi16EEENSN_INS5_IJS1P_SO_EEES1V_EEEENS4_39AutoVectorizingCopyWithAssumedAlignmentILi128EEENS4_14SM90_TMA_STOREES2Y_S30_S30_EEEvvEEEEvNT_6ParamsE --------------------------
	.section	.nv.info._ZN7cutlass13device_kernelINS_4gemm6kernel13GemmUniversalIN4cute5tupleIJiiiiEEENS1_10collective13CollectiveMmaINS1_46MainloopSm100TmaUmmaWarpSpecializedBlockScaledILi3ELi2ELi2ENS5_IJNS4_1CILi2EEENSA_ILi4EEENSA_ILi1EEEEEEEENS5_IJNSA_ILi256EEENSA_ILi128EEESG_EEENS5_IJNS_12float_e5m2_tENS_13float_ue8m0_tEEEENS5_IJNS5_IJlSD_lEEENS4_6LayoutINS5_IJNS5_IJNS5_IJNSA_ILi32EEESC_EEEiEEESQ_NS5_IJSD_iEEEEEENS5_IJNS5_IJNS5_IJNSA_ILi16EEESC_EEEiEEENS5_IJNS5_IJNSA_ILi0EEESD_EEENSA_ILi512EEEEEENS5_IJSW_iEEEEEEEEEEESL_S13_NS4_8TiledMMAINS4_8MMA_AtomIJNS4_27SM100_MMA_MXF8F6F4_2x1SM_SSISJ_SJ_fSK_Li256ELi128ELNS4_4UMMA5MajorE0ELS18_0ELNS17_7ScaleInE0ELS19_0EEEEEENSN_INS5_IJSD_SD_SD_EEENS5_IJSW_SW_SW_EEEEENS5_IJNS4_10UnderscoreES1F_S1F_EEEEENS5_IJNS4_28SM100_TMA_2SM_LOAD_MULTICASTES1I_EEENS5_IJNS4_14ComposedLayoutINS4_7SwizzleILi3ELi4ELi3EEENS4_18smem_ptr_flag_bitsILi8EEENSN_INS5_IJNSA_ILi8EEESH_EEENS5_IJSH_SD_EEEEEEENSN_INS5_IJNS5_IJNS5_IJSP_SD_EEENS5_IJSO_SD_EEEEEESD_NS5_IJSC_SB_EEEEEENS5_IJNS5_IJNS5_IJSU_SY_EEESX_EEESW_NS5_IJSD_SY_EEEEEEEEEEEvNS4_8identityENS5_IJNS4_18SM100_TMA_2SM_LOADES1I_EEES24_vS25_EENS_8epilogue10collective18CollectiveEpilogueINS29_23Sm100TmaWarpSpecializedILi4ELi2ELi32ELb1ELb0EEEJNS5_IJSH_SH_SG_EEENS5_IJNSN_ISH_SD_EENSN_ISO_SD_EEEEENS_10bfloat16_tESM_S2I_SM_NS29_6fusion15FusionCallbacksIS2D_NS2J_17LinearCombinationIS2I_fS2I_fLNS_15FloatRoundStyleE2EEES2E_S2H_JEEENS4_5SM1004TMEM4LOAD26SM100_TMEM_LOAD_32dp32b32xENS4_13SM90_TMA_LOADENS1K_INS1L_ILi2ELi4ELi3EEENS1N_ILi16EEENSN_INS5_IJS1P_SO_EEES1V_EEEENS4_39AutoVectorizingCopyWithAssumedAlignmentILi128EEENS4_14SM90_TMA_STOREES2Y_S30_S30_EEEvvEEEEvNT_6ParamsE,"",@"SHT_CUDA_INFO"
	.sectionflags	@""
	.align	4


	//----- nvinfo : EIATTR_CUDA_API_VERSION
	.align		4
        /*0000*/ 	.byte	0x04, 0x37
        /*0002*/ 	.short	(.L_31 - .L_30)
.L_30:
        /*0004*/ 	.word	0x00000082


	//----- nvinfo : EIATTR_KPARAM_INFO
	.align		4
.L_31:
        /*0008*/ 	.byte	0x04, 0x17
        /*000a*/ 	.short	(.L_33 - .L_32)
.L_32:
        /*000c*/ 	.word	0x00000000
        /*0010*/ 	.short	0x0000
        /*0012*/ 	.short	0x0000
        /*0014*/ 	.byte	0x00, 0xf0, 0x01, 0x30


	//----- nvinfo : EIATTR_AT_ENTRY_FRAGMENTS
	.align		4
.L_33:
        /*0018*/ 	.byte	0x04, 0x4f
        /*001a*/ 	.short	(.L_35 - .L_34)


	//   ....[0]....
.L_34:
        /*001c*/ 	.word	0x00000007


	//----- nvinfo : EIATTR_RESERVED_SMEM_USED
	.align		4
.L_35:
        /*0020*/ 	.byte	0x01, 0x41
	.zero		2


	//----- nvinfo : EIATTR_SPARSE_MMA_MASK
	.align		4
        /*0024*/ 	.byte	0x03, 0x50
        /*0026*/ 	.short	0x0000


	//----- nvinfo : EIATTR_TCGEN05_2CTA_USED
	.align		4
        /*0028*/ 	.byte	0x01, 0x52
	.zero		2


	//----- nvinfo : EIATTR_MAXREG_COUNT
	.align		4
        /*002c*/ 	.byte	0x03, 0x1b
        /*002e*/ 	.short	0x00ff


	//----- nvinfo : EIATTR_NUM_BARRIERS
	.align		4
        /*0030*/ 	.byte	0x02, 0x4c
        /*0032*/ 	.byte	0x07
	.zero		1


	//----- nvinfo : EIATTR_EXTERNS
	.align		4
        /*0034*/ 	.byte	0x04, 0x0f
        /*0036*/ 	.short	(.L_37 - .L_36)


	//   ....[0]....
	.align		4
.L_36:
        /*0038*/ 	.word	index@(__assertfail)


	//----- nvinfo : EIATTR_MERCURY_ISA_VERSION
	.align		4
.L_37:
        /*003c*/ 	.byte	0x03, 0x5f
        /*003e*/ 	.short	0x0101


	//----- nvinfo : EIATTR_INT_WARP_WIDE_INSTR_OFFSETS
	.align		4
        /*0040*/ 	.byte	0x04, 0x31
        /*0042*/ 	.short	(.L_39 - .L_38)


	//   ....[0]....
.L_38:
        /*0044*/ 	.word	0x00000e10


	//   ....[1]....
        /*0048*/ 	.word	0x00000ec0


	//   ....[2]....
        /*004c*/ 	.word	0x00005250


	//   ....[3]....
        /*0050*/ 	.word	0x00005270


	//   ....[4]....
        /*0054*/ 	.word	0x000052a0


	//   ....[5]....
        /*0058*/ 	.word	0x00005df0


	//   ....[6]....
        /*005c*/ 	.word	0x00005e60


	//   ....[7]....
        /*0060*/ 	.word	0x00005f60


	//   ....[8]....
        /*0064*/ 	.word	0x00005fe0


	//   ....[9]....
        /*0068*/ 	.word	0x000060f0


	//   ....[10]....
        /*006c*/ 	.word	0x00006170


	//   ....[11]....
        /*0070*/ 	.word	0x00006270


	//   ....[12]....
        /*0074*/ 	.word	0x00006320


	//----- nvinfo : EIATTR_COOP_GROUP_MASK_REGIDS
	.align		4
.L_39:
        /*0078*/ 	.byte	0x04, 0x29
        /*007a*/ 	.short	(.L_41 - .L_40)


	//   ....[0]....
.L_40:
        /*007c*/ 	.word	0xffffffff


	//   ....[1]....
        /*0080*/ 	.word	0xffffffff


	//   ....[2]....
        /*0084*/ 	.word	0xffffffff


	//   ....[3]....
        /*0088*/ 	.word	0xffffffff


	//   ....[4]....
        /*008c*/ 	.word	0xffffffff


	//   ....[5]....
        /*0090*/ 	.word	0xffffffff


	//   ....[6]....
        /*0094*/ 	.word	0xffffffff


	//   ....[7]....
        /*0098*/ 	.word	0xffffffff


	//   ....[8]....
        /*009c*/ 	.word	0xffffffff


	//   ....[9]....
        /*00a0*/ 	.word	0xffffffff


	//   ....[10]....
        /*00a4*/ 	.word	0xffffffff


	//   ....[11]....
        /*00a8*/ 	.word	0xffffffff


	//   ....[12]....
        /*00ac*/ 	.word	0xffffffff


	//   ....[13]....
        /*00b0*/ 	.word	0xffffffff


	//----- nvinfo : EIATTR_COOP_GROUP_INSTR_OFFSETS
	.align		4
.L_41:
        /*00b4*/ 	.byte	0x04, 0x28
        /*00b6*/ 	.short	(.L_43 - .L_42)


	//   ....[0]....
.L_42:
        /*00b8*/ 	.word	0x000000e0


	//   ....[1]....
        /*00bc*/ 	.word	0x000005a0


	//   ....[2]....
        /*00c0*/ 	.word	0x00000760


	//   ....[3]....
        /*00c4*/ 	.word	0x00000900


	//   ....[4]....
        /*00c8*/ 	.word	0x00000a00


	//   ....[5]....
        /*00cc*/ 	.word	0x00000b70


	//   ....[6]....
        /*00d0*/ 	.word	0x00000cd0


	//   ....[7]....
        /*00d4*/ 	.word	0x00000f30


	//   ....[8]....
        /*00d8*/ 	.word	0x00002920


	//   ....[9]....
        /*00dc*/ 	.word	0x00003790


	//   ....[10]....
        /*00e0*/ 	.word	0x00003ca0


	//   ....[11]....
        /*00e4*/ 	.word	0x00003cd0


	//   ....[12]....
        /*00e8*/ 	.word	0x00005150


	//   ....[13]....
        /*00ec*/ 	.word	0x00005360


	//----- nvinfo : EIATTR_VRC_CTA_INIT_COUNT
	.align		4
.L_43:
        /*00f0*/ 	.byte	0x02, 0x4a
        /*00f2*/ 	.byte	0x80
	.zero		1


	//----- nvinfo : EIATTR_SYSCALL_OFFSETS
	.align		4
        /*00f4*/ 	.byte	0x04, 0x46
        /*00f6*/ 	.short	(.L_45 - .L_44)


	//   ....[0]....
.L_44:
        /*00f8*/ 	.word	0x00006fa0


	//   ....[1]....
        /*00fc*/ 	.word	0x00007090


	//   ....[2]....
        /*0100*/ 	.word	0x000077f0


	//   ....[3]....
        /*0104*/ 	.word	0x00008480


	//   ....[4]....
        /*0108*/ 	.word	0x000090e0


	//   ....[5]....
        /*010c*/ 	.word	0x00009d40


	//----- nvinfo : EIATTR_MBARRIER_INSTR_OFFSETS
	.align		4
.L_45:
        /*0110*/ 	.byte	0x04, 0x39
        /*0112*/ 	.short	(.L_47 - .L_46)


	//   ....[0]....
.L_46:
        /*0114*/ 	.word	0x000006f0
        /*0118*/ 	.word	0x000000ff
        /*011c*/ 	.word	0x00000000
        /*0120*/ 	.short	0x0100
        /*0122*/ 	.byte	0x04
	.zero		1


	//   ....[1]....
        /*0124*/ 	.word	0x00000700
        /*0128*/ 	.word	0x000000ff
        /*012c*/ 	.word	0x00000018
        /*0130*/ 	.short	0x0100
        /*0132*/ 	.byte	0x04
	.zero		1


	//   ....[2]....
        /*0134*/ 	.word	0x00000710
        /*0138*/ 	.word	0x000000ff
        /*013c*/ 	.word	0x00000008
        /*0140*/ 	.short	0x0100
        /*0142*/ 	.byte	0x04
	.zero		1


	//   ....[3]....
        /*0144*/ 	.word	0x00000720
        /*0148*/ 	.word	0x000000ff
        /*014c*/ 	.word	0x00000020
        /*0150*/ 	.short	0x0100
        /*0152*/ 	.byte	0x04
	.zero		1


	//   ....[4]....
        /*0154*/ 	.word	0x00000730
        /*0158*/ 	.word	0x000000ff
        /*015c*/ 	.word	0x00000010
        /*0160*/ 	.short	0x0100
        /*0162*/ 	.byte	0x04
	.zero		1


	//   ....[5]....
        /*0164*/ 	.word	0x00000740
        /*0168*/ 	.word	0x000000ff
        /*016c*/ 	.word	0x00000028
        /*0170*/ 	.short	0x0100
        /*0172*/ 	.byte	0x04
	.zero		1


	//   ....[6]....
        /*0174*/ 	.word	0x00000870
        /*0178*/ 	.word	0x000000ff
        /*017c*/ 	.word	0x00000030
        /*0180*/ 	.short	0x0100
        /*0182*/ 	.byte	0x04
	.zero		1


	//   ....[7]....
        /*0184*/ 	.word	0x00000880
        /*0188*/ 	.word	0x000000ff
        /*018c*/ 	.word	0x00000050
        /*0190*/ 	.short	0x0100
        /*0192*/ 	.byte	0x04
	.zero		1


	//   ....[8]....
        /*0194*/ 	.word	0x00000890
        /*0198*/ 	.word	0x000000ff
        /*019c*/ 	.word	0x00000038
        /*01a0*/ 	.short	0x0100
        /*01a2*/ 	.byte	0x04
	.zero		1


	//   ....[9]....
        /*01a4*/ 	.word	0x000008a0
        /*01a8*/ 	.word	0x000000ff
        /*01ac*/ 	.word	0x00000058
        /*01b0*/ 	.short	0x0100
        /*01b2*/ 	.byte	0x04
	.zero		1


	//   ....[10]....
        /*01b4*/ 	.word	0x000008b0
        /*01b8*/ 	.word	0x000000ff
        /*01bc*/ 	.word	0x00000040
        /*01c0*/ 	.short	0x0100
        /*01c2*/ 	.byte	0x04
	.zero		1


	//   ....[11]....
        /*01c4*/ 	.word	0x000008c0
        /*01c8*/ 	.word	0x000000ff
        /*01cc*/ 	.word	0x00000060
        /*01d0*/ 	.short	0x0100
        /*01d2*/ 	.byte	0x04
	.zero		1


	//   ....[12]....
        /*01d4*/ 	.word	0x000008d0
        /*01d8*/ 	.word	0x000000ff
        /*01dc*/ 	.word	0x00000048
        /*01e0*/ 	.short	0x0100
        /*01e2*/ 	.byte	0x04
	.zero		1


	//   ....[13]....
        /*01e4*/ 	.word	0x000008e0
        /*01e8*/ 	.word	0x000000ff
        /*01ec*/ 	.word	0x00000068
        /*01f0*/ 	.short	0x0100
        /*01f2*/ 	.byte	0x04
	.zero		1


	//   ....[14]....
        /*01f4*/ 	.word	0x000009d0
        /*01f8*/ 	.word	0x000000ff
        /*01fc*/ 	.word	0x00000070
        /*0200*/ 	.short	0x0100
        /*0202*/ 	.byte	0x06
	.zero		1


	//   ....[15]....
        /*0204*/ 	.word	0x000009e0
        /*0208*/ 	.word	0x000000ff
        /*020c*/ 	.word	0x00000078
        /*0210*/ 	.short	0x0100
        /*0212*/ 	.byte	0x06
	.zero		1


	//   ....[16]....
        /*0214*/ 	.word	0x00000b20
        /*0218*/ 	.word	0x000000ff
        /*021c*/ 	.word	0x00000080
        /*0220*/ 	.short	0x0100
        /*0222*/ 	.byte	0x06
	.zero		1


	//   ....[17]....
        /*0224*/ 	.word	0x00000b30
        /*0228*/ 	.word	0x000000ff
        /*022c*/ 	.word	0x00000090
        /*0230*/ 	.short	0x0100
        /*0232*/ 	.byte	0x06
	.zero		1


	//   ....[18]....
        /*0234*/ 	.word	0x00000b40
        /*0238*/ 	.word	0x000000ff
        /*023c*/ 	.word	0x00000088
        /*0240*/ 	.short	0x0100
        /*0242*/ 	.byte	0x06
	.zero		1


	//   ....[19]....
        /*0244*/ 	.word	0x00000b50
        /*0248*/ 	.word	0x000000ff
        /*024c*/ 	.word	0x00000098
        /*0250*/ 	.short	0x0100
        /*0252*/ 	.byte	0x06
	.zero		1


	//   ....[20]....
        /*0254*/ 	.word	0x00000c80
        /*0258*/ 	.word	0x000000ff
        /*025c*/ 	.word	0x000000a0
        /*0260*/ 	.short	0x0100
        /*0262*/ 	.byte	0x04
	.zero		1


	//   ....[21]....
        /*0264*/ 	.word	0x00000c90
        /*0268*/ 	.word	0x000000ff
        /*026c*/ 	.word	0x000000b0
        /*0270*/ 	.short	0x0100
        /*0272*/ 	.byte	0x04
	.zero		1


	//   ....[22]....
        /*0274*/ 	.word	0x00000ca0
        /*0278*/ 	.word	0x000000ff
        /*027c*/ 	.word	0x000000a8
        /*0280*/ 	.short	0x0100
        /*0282*/ 	.byte	0x04
	.zero		1


	//   ....[23]....
        /*0284*/ 	.word	0x00000cb0
        /*0288*/ 	.word	0x000000ff
        /*028c*/ 	.word	0x000000b8
        /*0290*/ 	.short	0x0100
        /*0292*/ 	.byte	0x04
	.zero		1


	//   ....[24]....
        /*0294*/ 	.word	0x00000db0
        /*0298*/ 	.word	0x000000ff
        /*029c*/ 	.word	0x000000c0
        /*02a0*/ 	.short	0x0100
        /*02a2*/ 	.byte	0x04
	.zero		1


	//   ....[25]....
        /*02a4*/ 	.word	0x00000dc0
        /*02a8*/ 	.word	0x000000ff
        /*02ac*/ 	.word	0x000000d0
        /*02b0*/ 	.short	0x0100
        /*02b2*/ 	.byte	0x04
	.zero		1


	//   ....[26]....
        /*02b4*/ 	.word	0x00000dd0
        /*02b8*/ 	.word	0x000000ff
        /*02bc*/ 	.word	0x000000c8
        /*02c0*/ 	.short	0x0100
        /*02c2*/ 	.byte	0x04
	.zero		1


	//   ....[27]....
        /*02c4*/ 	.word	0x00000de0
        /*02c8*/ 	.word	0x000000ff
        /*02cc*/ 	.word	0x000000d8
        /*02d0*/ 	.short	0x0100
        /*02d2*/ 	.byte	0x04
	.zero		1


	//   ....[28]....
        /*02d4*/ 	.word	0x00000ee0
        /*02d8*/ 	.word	0x000000ff
        /*02dc*/ 	.word	0x000000e0
        /*02e0*/ 	.short	0x0100
        /*02e2*/ 	.byte	0x06
	.zero		1


	//   ....[29]....
        /*02e4*/ 	.word	0x00001c60
        /*02e8*/ 	.word	0x00000003
        /*02ec*/ 	.word	0x000000d0
        /*02f0*/ 	.short	0x010a
        /*02f2*/ 	.byte	0xff
	.zero		1


	//   ....[30]....
        /*02f4*/ 	.word	0x00001c90
        /*02f8*/ 	.word	0x00000003
        /*02fc*/ 	.word	0x000000c0
        /*0300*/ 	.short	0x0101
        /*0302*/ 	.byte	0xff
	.zero		1


	//   ....[31]....
        /*0304*/ 	.word	0x00001d70
        /*0308*/ 	.word	0x000000ff
        /*030c*/ 	.word	0x00000018
        /*0310*/ 	.short	0x010a
        /*0312*/ 	.byte	0x04
	.zero		1


	//   ....[32]....
        /*0314*/ 	.word	0x00001e80
        /*0318*/ 	.word	0x000000ff
        /*031c*/ 	.word	0x00000018
        /*0320*/ 	.short	0x010a
        /*0322*/ 	.byte	0x06
	.zero		1


	//   ....[33]....
        /*0324*/ 	.word	0x00001fe0
        /*0328*/ 	.word	0x000000ff
        /*032c*/ 	.word	0x00000018
        /*0330*/ 	.short	0x010a
        /*0332*/ 	.byte	0x04
	.zero		1


	//   ....[34]....
        /*0334*/ 	.word	0x00002390
        /*0338*/ 	.word	0x000000ff
        /*033c*/ 	.word	0x00000078
        /*0340*/ 	.short	0x0101
        /*0342*/ 	.byte	0x07
	.zero		1


	//   ....[35]....
        /*0344*/ 	.word	0x000023b0
        /*0348*/ 	.word	0x000000ff
        /*034c*/ 	.word	0x00000018
        /*0350*/ 	.short	0x010a
        /*0352*/ 	.byte	0x04
	.zero		1


	//   ....[36]....
        /*0354*/ 	.word	0x00002430
        /*0358*/ 	.word	0x000000ff
        /*035c*/ 	.word	0x00000018
        /*0360*/ 	.short	0x010a
        /*0362*/ 	.byte	0x0e
	.zero		1


	//   ....[37]....
        /*0364*/ 	.word	0x00002570
        /*0368*/ 	.word	0x000000ff
        /*036c*/ 	.word	0x00000018
        /*0370*/ 	.short	0x010a
        /*0372*/ 	.byte	0x04
	.zero		1


	//   ....[38]....
        /*0374*/ 	.word	0x00002950
        /*0378*/ 	.word	0x00000003
        /*037c*/ 	.word	0x00000080
        /*0380*/ 	.short	0x010a
        /*0382*/ 	.byte	0xff
	.zero		1


	//   ....[39]....
        /*0384*/ 	.word	0x00002aa0
        /*0388*/ 	.word	0x00000000
        /*038c*/ 	.word	0x00000000
        /*0390*/ 	.short	0x0101
        /*0392*/ 	.byte	0xff
	.zero		1


	//   ....[40]....
        /*0394*/ 	.word	0x00003060
        /*0398*/ 	.word	0x000000ff
        /*039c*/ 	.word	0x00000000
        /*03a0*/ 	.short	0x010a
        /*03a2*/ 	.byte	0x04
	.zero		1


	//   ....[41]....
        /*03a4*/ 	.word	0x000030f0
        /*03a8*/ 	.word	0x000000ff
        /*03ac*/ 	.word	0x00000000
        /*03b0*/ 	.short	0x010a
        /*03b2*/ 	.byte	0x05
	.zero		1


	//   ....[42]....
        /*03b4*/ 	.word	0x00003190
        /*03b8*/ 	.word	0x00000000
        /*03bc*/ 	.word	0x00000000
        /*03c0*/ 	.short	0x010a
        /*03c2*/ 	.byte	0xff
	.zero		1


	//   ....[43]....
        /*03c4*/ 	.word	0x000032e0
        /*03c8*/ 	.word	0x00000000
        /*03cc*/ 	.word	0x000000c0
        /*03d0*/ 	.short	0x010a
        /*03d2*/ 	.byte	0xff
	.zero		1


	//   ....[44]....
        /*03d4*/ 	.word	0x00003350
        /*03d8*/ 	.word	0x00000008
        /*03dc*/ 	.word	0x00000000
        /*03e0*/ 	.short	0x0101
        /*03e2*/ 	.byte	0xff
	.zero		1


	//   ....[45]....
        /*03e4*/ 	.word	0x00003370
        /*03e8*/ 	.word	0x000000ff
        /*03ec*/ 	.word	0x00000090
        /*03f0*/ 	.short	0x010a
        /*03f2*/ 	.byte	0x04
	.zero		1


	//   ....[46]....
        /*03f4*/ 	.word	0x00003490
        /*03f8*/ 	.word	0x00000000
        /*03fc*/ 	.word	0x00000080
        /*0400*/ 	.short	0x010a
        /*0402*/ 	.byte	0xff
	.zero		1


	//   ....[47]....
        /*0404*/ 	.word	0x00003590
        /*0408*/ 	.word	0x00000000
        /*040c*/ 	.word	0x00000000
        /*0410*/ 	.short	0x0101
        /*0412*/ 	.byte	0xff
	.zero		1


	//   ....[48]....
        /*0414*/ 	.word	0x00003620
        /*0418*/ 	.word	0x000000ff
        /*041c*/ 	.word	0x00000090
        /*0420*/ 	.short	0x0106
        /*0422*/ 	.byte	0x04
	.zero		1


	//   ....[49]....
        /*0424*/ 	.word	0x00003640
        /*0428*/ 	.word	0x000000ff
        /*042c*/ 	.word	0x00000090
        /*0430*/ 	.short	0x010a
        /*0432*/ 	.byte	0x04
	.zero		1


	//   ....[50]....
        /*0434*/ 	.word	0x000036d0
        /*0438*/ 	.word	0x000000ff
        /*043c*/ 	.word	0x00000090
        /*0440*/ 	.short	0x0106
        /*0442*/ 	.byte	0x07
	.zero		1


	//   ....[51]....
        /*0444*/ 	.word	0x00003710
        /*0448*/ 	.word	0x00000000
        /*044c*/ 	.word	0x00000090
        /*0450*/ 	.short	0x010a
        /*0452*/ 	.byte	0xff
	.zero		1


	//   ....[52]....
        /*0454*/ 	.word	0x00003980
        /*0458*/ 	.word	0x000000ff
        /*045c*/ 	.word	0x00000008
        /*0460*/ 	.short	0x010a
        /*0462*/ 	.byte	0x05
	.zero		1


	//   ....[53]....
        /*0464*/ 	.word	0x000039a0
        /*0468*/ 	.word	0x000000ff
        /*046c*/ 	.word	0x00000008
        /*0470*/ 	.short	0x010a
        /*0472*/ 	.byte	0x05
	.zero		1


	//   ....[54]....
        /*0474*/ 	.word	0x00003b40
        /*0478*/ 	.word	0x000000ff
        /*047c*/ 	.word	0x00000008
        /*0480*/ 	.short	0x010a
        /*0482*/ 	.byte	0x05
	.zero		1


	//   ....[55]....
        /*0484*/ 	.word	0x00003b60
        /*0488*/ 	.word	0x000000ff
        /*048c*/ 	.word	0x00000008
        /*0490*/ 	.short	0x010a
        /*0492*/ 	.byte	0x05
	.zero		1


	//   ....[56]....
        /*0494*/ 	.word	0x00003c30
        /*0498*/ 	.word	0x000000ff
        /*049c*/ 	.word	0x00000000
        /*04a0*/ 	.short	0x0101
        /*04a2*/ 	.byte	0x04
	.zero		1


	//   ....[57]....
        /*04a4*/ 	.word	0x00004570
        /*04a8*/ 	.word	0x00000000
        /*04ac*/ 	.word	0x00000080
        /*04b0*/ 	.short	0x010a
        /*04b2*/ 	.byte	0xff
	.zero		1


	//   ....[58]....
        /*04b4*/ 	.word	0x00004630
        /*04b8*/ 	.word	0x00000000
        /*04bc*/ 	.word	0x00000000
        /*04c0*/ 	.short	0x0101
        /*04c2*/ 	.byte	0xff
	.zero		1


	//   ....[59]....
        /*04c4*/ 	.word	0x00004710
        /*04c8*/ 	.word	0x000000ff
        /*04cc*/ 	.word	0x00000000
        /*04d0*/ 	.short	0x010a
        /*04d2*/ 	.byte	0x04
	.zero		1


	//   ....[60]....
        /*04d4*/ 	.word	0x00004720
        /*04d8*/ 	.word	0x000000ff
        /*04dc*/ 	.word	0x000000b0
        /*04e0*/ 	.short	0x010a
        /*04e2*/ 	.byte	0x06
	.zero		1


	//   ....[61]....
        /*04e4*/ 	.word	0x000047e0
        /*04e8*/ 	.word	0x000000ff
        /*04ec*/ 	.word	0x00000000
        /*04f0*/ 	.short	0x010a
        /*04f2*/ 	.byte	0x07
	.zero		1


	//   ....[62]....
        /*04f4*/ 	.word	0x00004950
        /*04f8*/ 	.word	0x000000ff
        /*04fc*/ 	.word	0x00000000
        /*0500*/ 	.short	0x010a
        /*0502*/ 	.byte	0x04
	.zero		1


	//   ....[63]....
        /*0504*/ 	.word	0x00004f30
        /*0508*/ 	.word	0x000000ff
        /*050c*/ 	.word	0x00000000
        /*0510*/ 	.short	0x010a
        /*0512*/ 	.byte	0x04
	.zero		1


	//   ....[64]....
        /*0514*/ 	.word	0x00004fe0
        /*0518*/ 	.word	0x00000000
        /*051c*/ 	.word	0x00000000
        /*0520*/ 	.short	0x010a
        /*0522*/ 	.byte	0xff
	.zero		1


	//   ....[65]....
        /*0524*/ 	.word	0x00005020
        /*0528*/ 	.word	0x00000000
        /*052c*/ 	.word	0x00000000
        /*0530*/ 	.short	0x010a
        /*0532*/ 	.byte	0xff
	.zero		1


	//   ....[66]....
        /*0534*/ 	.word	0x000050a0
        /*0538*/ 	.word	0x000000ff
        /*053c*/ 	.word	0x00000000
        /*0540*/ 	.short	0x0101
        /*0542*/ 	.byte	0x04
	.zero		1


	//   ....[67]....
        /*0544*/ 	.word	0x000050e0
        /*0548*/ 	.word	0x000000ff
        /*054c*/ 	.word	0x000000e0
        /*0550*/ 	.short	0x010a
        /*0552*/ 	.byte	0x31
	.zero		1


	//   ....[68]....
        /*0554*/ 	.word	0x00005140
        /*0558*/ 	.word	0x000000ff
        /*055c*/ 	.word	0x00000000
        /*0560*/ 	.short	0x0101
        /*0562*/ 	.byte	0x04
	.zero		1


	//   ....[69]....
        /*0564*/ 	.word	0x000055f0
        /*0568*/ 	.word	0x0000000c
        /*056c*/ 	.word	0x00000080
        /*0570*/ 	.short	0x010a
        /*0572*/ 	.byte	0xff
	.zero		1


	//   ....[70]....
        /*0574*/ 	.word	0x00005760
        /*0578*/ 	.word	0x00000000
        /*057c*/ 	.word	0x00000000
        /*0580*/ 	.short	0x0101
        /*0582*/ 	.byte	0xff
	.zero		1


	//   ....[71]....
        /*0584*/ 	.word	0x00005bf0
        /*0588*/ 	.word	0x000000ff
        /*058c*/ 	.word	0x00000078
        /*0590*/ 	.short	0x010a
        /*0592*/ 	.byte	0x15
	.zero		1


	//   ....[72]....
        /*0594*/ 	.word	0x00005d70
        /*0598*/ 	.word	0x000000ff
        /*059c*/ 	.word	0x00000050
        /*05a0*/ 	.short	0x010a
        /*05a2*/ 	.byte	0x15
	.zero		1


	//   ....[73]....
        /*05a4*/ 	.word	0x00005f10
        /*05a8*/ 	.word	0x000000ff
        /*05ac*/ 	.word	0x00000030
        /*05b0*/ 	.short	0x010b
        /*05b2*/ 	.byte	0x15
	.zero		1


	//   ....[74]....
        /*05b4*/ 	.word	0x00005f20
        /*05b8*/ 	.word	0x000000ff
        /*05bc*/ 	.word	0x00000000
        /*05c0*/ 	.short	0x0101
        /*05c2*/ 	.byte	0x06
	.zero		1


	//   ....[75]....
        /*05c4*/ 	.word	0x00005f30
        /*05c8*/ 	.word	0x000000ff
        /*05cc*/ 	.word	0x00000058
        /*05d0*/ 	.short	0x010a
        /*05d2*/ 	.byte	0x15
	.zero		1


	//   ....[76]....
        /*05d4*/ 	.word	0x000060a0
        /*05d8*/ 	.word	0x000000ff
        /*05dc*/ 	.word	0x00000038
        /*05e0*/ 	.short	0x010b
        /*05e2*/ 	.byte	0x15
	.zero		1


	//   ....[77]....
        /*05e4*/ 	.word	0x000060b0
        /*05e8*/ 	.word	0x000000ff
        /*05ec*/ 	.word	0x00000000
        /*05f0*/ 	.short	0x0101
        /*05f2*/ 	.byte	0x06
	.zero		1


	//   ....[78]....
        /*05f4*/ 	.word	0x000060c0
        /*05f8*/ 	.word	0x000000ff
        /*05fc*/ 	.word	0x00000060
        /*0600*/ 	.short	0x010a
        /*0602*/ 	.byte	0x15
	.zero		1


	//   ....[79]....
        /*0604*/ 	.word	0x00006220
        /*0608*/ 	.word	0x000000ff
        /*060c*/ 	.word	0x00000040
        /*0610*/ 	.short	0x010b
        /*0612*/ 	.byte	0x15
	.zero		1


	//   ....[80]....
        /*0614*/ 	.word	0x00006230
        /*0618*/ 	.word	0x000000ff
        /*061c*/ 	.word	0x00000000
        /*0620*/ 	.short	0x0101
        /*0622*/ 	.byte	0x06
	.zero		1


	//   ....[81]....
        /*0624*/ 	.word	0x00006240
        /*0628*/ 	.word	0x000000ff
        /*062c*/ 	.word	0x00000068
        /*0630*/ 	.short	0x010a
        /*0632*/ 	.byte	0x15
	.zero		1


	//   ....[82]....
        /*0634*/ 	.word	0x00006430
        /*0638*/ 	.word	0x000000ff
        /*063c*/ 	.word	0x00000048
        /*0640*/ 	.short	0x010b
        /*0642*/ 	.byte	0x15
	.zero		1


	//   ....[83]....
        /*0644*/ 	.word	0x00006440
        /*0648*/ 	.word	0x000000ff
        /*064c*/ 	.word	0x00000000
        /*0650*/ 	.short	0x0101
        /*0652*/ 	.byte	0x25
	.zero		1


	//   ....[84]....
        /*0654*/ 	.word	0x00006480
        /*0658*/ 	.word	0x000000ff
        /*065c*/ 	.word	0x00000050
        /*0660*/ 	.short	0x010a
        /*0662*/ 	.byte	0x15
	.zero		1


	//   ....[85]....
        /*0664*/ 	.word	0x000064a0
        /*0668*/ 	.word	0x000000ff
        /*066c*/ 	.word	0x00000058
        /*0670*/ 	.short	0x010a
        /*0672*/ 	.byte	0x15
	.zero		1


	//   ....[86]....
        /*0674*/ 	.word	0x000064c0
        /*0678*/ 	.word	0x000000ff
        /*067c*/ 	.word	0x00000060
        /*0680*/ 	.short	0x010a
        /*0682*/ 	.byte	0x15
	.zero		1


	//   ....[87]....
        /*0684*/ 	.word	0x00006500
        /*0688*/ 	.word	0x00000000
        /*068c*/ 	.word	0x00000068
        /*0690*/ 	.short	0x010a
        /*0692*/ 	.byte	0xff
	.zero		1


	//   ....[88]....
        /*0694*/ 	.word	0x00006830
        /*0698*/ 	.word	0x00000003
        /*069c*/ 	.word	0x00000080
        /*06a0*/ 	.short	0x010a
        /*06a2*/ 	.byte	0xff
	.zero		1


	//   ....[89]....
        /*06a4*/ 	.word	0x000069b0
        /*06a8*/ 	.word	0x00000000
        /*06ac*/ 	.word	0x00000000
        /*06b0*/ 	.short	0x0101
        /*06b2*/ 	.byte	0xff
	.zero		1


	//   ....[90]....
        /*06b4*/ 	.word	0x000074d0
        /*06b8*/ 	.word	0x000000ff
        /*06bc*/ 	.word	0x00000030
        /*06c0*/ 	.short	0x010a
        /*06c2*/ 	.byte	0x2b
	.zero		1


	//   ....[91]....
        /*06c4*/ 	.word	0x000074f0
        /*06c8*/ 	.word	0x00000066
        /*06cc*/ 	.word	0x000000a0
        /*06d0*/ 	.short	0x010a
        /*06d2*/ 	.byte	0xff
	.zero		1


	//   ....[92]....
        /*06d4*/ 	.word	0x000075e0
        /*06d8*/ 	.word	0x000000ff
        /*06dc*/ 	.word	0x00000030
        /*06e0*/ 	.short	0x010a
        /*06e2*/ 	.byte	0x2b
	.zero		1


	//   ....[93]....
        /*06e4*/ 	.word	0x000076d0
        /*06e8*/ 	.word	0x00000066
        /*06ec*/ 	.word	0x000000a0
        /*06f0*/ 	.short	0x010a
        /*06f2*/ 	.byte	0xff
	.zero		1


	//   ....[94]....
        /*06f4*/ 	.word	0x000081a0
        /*06f8*/ 	.word	0x00000000
        /*06fc*/ 	.word	0x00000000
        /*0700*/ 	.short	0x0101
        /*0702*/ 	.byte	0xff
	.zero		1


	//   ....[95]....
        /*0704*/ 	.word	0x000081c0
        /*0708*/ 	.word	0x00000003
        /*070c*/ 	.word	0x00000030
        /*0710*/ 	.short	0x010a
        /*0712*/ 	.byte	0xff
	.zero		1


	//   ....[96]....
        /*0714*/ 	.word	0x000082a0
        /*0718*/ 	.word	0x00000003
        /*071c*/ 	.word	0x00000030
        /*0720*/ 	.short	0x010a
        /*0722*/ 	.byte	0xff
	.zero		1


	//   ....[97]....
        /*0724*/ 	.word	0x00008e10
        /*0728*/ 	.word	0x0000003d
        /*072c*/ 	.word	0x00000000
        /*0730*/ 	.short	0x0101
        /*0732*/ 	.byte	0xff
	.zero		1


	//   ....[98]....
        /*0734*/ 	.word	0x00008e30
        /*0738*/ 	.word	0x0000003e
        /*073c*/ 	.word	0x00000030
        /*0740*/ 	.short	0x010a
        /*0742*/ 	.byte	0xff
	.zero		1


	//   ....[99]....
        /*0744*/ 	.word	0x00008f00
        /*0748*/ 	.word	0x0000003e
        /*074c*/ 	.word	0x00000030
        /*0750*/ 	.short	0x010a
        /*0752*/ 	.byte	0xff
	.zero		1


	//   ....[100]....
        /*0754*/ 	.word	0x00009a70
        /*0758*/ 	.word	0x0000003d
        /*075c*/ 	.word	0x00000000
        /*0760*/ 	.short	0x0101
        /*0762*/ 	.byte	0xff
	.zero		1


	//   ....[101]....
        /*0764*/ 	.word	0x00009a90
        /*0768*/ 	.word	0x0000003e
        /*076c*/ 	.word	0x00000030
        /*0770*/ 	.short	0x010a
        /*0772*/ 	.byte	0xff
	.zero		1


	//   ....[102]....
        /*0774*/ 	.word	0x00009b60
        /*0778*/ 	.word	0x0000003e
        /*077c*/ 	.word	0x00000030
        /*0780*/ 	.short	0x010a
        /*0782*/ 	.byte	0xff
	.zero		1


	//   ....[103]....
        /*0784*/ 	.word	0x00009f50
        /*0788*/ 	.word	0x00000066
        /*078c*/ 	.word	0x00000000
        /*0790*/ 	.short	0x0101
        /*0792*/ 	.byte	0xff
	.zero		1


	//   ....[104]....
        /*0794*/ 	.word	0x0000a720
        /*0798*/ 	.word	0x00000002
        /*079c*/ 	.word	0x00000000
        /*07a0*/ 	.short	0x0101
        /*07a2*/ 	.byte	0xff
	.zero		1


	//   ....[105]....
        /*07a4*/ 	.word	0x0000a9e0
        /*07a8*/ 	.word	0x000000ff
        /*07ac*/ 	.word	0x00000000
        /*07b0*/ 	.short	0x0101
        /*07b2*/ 	.byte	0x06
	.zero		1


	//   ....[106]....
        /*07b4*/ 	.word	0x0000aa00
        /*07b8*/ 	.word	0x00000003
        /*07bc*/ 	.word	0x000000d0
        /*07c0*/ 	.short	0x010a
        /*07c2*/ 	.byte	0xff
	.zero		1


	//   ....[107]....
        /*07c4*/ 	.word	0x0000aa60
        /*07c8*/ 	.word	0x00000000
        /*07cc*/ 	.word	0x00000018
        /*07d0*/ 	.short	0x010a
        /*07d2*/ 	.byte	0xff
	.zero		1


	//   ....[108]....
        /*07d4*/ 	.word	0x0000aac0
        /*07d8*/ 	.word	0x00000000
        /*07dc*/ 	.word	0x00000018
        /*07e0*/ 	.short	0x010a
        /*07e2*/ 	.byte	0xff
	.zero		1


	//   ....[109]....
        /*07e4*/ 	.word	0x0000ab10
        /*07e8*/ 	.word	0x00000003
        /*07ec*/ 	.word	0x00000080
        /*07f0*/ 	.short	0x010a
        /*07f2*/ 	.byte	0xff
	.zero		1


	//   ....[110]....
        /*07f4*/ 	.word	0x0000ab70
        /*07f8*/ 	.word	0x00000000
        /*07fc*/ 	.word	0x00000000
        /*0800*/ 	.short	0x010a
        /*0802*/ 	.byte	0xff
	.zero		1


	//   ....[111]....
        /*0804*/ 	.word	0x0000abd0
        /*0808*/ 	.word	0x00000000
        /*080c*/ 	.word	0x00000000
        /*0810*/ 	.short	0x010a
        /*0812*/ 	.byte	0xff
	.zero		1


	//   ....[112]....
        /*0814*/ 	.word	0x0000ac20
        /*0818*/ 	.word	0x00000000
        /*081c*/ 	.word	0x000000c0
        /*0820*/ 	.short	0x010a
        /*0822*/ 	.byte	0xff
	.zero		1


	//   ....[113]....
        /*0824*/ 	.word	0x0000ac80
        /*0828*/ 	.word	0x00000000
        /*082c*/ 	.word	0x00000090
        /*0830*/ 	.short	0x010a
        /*0832*/ 	.byte	0xff
	.zero		1


	//   ....[114]....
        /*0834*/ 	.word	0x0000acd0
        /*0838*/ 	.word	0x00000000
        /*083c*/ 	.word	0x00000080
        /*0840*/ 	.short	0x010a
        /*0842*/ 	.byte	0xff
	.zero		1


	//   ....[115]....
        /*0844*/ 	.word	0x0000ad30
        /*0848*/ 	.word	0x00000000
        /*084c*/ 	.word	0x00000090
        /*0850*/ 	.short	0x010a
        /*0852*/ 	.byte	0xff
	.zero		1


	//   ....[116]....
        /*0854*/ 	.word	0x0000ad90
        /*0858*/ 	.word	0x00000007
        /*085c*/ 	.word	0x00000008
        /*0860*/ 	.short	0x010a
        /*0862*/ 	.byte	0xff
	.zero		1


	//   ....[117]....
        /*0864*/ 	.word	0x0000ae80
        /*0868*/ 	.word	0x00000005
        /*086c*/ 	.word	0x00000008
        /*0870*/ 	.short	0x010a
        /*0872*/ 	.byte	0xff
	.zero		1


	//   ....[118]....
        /*0874*/ 	.word	0x0000aed0
        /*0878*/ 	.word	0x00000000
        /*087c*/ 	.word	0x00000080
        /*0880*/ 	.short	0x010a
        /*0882*/ 	.byte	0xff
	.zero		1


	//   ....[119]....
        /*0884*/ 	.word	0x0000af40
        /*0888*/ 	.word	0x00000000
        /*088c*/ 	.word	0x000000b0
        /*0890*/ 	.short	0x010a
        /*0892*/ 	.byte	0xff
	.zero		1


	//   ....[120]....
        /*0894*/ 	.word	0x0000afa0
        /*0898*/ 	.word	0x00000000
        /*089c*/ 	.word	0x00000000
        /*08a0*/ 	.short	0x010a
        /*08a2*/ 	.byte	0xff
	.zero		1


	//   ....[121]....
        /*08a4*/ 	.word	0x0000b000
        /*08a8*/ 	.word	0x00000000
        /*08ac*/ 	.word	0x00000000
        /*08b0*/ 	.short	0x010a
        /*08b2*/ 	.byte	0xff
	.zero		1


	//   ....[122]....
        /*08b4*/ 	.word	0x0000b060
        /*08b8*/ 	.word	0x00000000
        /*08bc*/ 	.word	0x000000e0
        /*08c0*/ 	.short	0x010a
        /*08c2*/ 	.byte	0xff
	.zero		1


	//   ....[123]....
        /*08c4*/ 	.word	0x0000b0b0
        /*08c8*/ 	.word	0x0000000c
        /*08cc*/ 	.word	0x00000080
        /*08d0*/ 	.short	0x010a
        /*08d2*/ 	.byte	0xff
	.zero		1


	//   ....[124]....
        /*08d4*/ 	.word	0x0000b110
        /*08d8*/ 	.word	0x00000000
        /*08dc*/ 	.word	0x00000078
        /*08e0*/ 	.short	0x010a
        /*08e2*/ 	.byte	0xff
	.zero		1


	//   ....[125]....
        /*08e4*/ 	.word	0x0000b170
        /*08e8*/ 	.word	0x00000000
        /*08ec*/ 	.word	0x00000050
        /*08f0*/ 	.short	0x010a
        /*08f2*/ 	.byte	0xff
	.zero		1


	//   ....[126]....
        /*08f4*/ 	.word	0x0000b1d0
        /*08f8*/ 	.word	0x00000000
        /*08fc*/ 	.word	0x00000058
        /*0900*/ 	.short	0x010a
        /*0902*/ 	.byte	0xff
	.zero		1


	//   ....[127]....
        /*0904*/ 	.word	0x0000b230
        /*0908*/ 	.word	0x00000000
        /*090c*/ 	.word	0x00000060
        /*0910*/ 	.short	0x010a
        /*0912*/ 	.byte	0xff
	.zero		1


	//   ....[128]....
        /*0914*/ 	.word	0x0000b290
        /*0918*/ 	.word	0x00000000
        /*091c*/ 	.word	0x00000068
        /*0920*/ 	.short	0x010a
        /*0922*/ 	.byte	0xff
	.zero		1


	//   ....[129]....
        /*0924*/ 	.word	0x0000b2f0
        /*0928*/ 	.word	0x00000000
        /*092c*/ 	.word	0x00000050
        /*0930*/ 	.short	0x010a
        /*0932*/ 	.byte	0xff
	.zero		1


	//   ....[130]....
        /*0934*/ 	.word	0x0000b350
        /*0938*/ 	.word	0x00000000
        /*093c*/ 	.word	0x00000058
        /*0940*/ 	.short	0x010a
        /*0942*/ 	.byte	0xff
	.zero		1


	//   ....[131]....
        /*0944*/ 	.word	0x0000b3b0
        /*0948*/ 	.word	0x00000000
        /*094c*/ 	.word	0x00000060
        /*0950*/ 	.short	0x010a
        /*0952*/ 	.byte	0xff
	.zero		1


	//   ....[132]....
        /*0954*/ 	.word	0x0000b400
        /*0958*/ 	.word	0x00000003
        /*095c*/ 	.word	0x00000080
        /*0960*/ 	.short	0x010a
        /*0962*/ 	.byte	0xff
	.zero		1


	//   ....[133]....
        /*0964*/ 	.word	0x0000b460
        /*0968*/ 	.word	0x00000000
        /*096c*/ 	.word	0x00000030
        /*0970*/ 	.short	0x010a
        /*0972*/ 	.byte	0xff
	.zero		1


	//   ....[134]....
        /*0974*/ 	.word	0x0000b4b0
        /*0978*/ 	.word	0x00000066
        /*097c*/ 	.word	0x000000a0
        /*0980*/ 	.short	0x010a
        /*0982*/ 	.byte	0xff
	.zero		1


	//   ....[135]....
        /*0984*/ 	.word	0x0000b500
        /*0988*/ 	.word	0x00000003
        /*098c*/ 	.word	0x00000030
        /*0990*/ 	.short	0x010a
        /*0992*/ 	.byte	0xff
	.zero		1


	//   ....[136]....
        /*0994*/ 	.word	0x0000b550
        /*0998*/ 	.word	0x0000003e
        /*099c*/ 	.word	0x00000030
        /*09a0*/ 	.short	0x010a
        /*09a2*/ 	.byte	0xff
	.zero		1


	//   ....[137]....
        /*09a4*/ 	.word	0x0000b5a0
        /*09a8*/ 	.word	0x0000003e
        /*09ac*/ 	.word	0x00000030
        /*09b0*/ 	.short	0x010a
        /*09b2*/ 	.byte	0xff
	.zero		1


	//----- nvinfo : EIATTR_NUM_MBARRIERS
	.align		4
.L_47:
        /*09b4*/ 	.byte	0x03, 0x38
        /*09b6*/ 	.short	0x001d


	//----- nvinfo : EIATTR_EXIT_INSTR_OFFSETS
	.align		4
        /*09b8*/ 	.byte	0x04, 0x1c
        /*09ba*/ 	.short	(.L_49 - .L_48)


	//   ....[0]....
.L_48:
        /*09bc*/ 	.word	0x000031c0


	//   ....[1]....
        /*09c0*/ 	.word	0x000036e0


	//   ....[2]....
        /*09c4*/ 	.word	0x00003740


	//   ....[3]....
        /*09c8*/ 	.word	0x00005370


	//   ....[4]....
        /*09cc*/ 	.word	0x00006530


	//   ....[5]....
        /*09d0*/ 	.word	0x00006570


	//   ....[6]....
        /*09d4*/ 	.word	0x0000a8d0


	//   ....[7]....
        /*09d8*/ 	.word	0x0000a940


	//   ....[8]....
        /*09dc*/ 	.word	0x0000a970


	//   ....[9]....
        /*09e0*/ 	.word	0x0000a9f0


	//----- nvinfo : EIATTR_MAX_THREADS
	.align		4
.L_49:
        /*09e4*/ 	.byte	0x04, 0x05
        /*09e6*/ 	.short	(.L_51 - .L_50)
.L_50:
        /*09e8*/ 	.word	0x00000100
        /*09ec*/ 	.word	0x00000001
        /*09f0*/ 	.word	0x00000001


	//----- nvinfo : EIATTR_CRS_STACK_SIZE
	.align		4
.L_51:
        /*09f4*/ 	.byte	0x04, 0x1e
        /*09f6*/ 	.short	(.L_53 - .L_52)
.L_52:
        /*09f8*/ 	.word	0x00000000


	//----- nvinfo : EIATTR_CBANK_PARAM_SIZE
	.align		4
.L_53:
        /*09fc*/ 	.byte	0x03, 0x19
        /*09fe*/ 	.short	0x0c00


	//----- nvinfo : EIATTR_PARAM_CBANK
	.align		4
        /*0a00*/ 	.byte	0x04, 0x0a
        /*0a02*/ 	.short	(.L_55 - .L_54)
	.align		4
.L_54:
        /*0a04*/ 	.word	index@(.nv.constant0._ZN7cutlass13device_kernelINS_4gemm6kernel13GemmUniversalIN4cute5tupleIJiiiiEEENS1_10collective13CollectiveMmaINS1_46MainloopSm100TmaUmmaWarpSpecializedBlockScaledILi3ELi2ELi2ENS5_IJNS4_1CILi2EEENSA_ILi4EEENSA_ILi1EEEEEEEENS5_IJNSA_ILi256EEENSA_ILi128EEESG_EEENS5_IJNS_12float_e5m2_tENS_13float_ue8m0_tEEEENS5_IJNS5_IJlSD_lEEENS4_6LayoutINS5_IJNS5_IJNS5_IJNSA_ILi32EEESC_EEEiEEESQ_NS5_IJSD_iEEEEEENS5_IJNS5_IJNS5_IJNSA_ILi16EEESC_EEEiEEENS5_IJNS5_IJNSA_ILi0EEESD_EEENSA_ILi512EEEEEENS5_IJSW_iEEEEEEEEEEESL_S13_NS4_8TiledMMAINS4_8MMA_AtomIJNS4_27SM100_MMA_MXF8F6F4_2x1SM_SSISJ_SJ_fSK_Li256ELi128ELNS4_4UMMA5MajorE0ELS18_0ELNS17_7ScaleInE0ELS19_0EEEEEENSN_INS5_IJSD_SD_SD_EEENS5_IJSW_SW_SW_EEEEENS5_IJNS4_10UnderscoreES1F_S1F_EEEEENS5_IJNS4_28SM100_TMA_2SM_LOAD_MULTICASTES1I_EEENS5_IJNS4_14ComposedLayoutINS4_7SwizzleILi3ELi4ELi3EEENS4_18smem_ptr_flag_bitsILi8EEENSN_INS5_IJNSA_ILi8EEESH_EEENS5_IJSH_SD_EEEEEEENSN_INS5_IJNS5_IJNS5_IJSP_SD_EEENS5_IJSO_SD_EEEEEESD_NS5_IJSC_SB_EEEEEENS5_IJNS5_IJNS5_IJSU_SY_EEESX_EEESW_NS5_IJSD_SY_EEEEEEEEEEEvNS4_8identityENS5_IJNS4_18SM100_TMA_2SM_LOADES1I_EEES24_vS25_EENS_8epilogue10collective18CollectiveEpilogueINS29_23Sm100TmaWarpSpecializedILi4ELi2ELi32ELb1ELb0EEEJNS5_IJSH_SH_SG_EEENS5_IJNSN_ISH_SD_EENSN_ISO_SD_EEEEENS_10bfloat16_tESM_S2I_SM_NS29_6fusion15FusionCallbacksIS2D_NS2J_17LinearCombinationIS2I_fS2I_fLNS_15FloatRoundStyleE2EEES2E_S2H_JEEENS4_5SM1004TMEM4LOAD26SM100_TMEM_LOAD_32dp32b32xENS4_13SM90_TMA_LOADENS1K_INS1L_ILi2ELi4ELi3EEENS1N_ILi16EEENSN_INS5_IJS1P_SO_EEES1V_EEEENS4_39AutoVectorizingCopyWithAssumedAlignmentILi128EEENS4_14SM90_TMA_STOREES2Y_S30_S30_EEEvvEEEEvNT_6ParamsE)
        /*0a08*/ 	.short	0x0380
        /*0a0a*/ 	.short	0x0c00


	//----- nvinfo : EIATTR_SW_WAR
	.align		4
.L_55:
        /*0a0c*/ 	.byte	0x04, 0x36
        /*0a0e*/ 	.short	(.L_57 - .L_56)
.L_56:
        /*0a10*/ 	.word	0x00000008
.L_57:


//--------------------- .nv.callgraph             --------------------------
	.section	.nv.callgraph,"",@"SHT_CUDA_CALLGRAPH"
	.align	4
	.sectionentsize	8
	.align		4
        /*0000*/ 	.word	0x00000000
	.align		4
        /*0004*/ 	.word	0xffffffff
	.align		4
        /*0008*/ 	.word	index@(_ZN7cutlass13device_kernelINS_4gemm6kernel13GemmUniversalIN4cute5tupleIJiiiiEEENS1_10collective13CollectiveMmaINS1_46MainloopSm100TmaUmmaWarpSpecializedBlockScaledILi3ELi2ELi2ENS5_IJNS4_1CILi2EEENSA_ILi4EEENSA_ILi1EEEEEEEENS5_IJNSA_ILi256EEENSA_ILi128EEESG_EEENS5_IJNS_12float_e5m2_tENS_13float_ue8m0_tEEEENS5_IJNS5_IJlSD_lEEENS4_6LayoutINS5_IJNS5_IJNS5_IJNSA_ILi32EEESC_EEEiEEESQ_NS5_IJSD_iEEEEEENS5_IJNS5_IJNS5_IJNSA_ILi16EEESC_EEEiEEENS5_IJNS5_IJNSA_ILi0EEESD_EEENSA_ILi512EEEEEENS5_IJSW_iEEEEEEEEEEESL_S13_NS4_8TiledMMAINS4_8MMA_AtomIJNS4_27SM100_MMA_MXF8F6F4_2x1SM_SSISJ_SJ_fSK_Li256ELi128ELNS4_4UMMA5MajorE0ELS18_0ELNS17_7ScaleInE0ELS19_0EEEEEENSN_INS5_IJSD_SD_SD_EEENS5_IJSW_SW_SW_EEEEENS5_IJNS4_10UnderscoreES1F_S1F_EEEEENS5_IJNS4_28SM100_TMA_2SM_LOAD_MULTICASTES1I_EEENS5_IJNS4_14ComposedLayoutINS4_7SwizzleILi3ELi4ELi3EEENS4_18smem_ptr_flag_bitsILi8EEENSN_INS5_IJNSA_ILi8EEESH_EEENS5_IJSH_SD_EEEEEEENSN_INS5_IJNS5_IJNS5_IJSP_SD_EEENS5_IJSO_SD_EEEEEESD_NS5_IJSC_SB_EEEEEENS5_IJNS5_IJNS5_IJSU_SY_EEESX_EEESW_NS5_IJSD_SY_EEEEEEEEEEEvNS4_8identityENS5_IJNS4_18SM100_TMA_2SM_LOADES1I_EEES24_vS25_EENS_8epilogue10collective18CollectiveEpilogueINS29_23Sm100TmaWarpSpecializedILi4ELi2ELi32ELb1ELb0EEEJNS5_IJSH_SH_SG_EEENS5_IJNSN_ISH_SD_EENSN_ISO_SD_EEEEENS_10bfloat16_tESM_S2I_SM_NS29_6fusion15FusionCallbacksIS2D_NS2J_17LinearCombinationIS2I_fS2I_fLNS_15FloatRoundStyleE2EEES2E_S2H_JEEENS4_5SM1004TMEM4LOAD26SM100_TMEM_LOAD_32dp32b32xENS4_13SM90_TMA_LOADENS1K_INS1L_ILi2ELi4ELi3EEENS1N_ILi16EEENSN_INS5_IJS1P_SO_EEES1V_EEEENS4_39AutoVectorizingCopyWithAssumedAlignmentILi128EEENS4_14SM90_TMA_STOREES2Y_S30_S30_EEEvvEEEEvNT_6ParamsE)
	.align		4
        /*000c*/ 	.word	index@(__assertfail)
	.align		4
        /*0010*/ 	.word	0x00000000
	.align		4
        /*0014*/ 	.word	0xfffffffe
	.align		4
        /*0018*/ 	.word	0x00000000
	.align		4
        /*001c*/ 	.word	0xfffffffd
	.align		4
        /*0020*/ 	.word	0x00000000
	.align		4
        /*0024*/ 	.word	0xfffffffc


//--------------------- .nv.constant4             --------------------------
	.section	.nv.constant4,"a",@progbits
	.align	8
	.align		8
.nv.constant4:
        /*0000*/ 	.dword	__assertfail
	.align		8
        /*0008*/ 	.dword	__unnamed_1
	.align		8
        /*0010*/ 	.dword	__unnamed_2
	.align		8
        /*0018*/ 	.dword	_ZN40_INTERNAL_93851581_4_k_cu_c0b31f1a_191284cuda3std3__45__cpo5beginE
	.align		8
        /*0020*/ 	.dword	_ZN40_INTERNAL_93851581_4_k_cu_c0b31f1a_191284cuda3std3__45__cpo3endE
	.align		8
        /*0028*/ 	.dword	_ZN40_INTERNAL_93851581_4_k_cu_c0b31f1a_191284cuda3std3__45__cpo6cbeginE
	.align		8
        /*0030*/ 	.dword	_ZN40_INTERNAL_93851581_4_k_cu_c0b31f1a_191284cuda3std3__45__cpo4cendE
	.align		8
        /*0038*/ 	.dword	_ZN40_INTERNAL_93851581_4_k_cu_c0b31f1a_191284cuda3std3__442_GLOBAL__N__93851581_4_k_cu_c0b31f1a_191286ignoreE
	.align		8
        /*0040*/ 	.dword	_ZN40_INTERNAL_93851581_4_k_cu_c0b31f1a_191284cuda3std3__419piecewise_constructE
	.align		8
        /*0048*/ 	.dword	_ZN40_INTERNAL_93851581_4_k_cu_c0b31f1a_191284cuda3std3__48in_placeE
	.align		8
        /*0050*/ 	.dword	_ZN40_INTERNAL_93851581_4_k_cu_c0b31f1a_191284cuda3std6ranges3__45__cpo4swapE
	.align		8
        /*0058*/ 	.dword	_ZN40_INTERNAL_93851581_4_k_cu_c0b31f1a_191284cuda3std6ranges3__45__cpo9iter_moveE
	.align		8
        /*0060*/ 	.dword	_ZN40_INTERNAL_93851581_4_k_cu_c0b31f1a_191284cute7productE
	.align		8
        /*0068*/ 	.dword	_ZN40_INTERNAL_93851581_4_k_cu_c0b31f1a_191284cute1_E
	.align		8
        /*0070*/ 	.dword	$str$25
	.align		8
        /*0078*/ 	.dword	$str$26
	.align		8
        /*0080*/ 	.dword	$str$27
	.align		8
        /*0088*/ 	.dword	$str$28


//--------------------- .text._ZN7cutlass13device_kernelINS_4gemm6kernel13GemmUniversalIN4cute5tupleIJiiiiEEENS1_10collective13CollectiveMmaINS1_46MainloopSm100TmaUmmaWarpSpecializedBlockScaledILi3ELi2ELi2ENS5_IJNS4_1CILi2EEENSA_ILi4EEENSA_ILi1EEEEEEEENS5_IJNSA_ILi256EEENSA_ILi128EEESG_EEENS5_IJNS_12float_e5m2_tENS_13float_ue8m0_tEEEENS5_IJNS5_IJlSD_lEEENS4_6LayoutINS5_IJNS5_IJNS5_IJNSA_ILi32EEESC_EEEiEEESQ_NS5_IJSD_iEEEEEENS5_IJNS5_IJNS5_IJNSA_ILi16EEESC_EEEiEEENS5_IJNS5_IJNSA_ILi0EEESD_EEENSA_ILi512EEEEEENS5_IJSW_iEEEEEEEEEEESL_S13_NS4_8TiledMMAINS4_8MMA_AtomIJNS4_27SM100_MMA_MXF8F6F4_2x1SM_SSISJ_SJ_fSK_Li256ELi128ELNS4_4UMMA5MajorE0ELS18_0ELNS17_7ScaleInE0ELS19_0EEEEEENSN_INS5_IJSD_SD_SD_EEENS5_IJSW_SW_SW_EEEEENS5_IJNS4_10UnderscoreES1F_S1F_EEEEENS5_IJNS4_28SM100_TMA_2SM_LOAD_MULTICASTES1I_EEENS5_IJNS4_14ComposedLayoutINS4_7SwizzleILi3ELi4ELi3EEENS4_18smem_ptr_flag_bitsILi8EEENSN_INS5_IJNSA_ILi8EEESH_EEENS5_IJSH_SD_EEEEEEENSN_INS5_IJNS5_IJNS5_IJSP_SD_EEENS5_IJSO_SD_EEEEEESD_NS5_IJSC_SB_EEEEEENS5_IJNS5_IJNS5_IJSU_SY_EEESX_EEESW_NS5_IJSD_SY_EEEEEEEEEEEvNS4_8identityENS5_IJNS4_18SM100_TMA_2SM_LOADES1I_EEES24_vS25_EENS_8epilogue10collective18CollectiveEpilogueINS29_23Sm100TmaWarpSpecializedILi4ELi2ELi32ELb1ELb0EEEJNS5_IJSH_SH_SG_EEENS5_IJNSN_ISH_SD_EENSN_ISO_SD_EEEEENS_10bfloat16_tESM_S2I_SM_NS29_6fusion15FusionCallbacksIS2D_NS2J_17LinearCombinationIS2I_fS2I_fLNS_15FloatRoundStyleE2EEES2E_S2H_JEEENS4_5SM1004TMEM4LOAD26SM100_TMEM_LOAD_32dp32b32xENS4_13SM90_TMA_LOADENS1K_INS1L_ILi2ELi4ELi3EEENS1N_ILi16EEENSN_INS5_IJS1P_SO_EEES1V_EEEENS4_39AutoVectorizingCopyWithAssumedAlignmentILi128EEENS4_14SM90_TMA_STOREES2Y_S30_S30_EEEvvEEEEvNT_6ParamsE --------------------------
	.section	.text._ZN7cutlass13device_kernelINS_4gemm6kernel13GemmUniversalIN4cute5tupleIJiiiiEEENS1_10collective13CollectiveMmaINS1_46MainloopSm100TmaUmmaWarpSpecializedBlockScaledILi3ELi2ELi2ENS5_IJNS4_1CILi2EEENSA_ILi4EEENSA_ILi1EEEEEEEENS5_IJNSA_ILi256EEENSA_ILi128EEESG_EEENS5_IJNS_12float_e5m2_tENS_13float_ue8m0_tEEEENS5_IJNS5_IJlSD_lEEENS4_6LayoutINS5_IJNS5_IJNS5_IJNSA_ILi32EEESC_EEEiEEESQ_NS5_IJSD_iEEEEEENS5_IJNS5_IJNS5_IJNSA_ILi16EEESC_EEEiEEENS5_IJNS5_IJNSA_ILi0EEESD_EEENSA_ILi512EEEEEENS5_IJSW_iEEEEEEEEEEESL_S13_NS4_8TiledMMAINS4_8MMA_AtomIJNS4_27SM100_MMA_MXF8F6F4_2x1SM_SSISJ_SJ_fSK_Li256ELi128ELNS4_4UMMA5MajorE0ELS18_0ELNS17_7ScaleInE0ELS19_0EEEEEENSN_INS5_IJSD_SD_SD_EEENS5_IJSW_SW_SW_EEEEENS5_IJNS4_10UnderscoreES1F_S1F_EEEEENS5_IJNS4_28SM100_TMA_2SM_LOAD_MULTICASTES1I_EEENS5_IJNS4_14ComposedLayoutINS4_7SwizzleILi3ELi4ELi3EEENS4_18smem_ptr_flag_bitsILi8EEENSN_INS5_IJNSA_ILi8EEESH_EEENS5_IJSH_SD_EEEEEEENSN_INS5_IJNS5_IJNS5_IJSP_SD_EEENS5_IJSO_SD_EEEEEESD_NS5_IJSC_SB_EEEEEENS5_IJNS5_IJNS5_IJSU_SY_EEESX_EEESW_NS5_IJSD_SY_EEEEEEEEEEEvNS4_8identityENS5_IJNS4_18SM100_TMA_2SM_LOADES1I_EEES24_vS25_EENS_8epilogue10collective18CollectiveEpilogueINS29_23Sm100TmaWarpSpecializedILi4ELi2ELi32ELb1ELb0EEEJNS5_IJSH_SH_SG_EEENS5_IJNSN_ISH_SD_EENSN_ISO_SD_EEEEENS_10bfloat16_tESM_S2I_SM_NS29_6fusion15FusionCallbacksIS2D_NS2J_17LinearCombinationIS2I_fS2I_fLNS_15FloatRoundStyleE2EEES2E_S2H_JEEENS4_5SM1004TMEM4LOAD26SM100_TMEM_LOAD_32dp32b32xENS4_13SM90_TMA_LOADENS1K_INS1L_ILi2ELi4ELi3EEENS1N_ILi16EEENSN_INS5_IJS1P_SO_EEES1V_EEEENS4_39AutoVectorizingCopyWithAssumedAlignmentILi128EEENS4_14SM90_TMA_STOREES2Y_S30_S30_EEEvvEEEEvNT_6ParamsE,"ax",@progbits
	.align	128
.text._ZN7cutlass13device_kernelINS_4gemm6kernel13GemmUniversalIN4cute5tupleIJiiiiEEENS1_10collective13CollectiveMmaINS1_46MainloopSm100TmaUmmaWarpSpecializedBlockScaledILi3ELi2ELi2ENS5_IJNS4_1CILi2EEENSA_ILi4EEENSA_ILi1EEEEEEEENS5_IJNSA_ILi256EEENSA_ILi128EEESG_EEENS5_IJNS_12float_e5m2_tENS_13float_ue8m0_tEEEENS5_IJNS5_IJlSD_lEEENS4_6LayoutINS5_IJNS5_IJNS5_IJNSA_ILi32EEESC_EEEiEEESQ_NS5_IJSD_iEEEEEENS5_IJNS5_IJNS5_IJNSA_ILi16EEESC_EEEiEEENS5_IJNS5_IJNSA_ILi0EEESD_EEENSA_ILi512EEEEEENS5_IJSW_iEEEEEEEEEEESL_S13_NS4_8TiledMMAINS4_8MMA_AtomIJNS4_27SM100_MMA_MXF8F6F4_2x1SM_SSISJ_SJ_fSK_Li256ELi128ELNS4_4UMMA5MajorE0ELS18_0ELNS17_7ScaleInE0ELS19_0EEEEEENSN_INS5_IJSD_SD_SD_EEENS5_IJSW_SW_SW_EEEEENS5_IJNS4_10UnderscoreES1F_S1F_EEEEENS5_IJNS4_28SM100_TMA_2SM_LOAD_MULTICASTES1I_EEENS5_IJNS4_14ComposedLayoutINS4_7SwizzleILi3ELi4ELi3EEENS4_18smem_ptr_flag_bitsILi8EEENSN_INS5_IJNSA_ILi8EEESH_EEENS5_IJSH_SD_EEEEEEENSN_INS5_IJNS5_IJNS5_IJSP_SD_EEENS5_IJSO_SD_EEEEEESD_NS5_IJSC_SB_EEEEEENS5_IJNS5_IJNS5_IJSU_SY_EEESX_EEESW_NS5_IJSD_SY_EEEEEEEEEEEvNS4_8identityENS5_IJNS4_18SM100_TMA_2SM_LOADES1I_EEES24_vS25_EENS_8epilogue10collective18CollectiveEpilogueINS29_23Sm100TmaWarpSpecializedILi4ELi2ELi32ELb1ELb0EEEJNS5_IJSH_SH_SG_EEENS5_IJNSN_ISH_SD_EENSN_ISO_SD_EEEEENS_10bfloat16_tESM_S2I_SM_NS29_6fusion15FusionCallbacksIS2D_NS2J_17LinearCombinationIS2I_fS2I_fLNS_15FloatRoundStyleE2EEES2E_S2H_JEEENS4_5SM1004TMEM4LOAD26SM100_TMEM_LOAD_32dp32b32xENS4_13SM90_TMA_LOADENS1K_INS1L_ILi2ELi4ELi3EEENS1N_ILi16EEENSN_INS5_IJS1P_SO_EEES1V_EEEENS4_39AutoVectorizingCopyWithAssumedAlignmentILi128EEENS4_14SM90_TMA_STOREES2Y_S30_S30_EEEvvEEEEvNT_6ParamsE:
        .type           _ZN7cutlass13device_kernelINS_4gemm6kernel13GemmUniversalIN4cute5tupleIJiiiiEEENS1_10collective13CollectiveMmaINS1_46MainloopSm100TmaUmmaWarpSpecializedBlockScaledILi3ELi2ELi2ENS5_IJNS4_1CILi2EEENSA_ILi4EEENSA_ILi1EEEEEEEENS5_IJNSA_ILi256EEENSA_ILi128EEESG_EEENS5_IJNS_12float_e5m2_tENS_13float_ue8m0_tEEEENS5_IJNS5_IJlSD_lEEENS4_6LayoutINS5_IJNS5_IJNS5_IJNSA_ILi32EEESC_EEEiEEESQ_NS5_IJSD_iEEEEEENS5_IJNS5_IJNS5_IJNSA_ILi16EEESC_EEEiEEENS5_IJNS5_IJNSA_ILi0EEESD_EEENSA_ILi512EEEEEENS5_IJSW_iEEEEEEEEEEESL_S13_NS4_8TiledMMAINS4_8MMA_AtomIJNS4_27SM100_MMA_MXF8F6F4_2x1SM_SSISJ_SJ_fSK_Li256ELi128ELNS4_4UMMA5MajorE0ELS18_0ELNS17_7ScaleInE0ELS19_0EEEEEENSN_INS5_IJSD_SD_SD_EEENS5_IJSW_SW_SW_EEEEENS5_IJNS4_10UnderscoreES1F_S1F_EEEEENS5_IJNS4_28SM100_TMA_2SM_LOAD_MULTICASTES1I_EEENS5_IJNS4_14ComposedLayoutINS4_7SwizzleILi3ELi4ELi3EEENS4_18smem_ptr_flag_bitsILi8EEENSN_INS5_IJNSA_ILi8EEESH_EEENS5_IJSH_SD_EEEEEEENSN_INS5_IJNS5_IJNS5_IJSP_SD_EEENS5_IJSO_SD_EEEEEESD_NS5_IJSC_SB_EEEEEENS5_IJNS5_IJNS5_IJSU_SY_EEESX_EEESW_NS5_IJSD_SY_EEEEEEEEEEEvNS4_8identityENS5_IJNS4_18SM100_TMA_2SM_LOADES1I_EEES24_vS25_EENS_8epilogue10collective18CollectiveEpilogueINS29_23Sm100TmaWarpSpecializedILi4ELi2ELi32ELb1ELb0EEEJNS5_IJSH_SH_SG_EEENS5_IJNSN_ISH_SD_EENSN_ISO_SD_EEEEENS_10bfloat16_tESM_S2I_SM_NS29_6fusion15FusionCallbacksIS2D_NS2J_17LinearCombinationIS2I_fS2I_fLNS_15FloatRoundStyleE2EEES2E_S2H_JEEENS4_5SM1004TMEM4LOAD26SM100_TMEM_LOAD_32dp32b32xENS4_13SM90_TMA_LOADENS1K_INS1L_ILi2ELi4ELi3EEENS1N_ILi16EEENSN_INS5_IJS1P_SO_EEES1V_EEEENS4_39AutoVectorizingCopyWithAssumedAlignmentILi128EEENS4_14SM90_TMA_STOREES2Y_S30_S30_EEEvvEEEEvNT_6ParamsE,@function
        .size           _ZN7cutlass13device_kernelINS_4gemm6kernel13GemmUniversalIN4cute5tupleIJiiiiEEENS1_10collective13CollectiveMmaINS1_46MainloopSm100TmaUmmaWarpSpecializedBlockScaledILi3ELi2ELi2ENS5_IJNS4_1CILi2EEENSA_ILi4EEENSA_ILi1EEEEEEEENS5_IJNSA_ILi256EEENSA_ILi128EEESG_EEENS5_IJNS_12float_e5m2_tENS_13float_ue8m0_tEEEENS5_IJNS5_IJlSD_lEEENS4_6LayoutINS5_IJNS5_IJNS5_IJNSA_ILi32EEESC_EEEiEEESQ_NS5_IJSD_iEEEEEENS5_IJNS5_IJNS5_IJNSA_ILi16EEESC_EEEiEEENS5_IJNS5_IJNSA_ILi0EEESD_EEENSA_ILi512EEEEEENS5_IJSW_iEEEEEEEEEEESL_S13_NS4_8TiledMMAINS4_8MMA_AtomIJNS4_27SM100_MMA_MXF8F6F4_2x1SM_SSISJ_SJ_fSK_Li256ELi128ELNS4_4UMMA5MajorE0ELS18_0ELNS17_7ScaleInE0ELS19_0EEEEEENSN_INS5_IJSD_SD_SD_EEENS5_IJSW_SW_SW_EEEEENS5_IJNS4_10UnderscoreES1F_S1F_EEEEENS5_IJNS4_28SM100_TMA_2SM_LOAD_MULTICASTES1I_EEENS5_IJNS4_14ComposedLayoutINS4_7SwizzleILi3ELi4ELi3EEENS4_18smem_ptr_flag_bitsILi8EEENSN_INS5_IJNSA_ILi8EEESH_EEENS5_IJSH_SD_EEEEEEENSN_INS5_IJNS5_IJNS5_IJSP_SD_EEENS5_IJSO_SD_EEEEEESD_NS5_IJSC_SB_EEEEEENS5_IJNS5_IJNS5_IJSU_SY_EEESX_EEESW_NS5_IJSD_SY_EEEEEEEEEEEvNS4_8identityENS5_IJNS4_18SM100_TMA_2SM_LOADES1I_EEES24_vS25_EENS_8epilogue10collective18CollectiveEpilogueINS29_23Sm100TmaWarpSpecializedILi4ELi2ELi32ELb1ELb0EEEJNS5_IJSH_SH_SG_EEENS5_IJNSN_ISH_SD_EENSN_ISO_SD_EEEEENS_10bfloat16_tESM_S2I_SM_NS29_6fusion15FusionCallbacksIS2D_NS2J_17LinearCombinationIS2I_fS2I_fLNS_15FloatRoundStyleE2EEES2E_S2H_JEEENS4_5SM1004TMEM4LOAD26SM100_TMEM_LOAD_32dp32b32xENS4_13SM90_TMA_LOADENS1K_INS1L_ILi2ELi4ELi3EEENS1N_ILi16EEENSN_INS5_IJS1P_SO_EEES1V_EEEENS4_39AutoVectorizingCopyWithAssumedAlignmentILi128EEENS4_14SM90_TMA_STOREES2Y_S30_S30_EEEvvEEEEvNT_6ParamsE,(.L_x_192 - _ZN7cutlass13device_kernelINS_4gemm6kernel13GemmUniversalIN4cute5tupleIJiiiiEEENS1_10collective13CollectiveMmaINS1_46MainloopSm100TmaUmmaWarpSpecializedBlockScaledILi3ELi2ELi2ENS5_IJNS4_1CILi2EEENSA_ILi4EEENSA_ILi1EEEEEEEENS5_IJNSA_ILi256EEENSA_ILi128EEESG_EEENS5_IJNS_12float_e5m2_tENS_13float_ue8m0_tEEEENS5_IJNS5_IJlSD_lEEENS4_6LayoutINS5_IJNS5_IJNS5_IJNSA_ILi32EEESC_EEEiEEESQ_NS5_IJSD_iEEEEEENS5_IJNS5_IJNS5_IJNSA_ILi16EEESC_EEEiEEENS5_IJNS5_IJNSA_ILi0EEESD_EEENSA_ILi512EEEEEENS5_IJSW_iEEEEEEEEEEESL_S13_NS4_8TiledMMAINS4_8MMA_AtomIJNS4_27SM100_MMA_MXF8F6F4_2x1SM_SSISJ_SJ_fSK_Li256ELi128ELNS4_4UMMA5MajorE0ELS18_0ELNS17_7ScaleInE0ELS19_0EEEEEENSN_INS5_IJSD_SD_SD_EEENS5_IJSW_SW_SW_EEEEENS5_IJNS4_10UnderscoreES1F_S1F_EEEEENS5_IJNS4_28SM100_TMA_2SM_LOAD_MULTICASTES1I_EEENS5_IJNS4_14ComposedLayoutINS4_7SwizzleILi3ELi4ELi3EEENS4_18smem_ptr_flag_bitsILi8EEENSN_INS5_IJNSA_ILi8EEESH_EEENS5_IJSH_SD_EEEEEEENSN_INS5_IJNS5_IJNS5_IJSP_SD_EEENS5_IJSO_SD_EEEEEESD_NS5_IJSC_SB_EEEEEENS5_IJNS5_IJNS5_IJSU_SY_EEESX_EEESW_NS5_IJSD_SY_EEEEEEEEEEEvNS4_8identityENS5_IJNS4_18SM100_TMA_2SM_LOADES1I_EEES24_vS25_EENS_8epilogue10collective18CollectiveEpilogueINS29_23Sm100TmaWarpSpecializedILi4ELi2ELi32ELb1ELb0EEEJNS5_IJSH_SH_SG_EEENS5_IJNSN_ISH_SD_EENSN_ISO_SD_EEEEENS_10bfloat16_tESM_S2I_SM_NS29_6fusion15FusionCallbacksIS2D_NS2J_17LinearCombinationIS2I_fS2I_fLNS_15FloatRoundStyleE2EEES2E_S2H_JEEENS4_5SM1004TMEM4LOAD26SM100_TMEM_LOAD_32dp32b32xENS4_13SM90_TMA_LOADENS1K_INS1L_ILi2ELi4ELi3EEENS1N_ILi16EEENSN_INS5_IJS1P_SO_EEES1V_EEEENS4_39AutoVectorizingCopyWithAssumedAlignmentILi128EEENS4_14SM90_TMA_STOREES2Y_S30_S30_EEEvvEEEEvNT_6ParamsE)
        .other          _ZN7cutlass13device_kernelINS_4gemm6kernel13GemmUniversalIN4cute5tupleIJiiiiEEENS1_10collective13CollectiveMmaINS1_46MainloopSm100TmaUmmaWarpSpecializedBlockScaledILi3ELi2ELi2ENS5_IJNS4_1CILi2EEENSA_ILi4EEENSA_ILi1EEEEEEEENS5_IJNSA_ILi256EEENSA_ILi128EEESG_EEENS5_IJNS_12float_e5m2_tENS_13float_ue8m0_tEEEENS5_IJNS5_IJlSD_lEEENS4_6LayoutINS5_IJNS5_IJNS5_IJNSA_ILi32EEESC_EEEiEEESQ_NS5_IJSD_iEEEEEENS5_IJNS5_IJNS5_IJNSA_ILi16EEESC_EEEiEEENS5_IJNS5_IJNSA_ILi0EEESD_EEENSA_ILi512EEEEEENS5_IJSW_iEEEEEEEEEEESL_S13_NS4_8TiledMMAINS4_8MMA_AtomIJNS4_27SM100_MMA_MXF8F6F4_2x1SM_SSISJ_SJ_fSK_Li256ELi128ELNS4_4UMMA5MajorE0ELS18_0ELNS17_7ScaleInE0ELS19_0EEEEEENSN_INS5_IJSD_SD_SD_EEENS5_IJSW_SW_SW_EEEEENS5_IJNS4_10UnderscoreES1F_S1F_EEEEENS5_IJNS4_28SM100_TMA_2SM_LOAD_MULTICASTES1I_EEENS5_IJNS4_14ComposedLayoutINS4_7SwizzleILi3ELi4ELi3EEENS4_18smem_ptr_flag_bitsILi8EEENSN_INS5_IJNSA_ILi8EEESH_EEENS5_IJSH_SD_EEEEEEENSN_INS5_IJNS5_IJNS5_IJSP_SD_EEENS5_IJSO_SD_EEEEEESD_NS5_IJSC_SB_EEEEEENS5_IJNS5_IJNS5_IJSU_SY_EEESX_EEESW_NS5_IJSD_SY_EEEEEEEEEEEvNS4_8identityENS5_IJNS4_18SM100_TMA_2SM_LOADES1I_EEES24_vS25_EENS_8epilogue10collective18CollectiveEpilogueINS29_23Sm100TmaWarpSpecializedILi4ELi2ELi32ELb1ELb0EEEJNS5_IJSH_SH_SG_EEENS5_IJNSN_ISH_SD_EENSN_ISO_SD_EEEEENS_10bfloat16_tESM_S2I_SM_NS29_6fusion15FusionCallbacksIS2D_NS2J_17LinearCombinationIS2I_fS2I_fLNS_15FloatRoundStyleE2EEES2E_S2H_JEEENS4_5SM1004TMEM4LOAD26SM100_TMEM_LOAD_32dp32b32xENS4_13SM90_TMA_LOADENS1K_INS1L_ILi2ELi4ELi3EEENS1N_ILi16EEENSN_INS5_IJS1P_SO_EEES1V_EEEENS4_39AutoVectorizingCopyWithAssumedAlignmentILi128EEENS4_14SM90_TMA_STOREES2Y_S30_S30_EEEvvEEEEvNT_6ParamsE,@"STO_CUDA_ENTRY STV_DEFAULT"
_ZN7cutlass13device_kernelINS_4gemm6kernel13GemmUniversalIN4cute5tupleIJiiiiEEENS1_10collective13CollectiveMmaINS1_46MainloopSm100TmaUmmaWarpSpecializedBlockScaledILi3ELi2ELi2ENS5_IJNS4_1CILi2EEENSA_ILi4EEENSA_ILi1EEEEEEEENS5_IJNSA_ILi256EEENSA_ILi128EEESG_EEENS5_IJNS_12float_e5m2_tENS_13float_ue8m0_tEEEENS5_IJNS5_IJlSD_lEEENS4_6LayoutINS5_IJNS5_IJNS5_IJNSA_ILi32EEESC_EEEiEEESQ_NS5_IJSD_iEEEEEENS5_IJNS5_IJNS5_IJNSA_ILi16EEESC_EEEiEEENS5_IJNS5_IJNSA_ILi0EEESD_EEENSA_ILi512EEEEEENS5_IJSW_iEEEEEEEEEEESL_S13_NS4_8TiledMMAINS4_8MMA_AtomIJNS4_27SM100_MMA_MXF8F6F4_2x1SM_SSISJ_SJ_fSK_Li256ELi128ELNS4_4UMMA5MajorE0ELS18_0ELNS17_7ScaleInE0ELS19_0EEEEEENSN_INS5_IJSD_SD_SD_EEENS5_IJSW_SW_SW_EEEEENS5_IJNS4_10UnderscoreES1F_S1F_EEEEENS5_IJNS4_28SM100_TMA_2SM_LOAD_MULTICASTES1I_EEENS5_IJNS4_14ComposedLayoutINS4_7SwizzleILi3ELi4ELi3EEENS4_18smem_ptr_flag_bitsILi8EEENSN_INS5_IJNSA_ILi8EEESH_EEENS5_IJSH_SD_EEEEEEENSN_INS5_IJNS5_IJNS5_IJSP_SD_EEENS5_IJSO_SD_EEEEEESD_NS5_IJSC_SB_EEEEEENS5_IJNS5_IJNS5_IJSU_SY_EEESX_EEESW_NS5_IJSD_SY_EEEEEEEEEEEvNS4_8identityENS5_IJNS4_18SM100_TMA_2SM_LOADES1I_EEES24_vS25_EENS_8epilogue10collective18CollectiveEpilogueINS29_23Sm100TmaWarpSpecializedILi4ELi2ELi32ELb1ELb0EEEJNS5_IJSH_SH_SG_EEENS5_IJNSN_ISH_SD_EENSN_ISO_SD_EEEEENS_10bfloat16_tESM_S2I_SM_NS29_6fusion15FusionCallbacksIS2D_NS2J_17LinearCombinationIS2I_fS2I_fLNS_15FloatRoundStyleE2EEES2E_S2H_JEEENS4_5SM1004TMEM4LOAD26SM100_TMEM_LOAD_32dp32b32xENS4_13SM90_TMA_LOADENS1K_INS1L_ILi2ELi4ELi3EEENS1N_ILi16EEENSN_INS5_IJS1P_SO_EEES1V_EEEENS4_39AutoVectorizingCopyWithAssumedAlignmentILi128EEENS4_14SM90_TMA_STOREES2Y_S30_S30_EEEvvEEEEvNT_6ParamsE:
[----:B------:R-:W1:Y:S01]  /*0000*/  LDC R1, c[0x0][0x37c] ;  /* 0x0000df00ff017b82 */ /* 0x000e620000000800 */
[----:B------:R-:W2:Y:S01]  /*0010*/  S2R R99, SR_TID.X ;  /* 0x0000000000637919 */ /* 0x000ea20000002100 */
[----:B------:R-:W3:Y:S06]  /*0020*/  LDCU.64 UR12, c[0x0][0xc90] ;  /* 0x00019200ff0c77ac */ /* 0x000eec0008000a00 */
[----:B------:R-:W4:Y:S01]  /*0030*/  S2UR UR4, SR_CgaCtaId ;  /* 0x00000000000479c3 */ /* 0x000f220000008800 */
[----:B------:R-:W-:Y:S02]  /*0040*/  PRMT R84, RZ, 0x7610, R84 ;  /* 0x00007610ff547816 */ /* 0x000fe40000000054 */
[----:B------:R-:W-:-:S02]  /*0050*/  ELECT P0, URZ, PT ;  /* 0x0000000000ff782f */ /* 0x000fc40003800000 */
[----:B---3--:R-:W-:-:S04]  /*0060*/  ISETP.NE.U32.AND P1, PT, RZ, UR12, PT ;  /* 0x0000000cff007c0c */ /* 0x008fc8000bf25070 */
[----:B------:R-:W-:Y:S01]  /*0070*/  ISETP.NE.AND.EX P2, PT, RZ, UR13, PT, P1 ;  /* 0x0000000dff007c0c */ /* 0x000fe2000bf45310 */
[----:B----4-:R-:W-:Y:S01]  /*0080*/  IMAD.U32 R88, RZ, RZ, UR4 ;  /* 0x00000004ff587e24 */ /* 0x010fe2000f8e00ff */
[----:B------:R-:W-:Y:S02]  /*0090*/  ULOP3.LUT UR5, UR4, 0x1, URZ, 0xc0, !UPT ;  /* 0x0000000104057892 */ /* 0x000fe4000f8ec0ff */
[----:B------:R-:W-:Y:S01]  /*00a0*/  ULOP3.LUT UR4, UR4, 0x1, URZ, 0x3c, !UPT ;  /* 0x0000000104047892 */ /* 0x000fe2000f8e3cff */
[----:B--2---:R-:W-:-:S03]  /*00b0*/  SHF.R.U32.HI R85, RZ, 0x5, R99 ;  /* 0x00000005ff557819 */ /* 0x004fc60000011663 */
[----:B------:R-:W-:Y:S02]  /*00c0*/  IMAD.U32 R4, RZ, RZ, UR5 ;  /* 0x00000005ff047e24 */ /* 0x000fe4000f8e00ff */
[----:B------:R-:W-:Y:S01]  /*00d0*/  IMAD.U32 R3, RZ, RZ, UR4 ;  /* 0x00000004ff037e24 */ /* 0x000fe2000f8e00ff */
[----:B------:R-:W2:Y:S02]  /*00e0*/  SHFL.IDX PT, R0, R85, RZ, 0x1f ;  /* 0x00001fff55007589 */ /* 0x000ea400000e0000 */
[----:B--2---:R-:W-:Y:S01]  /*00f0*/  R2UR UR19, R0 ;  /* 0x00000000001372ca */ /* 0x004fe200000e0000 */
[----:B-1----:R-:W-:-:S14]  /*0100*/  @P2 BRA `(.L_x_0) ;  /* 0x0000000000302947 */ /* 0x002fdc0003800000 */
[----:B------:R-:W1:Y:S02]  /*0110*/  LDCU.64 UR4, c[0x0][0xc88] ;  /* 0x00019100ff0477ac */ /* 0x000e640008000a00 */
[----:B-1----:R-:W-:-:S04]  /*0120*/  UISETP.NE.U32.AND UP0, UPT, UR4, URZ, UPT ;  /* 0x000000ff0400728c */ /* 0x002fc8000bf05070 */
[----:B------:R-:W-:-:S09]  /*0130*/  UISETP.NE.AND.EX UP0, UPT, UR5, URZ, UPT, UP0 ;  /* 0x000000ff0500728c */ /* 0x000fd2000bf05300 */
[----:B------:R-:W-:Y:S05]  /*0140*/  BRA.U !UP0, `(.L_x_1) ;  /* 0x0000000108147547 */ /* 0x000fea000b800000 */
[----:B------:R-:W1:Y:S01]  /*0150*/  LDC.64 R6, c[0x0][0xc88] ;  /* 0x00032200ff067b82 */ /* 0x000e620000000a00 */
[----:B------:R-:W1:Y:S02]  /*0160*/  LDCU.64 UR4, c[0x0][0x358] ;  /* 0x00006b00ff0477ac */ /* 0x000e640008000a00 */
[----:B-1----:R1:W5:Y:S01]  /*0170*/  LDG.E R41, desc[UR4][R6.64] ;  /* 0x0000000406297981 */ /* 0x002362000c1e1900 */
[----:B------:R-:W-:Y:S01]  /*0180*/  HFMA2 R84, -RZ, RZ, 0, 5.9604644775390625e-08 ;  /* 0x00000001ff547431 */ /* 0x000fe200000001ff */
[----:B------:R-:W-:Y:S05]  /*0190*/  BRA `(.L_x_0) ;  /* 0x00000000000c7947 */ /* 0x000fea0003800000 */
.L_x_1:
[----:B------:R-:W1:Y:S01]  /*01a0*/  LDCU UR4, c[0x0][0xc80] ;  /* 0x00019000ff0477ac */ /* 0x000e620008000800 */
[----:B------:R-:W-:Y:S01]  /*01b0*/  HFMA2 R84, -RZ, RZ, 0, 5.9604644775390625e-08 ;  /* 0x00000001ff547431 */ /* 0x000fe200000001ff */
[----:B-1----:R-:W-:-:S07]  /*01c0*/  MOV R41, UR4 ;  /* 0x0000000400297c02 */ /* 0x002fce0008000f00 */
.L_x_0:
[----:B------:R-:W2:Y:S02]  /*01d0*/  LDCU.64 UR4, c[0x0][0xcb0] ;  /* 0x00019600ff0477ac */ /* 0x000ea40008000a00 */
[----:B--2---:R-:W-:-:S04]  /*01e0*/  UISETP.NE.U32.AND UP0, UPT, UR4, URZ, UPT ;  /* 0x000000ff0400728c */ /* 0x004fc8000bf05070 */
[----:B------:R-:W-:-:S09]  /*01f0*/  UISETP.NE.AND.EX UP0, UPT, UR5, URZ, UPT, UP0 ;  /* 0x000000ff0500728c */ /* 0x000fd2000bf05300 */
[----:B------:R-:W-:Y:S05]  /*0200*/  BRA.U UP0, `(.L_x_2) ;  /* 0x0000000100287547 */ /* 0x000fea000b800000 */
[----:B------:R-:W2:Y:S02]  /*0210*/  LDCU.64 UR4, c[0x0][0xca8] ;  /* 0x00019500ff0477ac */ /* 0x000ea40008000a00 */
[----:B--2---:R-:W-:-:S04]  /*0220*/  UISETP.NE.U32.AND UP0, UPT, UR4, URZ, UPT ;  /* 0x000000ff0400728c */ /* 0x004fc8000bf05070 */
[----:B------:R-:W-:-:S09]  /*0230*/  UISETP.NE.AND.EX UP0, UPT, UR5, URZ, UPT, UP0 ;  /* 0x000000ff0500728c */ /* 0x000fd2000bf05300 */
[----:B------:R-:W-:Y:S05]  /*0240*/  BRA.U !UP0, `(.L_x_3) ;  /* 0x0000000108107547 */ /* 0x000fea000b800000 */
[----:B------:R-:W2:Y:S01]  /*0250*/  LDC.64 R38, c[0x0][0xca8] ;  /* 0x00032a00ff267b82 */ /* 0x000ea20000000a00 */
[----:B------:R-:W2:Y:S02]  /*0260*/  LDCU.64 UR4, c[0x0][0x358] ;  /* 0x00006b00ff0477ac */ /* 0x000ea40008000a00 */
[----:B--2---:R2:W5:Y:S01]  /*0270*/  LDG.E R38, desc[UR4][R38.64] ;  /* 0x0000000426267981 */ /* 0x004562000c1e1900 */
[----:B------:R-:W-:Y:S05]  /*0280*/  BRA `(.L_x_2) ;  /* 0x0000000000087947 */ /* 0x000fea0003800000 */
.L_x_3:
[----:B------:R-:W2:Y:S02]  /*0290*/  LDCU UR4, c[0x0][0xca0] ;  /* 0x00019400ff0477ac */ /* 0x000ea40008000800 */
[----:B--2---:R-:W-:Y:S02]  /*02a0*/  MOV R38, UR4 ;  /* 0x0000000400267c02 */ /* 0x004fe40008000f00 */
.L_x_2:
[----:B------:R-:W-:Y:S01]  /*02b0*/  IMAD.U32 R0, RZ, RZ, UR19 ;  /* 0x00000013ff007e24 */ /* 0x000fe2000f8e00ff */
[----:B------:R-:W-:Y:S04]  /*02c0*/  BSSY.RECONVERGENT B0, `(.L_x_4) ;  /* 0x0000012000007945 */ /* 0x000fe80003800200 */
[C---:B------:R-:W-:Y:S02]  /*02d0*/  ISETP.NE.OR P3, PT, R0.reuse, 0x1, !P0 ;  /* 0x000000010000780c */ /* 0x040fe40004765670 */
[----:B------:R-:W-:-:S11]  /*02e0*/  ISETP.NE.OR P2, PT, R0, 0x3, !P0 ;  /* 0x000000030000780c */ /* 0x000fd60004745670 */
[----:B------:R-:W-:Y:S05]  /*02f0*/  @P3 BRA `(.L_x_5) ;  /* 0x0000000000383947 */ /* 0x000fea0003800000 */
[----:B------:R-:W3:Y:S02]  /*0300*/  LDCU.64 UR4, c[0x0][0x348] ;  /* 0x00006900ff0477ac */ /* 0x000ee40008000a00 */
[----:B---3--:R-:W-:Y:S02]  /*0310*/  UIADD3 UR10, UP3, UPT, UR4, 0x80, URZ ;  /* 0x00000080040a7890 */ /* 0x008fe4000ff7e0ff */
[----:B------:R-:W-:Y:S02]  /*0320*/  UIADD3 UR8, UP2, UPT, UR4, 0x180, URZ ;  /* 0x0000018004087890 */ /* 0x000fe4000ff5e0ff */
[----:B------:R-:W-:Y:S02]  /*0330*/  UIADD3 UR6, UP1, UPT, UR4, 0x280, URZ ;  /* 0x0000028004067890 */ /* 0x000fe4000ff3e0ff */
[----:B------:R-:W-:Y:S02]  /*0340*/  UIADD3 UR4, UP0, UPT, UR4, 0x380, URZ ;  /* 0x0000038004047890 */ /* 0x000fe4000ff1e0ff */
[----:B------:R-:W-:-:S02]  /*0350*/  UIADD3.X UR11, UPT, UPT, URZ, UR5, URZ, UP3, !UPT ;  /* 0x00000005ff0b7290 */ /* 0x000fc40009ffe4ff */
[----:B------:R-:W-:Y:S02]  /*0360*/  UIADD3.X UR9, UPT, UPT, URZ, UR5, URZ, UP2, !UPT ;  /* 0x00000005ff097290 */ /* 0x000fe400097fe4ff */
[----:B------:R-:W-:Y:S02]  /*0370*/  UIADD3.X UR7, UPT, UPT, URZ, UR5, URZ, UP1, !UPT ;  /* 0x00000005ff077290 */ /* 0x000fe40008ffe4ff */
[----:B------:R-:W-:-:S03]  /*0380*/  UIADD3.X UR5, UPT, UPT, URZ, UR5, URZ, UP0, !UPT ;  /* 0x00000005ff057290 */ /* 0x000fc600087fe4ff */
[----:B------:R3:W-:Y:S02]  /*0390*/  UTMACCTL.PF [UR10] ;  /* 0x000000000a0079b9 */ /* 0x0007e40008040000 */
[----:B------:R3:W-:Y:S02]  /*03a0*/  UTMACCTL.PF [UR8] ;  /* 0x00000000080079b9 */ /* 0x0007e40008040000 */
[----:B------:R3:W-:Y:S02]  /*03b0*/  UTMACCTL.PF [UR6] ;  /* 0x00000000060079b9 */ /* 0x0007e40008040000 */
[----:B------:R3:W-:Y:S02]  /*03c0*/  UTMACCTL.PF [UR4] ;  /* 0x00000000040079b9 */ /* 0x0007e40008040000 */
[----:B---3--:R-:W-:Y:S01]  /*03d0*/  NOP ;  /* 0x0000000000007918 */ /* 0x008fe20000000000 */
.L_x_5:
[----:B------:R-:W-:Y:S05]  /*03e0*/  BSYNC.RECONVERGENT B0 ;  /* 0x0000000000007941 */ /* 0x000fea0003800200 */
.L_x_4:
[----:B------:R-:W-:Y:S04]  /*03f0*/  BSSY.RECONVERGENT B0, `(.L_x_6) ;  /* 0x000000a000007945 */ /* 0x000fe80003800200 */
[----:B------:R-:W-:Y:S05]  /*0400*/  @P2 BRA `(.L_x_7) ;  /* 0x0000000000202947 */ /* 0x000fea0003800000 */
[----:B------:R-:W3:Y:S02]  /*0410*/  LDCU.64 UR4, c[0x0][0x348] ;  /* 0x00006900ff0477ac */ /* 0x000ee40008000a00 */
[----:B---3--:R-:W-:Y:S02]  /*0420*/  UIADD3 UR6, UP1, UPT, UR4, 0x980, URZ ;  /* 0x0000098004067890 */ /* 0x008fe4000ff3e0ff */
[----:B------:R-:W-:Y:S02]  /*0430*/  UIADD3 UR4, UP0, UPT, UR4, 0xa80, URZ ;  /* 0x00000a8004047890 */ /* 0x000fe4000ff1e0ff */
[----:B------:R-:W-:Y:S02]  /*0440*/  UIADD3.X UR7, UPT, UPT, URZ, UR5, URZ, UP1, !UPT ;  /* 0x00000005ff077290 */ /* 0x000fe40008ffe4ff */
[----:B------:R-:W-:-:S07]  /*0450*/  UIADD3.X UR5, UPT, UPT, URZ, UR5, URZ, UP0, !UPT ;  /* 0x00000005ff057290 */ /* 0x000fce00087fe4ff */
[----:B------:R3:W-:Y:S02]  /*0460*/  UTMACCTL.PF [UR6] ;  /* 0x00000000060079b9 */ /* 0x0007e40008040000 */
[----:B------:R3:W-:Y:S02]  /*0470*/  UTMACCTL.PF [UR4] ;  /* 0x00000000040079b9 */ /* 0x0007e40008040000 */
[----:B---3--:R-:W-:Y:S01]  /*0480*/  NOP ;  /* 0x0000000000007918 */ /* 0x008fe20000000000 */
.L_x_7:
[----:B------:R-:W-:Y:S05]  /*0490*/  BSYNC.RECONVERGENT B0 ;  /* 0x0000000000007941 */ /* 0x000fea0003800200 */
.L_x_6:
[----:B------:R-:W3:Y:S01]  /*04a0*/  LDCU.64 UR4, c[0x0][0xc88] ;  /* 0x00019100ff0477ac */ /* 0x000ee20008000a00 */
[----:B------:R-:W-:Y:S01]  /*04b0*/  ISETP.NE.AND.EX P1, PT, RZ, UR13, PT, P1 ;  /* 0x0000000dff007c0c */ /* 0x000fe2000bf25310 */
[----:B------:R-:W-:Y:S01]  /*04c0*/  UPLOP3.LUT UP4, UPT, UPT, UPT, UPT, 0x80, 0x8 ;  /* 0x000000000008789c */ /* 0x000fe20003f8f070 */
[----:B---3--:R-:W-:-:S04]  /*04d0*/  ISETP.NE.U32.AND P2, PT, RZ, UR4, PT ;  /* 0x00000004ff007c0c */ /* 0x008fc8000bf45070 */
[----:B------:R-:W-:-:S13]  /*04e0*/  ISETP.NE.AND.EX P2, PT, RZ, UR5, PT, P2 ;  /* 0x00000005ff007c0c */ /* 0x000fda000bf45320 */
[----:B------:R-:W-:Y:S05]  /*04f0*/  @P2 BRA P1, `(.L_x_8) ;  /* 0x0000000000282947 */ /* 0x000fea0000800000 */
[----:B------:R-:W-:Y:S01]  /*0500*/  UISETP.NE.U32.AND UP0, UPT, UR12, URZ, UPT ;  /* 0x000000ff0c00728c */ /* 0x000fe2000bf05070 */
[----:B-----5:R-:W-:Y:S01]  /*0510*/  FSETP.NEU.AND P1, PT, R41, RZ, PT ;  /* 0x000000ff2900720b */ /* 0x020fe20003f2d000 */
[----:B------:R-:W-:Y:S02]  /*0520*/  UISETP.NE.U32.AND UP2, UPT, UR4, URZ, UPT ;  /* 0x000000ff0400728c */ /* 0x000fe4000bf45070 */
[----:B------:R-:W-:Y:S02]  /*0530*/  UISETP.NE.AND.EX UP1, UPT, UR13, URZ, UPT, UP0 ;  /* 0x000000ff0d00728c */ /* 0x000fe4000bf25300 */
[----:B------:R-:W-:-:S04]  /*0540*/  UISETP.NE.AND.EX UP0, UPT, UR5, URZ, UPT, UP2 ;  /* 0x000000ff0500728c */ /* 0x000fc8000bf05320 */
[----:B------:R-:W-:-:S04]  /*0550*/  USEL UR4, URZ, 0xffffffff, UP0 ;  /* 0xffffffffff047887 */ /* 0x000fc80008000000 */
[----:B------:R-:W-:Y:S01]  /*0560*/  VOTEU.ANY UP0, P1 ;  /* 0x0000000000ff7886 */ /* 0x000fe20000800100 */
[----:B------:R-:W-:-:S04]  /*0570*/  @!UP1 USEL UR4, URZ, 0xffffffff, UP0 ;  /* 0xffffffffff049887 */ /* 0x000fc80008000000 */
[----:B------:R-:W-:-:S04]  /*0580*/  ULOP3.LUT UR4, UR4, 0x1, URZ, 0xc0, !UPT ;  /* 0x0000000104047892 */ /* 0x000fc8000f8ec0ff */
[----:B------:R-:W-:-:S11]  /*0590*/  UISETP.NE.U32.AND UP4, UPT, UR4, 0x1, UPT ;  /* 0x000000010400788c */ /* 0x000fd6000bf85070 */
.L_x_8:
[----:B------:R-:W3:Y:S01]  /*05a0*/  SHFL.IDX PT, R0, R85, RZ, 0x1f ;  /* 0x00001fff55007589 */ /* 0x000ee200000e0000 */
[----:B------:R-:W-:Y:S01]  /*05b0*/  R2UR UR4, R4 ;  /* 0x00000000040472ca */ /* 0x000fe200000e0000 */
[----:B------:R-:W-:-:S04]  /*05c0*/  UISETP.NE.AND UP0, UPT, UR19, 0x2, UPT ;  /* 0x000000021300788c */ /* 0x000fc8000bf05270 */
[----:B------:R-:W-:-:S08]  /*05d0*/  USEL UR59, URZ, 0x1, UP0 ;  /* 0x00000001ff3b7887 */ /* 0x000fd00008000000 */
[----:B------:R-:W-:-:S06]  /*05e0*/  UISETP.EQ.AND UP1, UPT, UR4, URZ, !UP0 ;  /* 0x000000ff0400728c */ /* 0x000fcc000c722270 */
[----:B------:R-:W-:Y:S02]  /*05f0*/  PLOP3.LUT P4, PT, P0, PT, UP1, 0x80, 0x8 ;  /* 0x000000000008781c */ /* 0x000fe4000078f018 */
[----:B---3--:R-:W-:-:S13]  /*0600*/  ISETP.NE.AND P1, PT, R0, RZ, PT ;  /* 0x000000ff0000720c */ /* 0x008fda0003f25270 */
[----:B------:R-:W-:Y:S05]  /*0610*/  @P1 BRA `(.L_x_9) ;  /* 0x0000000000501947 */ /* 0x000fea0003800000 */
[----:B------:R-:W-:Y:S01]  /*0620*/  R2UR UR5, R88 ;  /* 0x00000000580572ca */ /* 0x000fe200000e0000 */
[----:B------:R-:W-:Y:S01]  /*0630*/  UMOV UR4, 0x400 ;  /* 0x0000040000047882 */ /* 0x000fe20000000000 */
[----:B------:R-:W-:Y:S01]  /*0640*/  UMOV UR8, 0x1 ;  /* 0x0000000100087882 */ /* 0x000fe20000000000 */
[----:B------:R-:W-:Y:S01]  /*0650*/  UMOV UR6, 0x4 ;  /* 0x0000000400067882 */ /* 0x000fe20000000000 */
[----:B------:R-:W-:-:S04]  /*0660*/  UIADD3 UR8, UPT, UPT, -UR8, 0x100000, URZ ;  /* 0x0010000008087890 */ /* 0x000fc8000fffe1ff */
[----:B------:R-:W-:Y:S02]  /*0670*/  USHF.L.U32 UR9, UR8, 0xb, URZ ;  /* 0x0000000b08097899 */ /* 0x000fe400080006ff */
[----:B------:R-:W-:Y:S02]  /*0680*/  USHF.L.U32 UR8, UR8, 0x1, URZ ;  /* 0x0000000108087899 */ /* 0x000fe400080006ff */
[----:B------:R-:W-:-:S04]  /*0690*/  UIADD3 UR6, UPT, UPT, -UR6, 0x100000, URZ ;  /* 0x0010000006067890 */ /* 0x000fc8000fffe1ff */
[----:B------:R-:W-:Y:S02]  /*06a0*/  USHF.L.U32 UR7, UR6, 0xb, URZ ;  /* 0x0000000b06077899 */ /* 0x000fe400080006ff */
[----:B------:R-:W-:Y:S01]  /*06b0*/  USHF.L.U32 UR6, UR6, 0x1, URZ ;  /* 0x0000000106067899 */ /* 0x000fe200080006ff */
[----:B------:R-:W-:Y:S01]  /*06c0*/  ELECT P1, URZ, PT ;  /* 0x0000000000ff782f */ /* 0x000fe20003820000 */
[----:B------:R-:W-:Y:S01]  /*06d0*/  ULEA UR4, UR5, UR4, 0x18 ;  /* 0x0000000405047291 */ /* 0x000fe2000f8ec0ff */
[----:B------:R-:W3:Y:S11]  /*06e0*/  FENCE.VIEW.ASYNC.S ;  /* 0x00000000000073c6 */ /* 0x000ef60000000000 */
[----:B---3--:R3:W4:Y:S01]  /*06f0*/  SYNCS.EXCH.64 URZ, [UR4], UR8 ;  /* 0x0000000804ff75b2 */ /* 0x0087220008000100 */
[----:B------:R3:W1:Y:S01]  /*0700*/  SYNCS.EXCH.64 URZ, [UR4+0x18], UR6 ;  /* 0x0000180604ff75b2 */ /* 0x0006620008000100 */
[----:B------:R3:W1:Y:S01]  /*0710*/  SYNCS.EXCH.64 URZ, [UR4+0x8], UR8 ;  /* 0x0000080804ff75b2 */ /* 0x0006620008000100 */
[----:B------:R3:W1:Y:S01]  /*0720*/  SYNCS.EXCH.64 URZ, [UR4+0x20], UR6 ;  /* 0x0000200604ff75b2 */ /* 0x0006620008000100 */
[----:B------:R3:W1:Y:S01]  /*0730*/  SYNCS.EXCH.64 URZ, [UR4+0x10], UR8 ;  /* 0x0000100804ff75b2 */ /* 0x0006620008000100 */
[----:B------:R3:W1:Y:S01]  /*0740*/  SYNCS.EXCH.64 URZ, [UR4+0x28], UR6 ;  /* 0x0000280604ff75b2 */ /* 0x0006620008000100 */
[----:B------:R-:W-:Y:S01]  /*0750*/  NOP ;  /* 0x0000000000007918 */ /* 0x000fe20000000000 */
.L_x_9:
[----:B------:R-:W2:Y:S01]  /*0760*/  SHFL.IDX PT, R0, R85, RZ, 0x1f ;  /* 0x00001fff55007589 */ /* 0x000ea200000e0000 */
[----:B------:R-:W-:Y:S01]  /*0770*/  NOP ;  /* 0x0000000000007918 */ /* 0x000fe20000000000 */
[----:B--2---:R-:W-:-:S13]  /*0780*/  ISETP.NE.AND P1, PT, R0, 0x1, PT ;  /* 0x000000010000780c */ /* 0x004fda0003f25270 */
[----:B------:R-:W-:Y:S05]  /*0790*/  @P1 BRA `(.L_x_10) ;  /* 0x0000000000581947 */ /* 0x000fea0003800000 */
[----:B------:R-:W-:Y:S01]  /*07a0*/  R2UR UR5, R88 ;  /* 0x00000000580572ca */ /* 0x000fe200000e0000 */
[----:B---3--:R-:W-:Y:S01]  /*07b0*/  UMOV UR4, 0x400 ;  /* 0x0000040000047882 */ /* 0x008fe20000000000 */
        /* <DEDUP_REMOVED lines=10> */
[----:B------:R-:W2:Y:S11]  /*0860*/  FENCE.VIEW.ASYNC.S ;  /* 0x00000000000073c6 */ /* 0x000eb60000000000 */
[----:B--2---:R2:W3:Y:S01]  /*0870*/  SYNCS.EXCH.64 URZ, [UR4+0x30], UR8 ;  /* 0x0000300804ff75b2 */ /* 0x0044e20008000100 */
[----:B------:R2:W1:Y:S01]  /*0880*/  SYNCS.EXCH.64 URZ, [UR4+0x50], UR6 ;  /* 0x0000500604ff75b2 */ /* 0x0004620008000100 */
[----:B------:R2:W1:Y:S01]  /*0890*/  SYNCS.EXCH.64 URZ, [UR4+0x38], UR8 ;  /* 0x0000380804ff75b2 */ /* 0x0004620008000100 */
[----:B------:R2:W1:Y:S01]  /*08a0*/  SYNCS.EXCH.64 URZ, [UR4+0x58], UR6 ;  /* 0x0000580604ff75b2 */ /* 0x0004620008000100 */
[----:B------:R2:W1:Y:S01]  /*08b0*/  SYNCS.EXCH.64 URZ, [UR4+0x40], UR8 ;  /* 0x0000400804ff75b2 */ /* 0x0004620008000100 */
[----:B------:R2:W1:Y:S01]  /*08c0*/  SYNCS.EXCH.64 URZ, [UR4+0x60], UR6 ;  /* 0x0000600604ff75b2 */ /* 0x0004620008000100 */
[----:B------:R2:W1:Y:S01]  /*08d0*/  SYNCS.EXCH.64 URZ, [UR4+0x48], UR8 ;  /* 0x0000480804ff75b2 */ /* 0x0004620008000100 */
[----:B------:R2:W1:Y:S01]  /*08e0*/  SYNCS.EXCH.64 URZ, [UR4+0x68], UR6 ;  /* 0x0000680604ff75b2 */ /* 0x0004620008000100 */
[----:B------:R-:W-:Y:S01]  /*08f0*/  NOP ;  /* 0x0000000000007918 */ /* 0x000fe20000000000 */
.L_x_10:
[----:B------:R-:W4:Y:S01]  /*0900*/  SHFL.IDX PT, R0, R85, RZ, 0x1f ;  /* 0x00001fff55007589 */ /* 0x000f2200000e0000 */
[----:B------:R-:W-:Y:S01]  /*0910*/  NOP ;  /* 0x0000000000007918 */ /* 0x000fe20000000000 */
[----:B----4-:R-:W-:-:S13]  /*0920*/  ISETP.NE.AND P1, PT, R0, 0x3, PT ;  /* 0x000000030000780c */ /* 0x010fda0003f25270 */
[----:B------:R-:W-:Y:S05]  /*0930*/  @P1 BRA `(.L_x_11) ;  /* 0x0000000000301947 */ /* 0x000fea0003800000 */
[----:B------:R-:W-:Y:S01]  /*0940*/  R2UR UR5, R88 ;  /* 0x00000000580572ca */ /* 0x000fe200000e0000 */
[----:B--23--:R-:W-:Y:S01]  /*0950*/  UMOV UR6, 0x400 ;  /* 0x0000040000067882 */ /* 0x00cfe20000000000 */
[----:B------:R-:W-:Y:S01]  /*0960*/  UMOV UR4, 0x20 ;  /* 0x0000002000047882 */ /* 0x000fe20000000000 */
[----:B------:R-:W-:-:S10]  /*0970*/  ELECT P1, URZ, PT ;  /* 0x0000000000ff782f */ /* 0x000fd40003820000 */
[----:B------:R-:W-:Y:S02]  /*0980*/  ULEA UR6, UR5, UR6, 0x18 ;  /* 0x0000000605067291 */ /* 0x000fe4000f8ec0ff */
[----:B------:R-:W-:-:S04]  /*0990*/  UIADD3 UR4, UPT, UPT, -UR4, 0x100000, URZ ;  /* 0x0010000004047890 */ /* 0x000fc8000fffe1ff */
[----:B------:R-:W-:Y:S02]  /*09a0*/  USHF.L.U32 UR5, UR4, 0xb, URZ ;  /* 0x0000000b04057899 */ /* 0x000fe400080006ff */
[----:B------:R-:W-:Y:S01]  /*09b0*/  USHF.L.U32 UR4, UR4, 0x1, URZ ;  /* 0x0000000104047899 */ /* 0x000fe200080006ff */
[----:B------:R-:W2:Y:S11]  /*09c0*/  FENCE.VIEW.ASYNC.S ;  /* 0x00000000000073c6 */ /* 0x000eb60000000000 */
[----:B--2---:R4:W2:Y:S01]  /*09d0*/  SYNCS.EXCH.64 URZ, [UR6+0x70], UR4 ;  /* 0x0000700406ff75b2 */ /* 0x0048a20008000100 */
[----:B------:R4:W3:Y:S02]  /*09e0*/  SYNCS.EXCH.64 URZ, [UR6+0x78], UR4 ;  /* 0x0000780406ff75b2 */ /* 0x0008e40008000100 */
[----:B----4-:R-:W-:Y:S01]  /*09f0*/  NOP ;  /* 0x0000000000007918 */ /* 0x010fe20000000000 */
.L_x_11:
[----:B------:R-:W4:Y:S01]  /*0a00*/  SHFL.IDX PT, R0, R85, RZ, 0x1f ;  /* 0x00001fff55007589 */ /* 0x000f2200000e0000 */
[----:B------:R-:W-:Y:S01]  /*0a10*/  NOP ;  /* 0x0000000000007918 */ /* 0x000fe20000000000 */
[----:B----4-:R-:W-:-:S13]  /*0a20*/  ISETP.NE.AND P1, PT, R0, 0x4, PT ;  /* 0x000000040000780c */ /* 0x010fda0003f25270 */
[----:B------:R-:W-:Y:S05]  /*0a30*/  @P1 BRA `(.L_x_12) ;  /* 0x00000000004c1947 */ /* 0x000fea0003800000 */
[----:B------:R-:W-:Y:S01]  /*0a40*/  R2UR UR5, R88 ;  /* 0x00000000580572ca */ /* 0x000fe200000e0000 */
[----:B--23--:R-:W-:Y:S01]  /*0a50*/  UMOV UR4, 0x720 ;  /* 0x0000072000047882 */ /* 0x00cfe20000000000 */
[----:B------:R-:W-:Y:S01]  /*0a60*/  UMOV UR6, 0x400 ;  /* 0x0000040000067882 */ /* 0x000fe20000000000 */
[----:B------:R-:W-:Y:S01]  /*0a70*/  USEL UR4, UR4, 0x620, UP4 ;  /* 0x0000062004047887 */ /* 0x000fe2000a000000 */
[----:B------:R-:W-:Y:S01]  /*0a80*/  UMOV UR8, 0x1 ;  /* 0x0000000100087882 */ /* 0x000fe20000000000 */
[----:B------:R-:W-:Y:S01]  /*0a90*/  ELECT P1, URZ, PT ;  /* 0x0000000000ff782f */ /* 0x000fe20003820000 */
[----:B------:R-:W-:-:S04]  /*0aa0*/  UIADD3 UR8, UPT, UPT, -UR8, 0x100000, URZ ;  /* 0x0010000008087890 */ /* 0x000fc8000fffe1ff */
[----:B------:R-:W-:Y:S02]  /*0ab0*/  USHF.L.U32 UR9, UR8, 0xb, URZ ;  /* 0x0000000b08097899 */ /* 0x000fe400080006ff */
[----:B------:R-:W-:Y:S02]  /*0ac0*/  USHF.L.U32 UR8, UR8, 0x1, URZ ;  /* 0x0000000108087899 */ /* 0x000fe400080006ff */
[----:B------:R-:W-:Y:S02]  /*0ad0*/  ULEA UR6, UR5, UR6, 0x18 ;  /* 0x0000000605067291 */ /* 0x000fe4000f8ec0ff */
[----:B------:R-:W-:-:S04]  /*0ae0*/  UIADD3 UR4, UPT, UPT, -UR4, 0x100000, URZ ;  /* 0x0010000004047890 */ /* 0x000fc8000fffe1ff */
[----:B------:R-:W-:Y:S02]  /*0af0*/  USHF.L.U32 UR5, UR4, 0xb, URZ ;  /* 0x0000000b04057899 */ /* 0x000fe400080006ff */
[----:B------:R-:W-:Y:S01]  /*0b00*/  USHF.L.U32 UR4, UR4, 0x1, URZ ;  /* 0x0000000104047899 */ /* 0x000fe200080006ff */
[----:B------:R-:W2:Y:S03]  /*0b10*/  FENCE.VIEW.ASYNC.S ;  /* 0x00000000000073c6 */ /* 0x000ea60000000000 */
[----:B--2---:R4:W2:Y:S08]  /*0b20*/  SYNCS.EXCH.64 URZ, [UR6+0x80], UR8 ;  /* 0x0000800806ff75b2 */ /* 0x0048b00008000100 */
[----:B------:R4:W3:Y:S01]  /*0b30*/  SYNCS.EXCH.64 URZ, [UR6+0x90], UR4 ;  /* 0x0000900406ff75b2 */ /* 0x0008e20008000100 */
[----:B------:R4:W1:Y:S01]  /*0b40*/  SYNCS.EXCH.64 URZ, [UR6+0x88], UR8 ;  /* 0x0000880806ff75b2 */ /* 0x0008620008000100 */
[----:B------:R4:W1:Y:S02]  /*0b50*/  SYNCS.EXCH.64 URZ, [UR6+0x98], UR4 ;  /* 0x0000980406ff75b2 */ /* 0x0008640008000100 */
[----:B----4-:R-:W-:Y:S01]  /*0b60*/  NOP ;  /* 0x0000000000007918 */ /* 0x010fe20000000000 */
.L_x_12:
[----:B------:R-:W4:Y:S01]  /*0b70*/  SHFL.IDX PT, R0, R85, RZ, 0x1f ;  /* 0x00001fff55007589 */ /* 0x000f2200000e0000 */
[----:B------:R-:W-:Y:S01]  /*0b80*/  NOP ;  /* 0x0000000000007918 */ /* 0x000fe20000000000 */
[----:B----4-:R-:W-:-:S13]  /*0b90*/  ISETP.NE.AND P1, PT, R0, 0x5, PT ;  /* 0x000000050000780c */ /* 0x010fda0003f25270 */
[----:B------:R-:W-:Y:S05]  /*0ba0*/  @P1 BRA `(.L_x_13) ;  /* 0x0000000000481947 */ /* 0x000fea0003800000 */
[----:B------:R-:W-:Y:S01]  /*0bb0*/  R2UR UR5, R88 ;  /* 0x00000000580572ca */ /* 0x000fe200000e0000 */
[----:B--23--:R-:W-:Y:S01]  /*0bc0*/  UMOV UR4, 0x400 ;  /* 0x0000040000047882 */ /* 0x00cfe20000000000 */
        /* <DEDUP_REMOVED lines=11> */
[----:B--2---:R4:W2:Y:S01]  /*0c80*/  SYNCS.EXCH.64 URZ, [UR4+0xa0], UR6 ;  /* 0x0000a00604ff75b2 */ /* 0x0048a20008000100 */
[----:B------:R4:W3:Y:S01]  /*0c90*/  SYNCS.EXCH.64 URZ, [UR4+0xb0], UR8 ;  /* 0x0000b00804ff75b2 */ /* 0x0008e20008000100 */
[----:B------:R4:W1:Y:S01]  /*0ca0*/  SYNCS.EXCH.64 URZ, [UR4+0xa8], UR6 ;  /* 0x0000a80604ff75b2 */ /* 0x0008620008000100 */
[----:B------:R4:W1:Y:S02]  /*0cb0*/  SYNCS.EXCH.64 URZ, [UR4+0xb8], UR8 ;  /* 0x0000b80804ff75b2 */ /* 0x0008640008000100 */
[----:B----4-:R-:W-:Y:S01]  /*0cc0*/  NOP ;  /* 0x0000000000007918 */ /* 0x010fe20000000000 */
.L_x_13:
[----:B------:R-:W4:Y:S01]  /*0cd0*/  SHFL.IDX PT, R0, R85, RZ, 0x1f ;  /* 0x00001fff55007589 */ /* 0x000f2200000e0000 */
[----:B------:R-:W-:Y:S01]  /*0ce0*/  ISETP.NE.OR P0, PT, RZ, UR19, !P0 ;  /* 0x00000013ff007c0c */ /* 0x000fe2000c705670 */
[----:B------:R-:W-:Y:S01]  /*0cf0*/  NOP ;  /* 0x0000000000007918 */ /* 0x000fe20000000000 */
[----:B----4-:R-:W-:-:S13]  /*0d00*/  ISETP.NE.AND P1, PT, R0, 0x3, PT ;  /* 0x000000030000780c */ /* 0x010fda0003f25270 */
[----:B------:R-:W-:Y:S05]  /*0d10*/  @P1 BRA `(.L_x_14) ;  /* 0x0000000000381947 */ /* 0x000fea0003800000 */
[----:B------:R-:W-:Y:S01]  /*0d20*/  R2UR UR5, R88 ;  /* 0x00000000580572ca */ /* 0x000fe200000e0000 */
[----:B--23--:R-:W-:Y:S01]  /*0d30*/  UMOV UR4, 0x400 ;  /* 0x0000040000047882 */ /* 0x00cfe20000000000 */
[----:B------:R-:W-:Y:S01]  /*0d40*/  UMOV UR6, 0x20 ;  /* 0x0000002000067882 */ /* 0x000fe20000000000 */
[----:B------:R-:W-:Y:S01]  /*0d50*/  ELECT P1, URZ, PT ;  /* 0x0000000000ff782f */ /* 0x000fe20003820000 */
[----:B------:R-:W-:-:S04]  /*0d60*/  UIADD3 UR6, UPT, UPT, -UR6, 0x100000, URZ ;  /* 0x0010000006067890 */ /* 0x000fc8000fffe1ff */
[----:B------:R-:W-:Y:S02]  /*0d70*/  USHF.L.U32 UR7, UR6, 0xb, URZ ;  /* 0x0000000b06077899 */ /* 0x000fe400080006ff */
[----:B------:R-:W-:-:S03]  /*0d80*/  USHF.L.U32 UR6, UR6, 0x1, URZ ;  /* 0x0000000106067899 */ /* 0x000fc600080006ff */
[----:B------:R-:W-:Y:S01]  /*0d90*/  ULEA UR4, UR5, UR4, 0x18 ;  /* 0x0000000405047291 */ /* 0x000fe2000f8ec0ff */
[----:B------:R-:W2:Y:S11]  /*0da0*/  FENCE.VIEW.ASYNC.S ;  /* 0x00000000000073c6 */ /* 0x000eb60000000000 */
[----:B--2---:R4:W2:Y:S01]  /*0db0*/  SYNCS.EXCH.64 URZ, [UR4+0xc0], UR6 ;  /* 0x0000c00604ff75b2 */ /* 0x0048a20008000100 */
[----:B------:R4:W3:Y:S01]  /*0dc0*/  SYNCS.EXCH.64 URZ, [UR4+0xd0], UR6 ;  /* 0x0000d00604ff75b2 */ /* 0x0008e20008000100 */
[----:B------:R4:W1:Y:S01]  /*0dd0*/  SYNCS.EXCH.64 URZ, [UR4+0xc8], UR6 ;  /* 0x0000c80604ff75b2 */ /* 0x0008620008000100 */
[----:B------:R4:W1:Y:S02]  /*0de0*/  SYNCS.EXCH.64 URZ, [UR4+0xd8], UR6 ;  /* 0x0000d80604ff75b2 */ /* 0x0008640008000100 */
[----:B----4-:R-:W-:Y:S01]  /*0df0*/  NOP ;  /* 0x0000000000007918 */ /* 0x010fe20000000000 */
.L_x_14:
[----:B--23--:R-:W-:Y:S01]  /*0e00*/  R2UR UR7, R88 ;  /* 0x00000000580772ca */ /* 0x00cfe200000e0000 */
[----:B------:R-:W-:Y:S01]  /*0e10*/  VOTEU.ALL UP0, P0 ;  /* 0x0000000000ff7886 */ /* 0x000fe20000000000 */
[----:B------:R-:W-:Y:S01]  /*0e20*/  UMOV UR4, 0x20 ;  /* 0x0000002000047882 */ /* 0x000fe20000000000 */
[----:B------:R-:W-:Y:S01]  /*0e30*/  NOP ;  /* 0x0000000000007918 */ /* 0x000fe20000000000 */
[----:B------:R-:W-:Y:S01]  /*0e40*/  LOP3.LUT R5, R99, 0x1f, RZ, 0xc0, !PT ;  /* 0x0000001f63057812 */ /* 0x000fe200078ec0ff */
[----:B------:R-:W-:Y:S01]  /*0e50*/  UISETP.NE.AND UP5, UPT, UR19, URZ, UPT ;  /* 0x000000ff1300728c */ /* 0x000fe2000bfa5270 */
[----:B------:R-:W-:Y:S01]  /*0e60*/  @!UP0 UMOV UR6, 0x400 ;  /* 0x0000040000068882 */ /* 0x000fe20000000000 */
[----:B------:R-:W-:-:S04]  /*0e70*/  @!UP0 UIADD3 UR4, UPT, UPT, -UR4, 0x100000, URZ ;  /* 0x0010000004048890 */ /* 0x000fc8000fffe1ff */
[----:B------:R-:W-:Y:S02]  /*0e80*/  @!UP0 USHF.L.U32 UR5, UR4, 0xb, URZ ;  /* 0x0000000b04058899 */ /* 0x000fe400080006ff */
[----:B------:R-:W-:Y:S02]  /*0e90*/  @!UP0 USHF.L.U32 UR4, UR4, 0x1, URZ ;  /* 0x0000000104048899 */ /* 0x000fe400080006ff */
[----:B------:R-:W-:Y:S01]  /*0ea0*/  @!UP0 ULEA UR6, UR7, UR6, 0x18 ;  /* 0x0000000607068291 */ /* 0x000fe2000f8ec0ff */
[----:B------:R-:W2:Y:S01]  /*0eb0*/  LDCU UR7, c[0x0][0x36c] ;  /* 0x00006d80ff0777ac */ /* 0x000ea20008000800 */
[----:B------:R-:W-:Y:S01]  /*0ec0*/  VOTEU.ALL UP0, P0 ;  /* 0x0000000000ff7886 */ /* 0x000fe20000000000 */
[----:B------:R-:W3:Y:S09]  /*0ed0*/  FENCE.VIEW.ASYNC.S ;  /* 0x00000000000073c6 */ /* 0x000ef20000000000 */
[----:B---3--:R3:W4:Y:S01]  /*0ee0*/  @!UP0 SYNCS.EXCH.64 URZ, [UR6+0xe0], UR4 ;  /* 0x0000e00406ff85b2 */ /* 0x0087220008000100 */
[----:B--2---:R-:W-:-:S09]  /*0ef0*/  UISETP.EQ.U32.AND UP6, UPT, UR7, 0x1, UPT ;  /* 0x000000010700788c */ /* 0x004fd2000bfc2070 */
[----:B---3--:R-:W-:Y:S05]  /*0f00*/  BRA.U !UP6, `(.L_x_15) ;  /* 0x000000010e087547 */ /* 0x008fea000b800000 */
[----:B-1--4-:R-:W-:Y:S01]  /*0f10*/  UCGABAR_ARV ;  /* 0x00000000000079c7 */ /* 0x012fe20008000000 */
[----:B------:R-:W-:Y:S05]  /*0f20*/  BRA `(.L_x_16) ;  /* 0x0000000000047947 */ /* 0x000fea0003800000 */
.L_x_15:
[----:B-1--4-:R-:W-:Y:S01]  /*0f30*/  NOP ;  /* 0x0000000000007918 */ /* 0x012fe20000000000 */
.L_x_16:
[----:B------:R-:W1:Y:S01]  /*0f40*/  S2UR UR72, SR_CTAID.X ;  /* 0x00000000004879c3 */ /* 0x000e620000002500 */
[----:B------:R-:W-:-:S05]  /*0f50*/  CS2R.32 R87, SR_CgaSize ;  /* 0x0000000000577805 */ /* 0x000fca0000008a00 */
[----:B------:R-:W-:-:S05]  /*0f60*/  IMAD R87, R87, -0xa0, RZ ;  /* 0xffffff6057577824 */ /* 0x000fca00078e02ff */
[----:B------:R-:W-:-:S14]  /*0f70*/  R2UR UR5, R87 ;  /* 0x00000000570572ca */ /* 0x000fdc00000e0000 */
[----:B------:R-:W2:Y:S01]  /*0f80*/  LDCU UR5, c[0x0][UR5+0x2b0] ;  /* 0x00005600050577ac */ /* 0x000ea20008000800 */
[----:B------:R-:W-:Y:S02]  /*0f90*/  R2UR UR6, R88 ;  /* 0x00000000580672ca */ /* 0x000fe400000e0000 */
[----:B------:R-:W-:Y:S02]  /*0fa0*/  R2UR UR9, R4 ;  /* 0x00000000040972ca */ /* 0x000fe400000e0000 */
[----:B------:R-:W-:-:S05]  /*0fb0*/  CS2R.32 R87, SR_CgaSize ;  /* 0x0000000000577805 */ /* 0x000fca0000008a00 */
[----:B------:R-:W-:-:S05]  /*0fc0*/  IMAD R87, R87, -0xa0, RZ ;  /* 0xffffff6057577824 */ /* 0x000fca00078e02ff */
[----:B------:R-:W-:-:S14]  /*0fd0*/  R2UR UR4, R87 ;  /* 0x00000000570472ca */ /* 0x000fdc00000e0000 */
[----:B------:R-:W3:Y:S01]  /*0fe0*/  LDCU UR4, c[0x0][UR4+0x2b4] ;  /* 0x00005680040477ac */ /* 0x000ee20008000800 */
[----:B------:R-:W4:Y:S01]  /*0ff0*/  S2UR UR12, SR_CTAID.Y ;  /* 0x00000000000c79c3 */ /* 0x000f220000002600 */
[----:B------:R-:W-:-:S05]  /*1000*/  CS2R.32 R87, SR_CgaSize ;  /* 0x0000000000577805 */ /* 0x000fca0000008a00 */
[----:B------:R-:W-:-:S05]  /*1010*/  IMAD R87, R87, -0xa0, RZ ;  /* 0xffffff6057577824 */ /* 0x000fca00078e02ff */
[----:B------:R-:W-:-:S14]  /*1020*/  R2UR UR7, R87 ;  /* 0x00000000570772ca */ /* 0x000fdc00000e0000 */
[----:B------:R-:W3:Y:S01]  /*1030*/  LDCU UR7, c[0x0][UR7+0x2a0] ;  /* 0x00005400070777ac */ /* 0x000ee20008000800 */
[----:B------:R-:W-:-:S05]  /*1040*/  CS2R.32 R87, SR_CgaSize ;  /* 0x0000000000577805 */ /* 0x000fca0000008a00 */
[----:B------:R-:W-:-:S05]  /*1050*/  IMAD R87, R87, -0xa0, RZ ;  /* 0xffffff6057577824 */ /* 0x000fca00078e02ff */
[----:B------:R-:W-:-:S14]  /*1060*/  R2UR UR8, R87 ;  /* 0x00000000570872ca */ /* 0x000fdc00000e0000 */
[----:B------:R-:W3:Y:S01]  /*1070*/  LDCU UR8, c[0x0][UR8+0x2a4] ;  /* 0x00005480080877ac */ /* 0x000ee20008000800 */
[----:B------:R-:W-:Y:S02]  /*1080*/  USHF.R.U32.HI UR11, URZ, 0x1, UR6 ;  /* 0x00000001ff0b7899 */ /* 0x000fe40008011606 */
[----:B------:R-:W-:Y:S02]  /*1090*/  USHF.L.U32 UR45, UR6, 0xb, URZ ;  /* 0x0000000b062d7899 */ /* 0x000fe400080006ff */
[----:B------:R-:W-:Y:S02]  /*10a0*/  USHF.L.U32 UR53, UR6, 0x7, URZ ;  /* 0x0000000706357899 */ /* 0x000fe400080006ff */
[----:B------:R-:W-:Y:S01]  /*10b0*/  USHF.L.U32 UR18, UR6, 0x6, URZ ;  /* 0x0000000606127899 */ /* 0x000fe200080006ff */
[----:B-1----:R-:W-:Y:S01]  /*10c0*/  I2FP.F32.U32 R2, UR72 ;  /* 0x0000004800027c45 */ /* 0x002fe20008201000 */
[----:B------:R-:W-:Y:S02]  /*10d0*/  USHF.L.U32 UR58, UR6, 0x9, URZ ;  /* 0x00000009063a7899 */ /* 0x000fe400080006ff */
[----:B------:R-:W-:-:S02]  /*10e0*/  UISETP.GT.U32.AND UP1, UPT, UR9, 0xffff, UPT ;  /* 0x0000ffff0900788c */ /* 0x000fc4000bf24070 */
[----:B--2---:R-:W-:Y:S01]  /*10f0*/  FMUL R2, R2, UR5 ;  /* 0x0000000502027c20 */ /* 0x004fe20008400000 */
[----:B------:R-:W-:Y:S01]  /*1100*/  UMOV UR14, 0x55 ;  /* 0x00000055000e7882 */ /* 0x000fe20000000000 */
[----:B------:R-:W-:Y:S01]  /*1110*/  UMOV UR13, 0x3 ;  /* 0x00000003000d7882 */ /* 0x000fe20000000000 */
[----:B----4-:R-:W-:Y:S01]  /*1120*/  I2FP.F32.U32 R0, UR12 ;  /* 0x0000000c00007c45 */ /* 0x010fe20008201000 */
[----:B------:R-:W1:Y:S02]  /*1130*/  LDCU UR21, c[0x0][0xf24] ;  /* 0x0001e480ff1577ac */ /* 0x000e640008000800 */
[----:B------:R-:W2:Y:S02]  /*1140*/  F2I.U32.TRUNC.NTZ R2, R2 ;  /* 0x0000000200027305 */ /* 0x000ea4000020f000 */
[----:B---3--:R-:W-:Y:S01]  /*1150*/  FMUL R0, R0, UR4 ;  /* 0x0000000400007c20 */ /* 0x008fe20008400000 */
[----:B------:R-:W-:Y:S01]  /*1160*/  ULOP3.LUT UR4, UR6, 0x6, URZ, 0xc0, !UPT ;  /* 0x0000000606047892 */ /* 0x000fe2000f8ec0ff */
[----:B------:R-:W3:Y:S04]  /*1170*/  LDCU UR39, c[0x0][0xf24] ;  /* 0x0001e480ff2777ac */ /* 0x000ee80008000800 */
[----:B------:R-:W4:Y:S01]  /*1180*/  F2I.U32.TRUNC.NTZ R0, R0 ;  /* 0x0000000000007305 */ /* 0x000f22000020f000 */
[----:B------:R-:W-:Y:S01]  /*1190*/  UISETP.GT.U32.AND UP0, UPT, UR4, 0xffff, UPT ;  /* 0x0000ffff0400788c */ /* 0x000fe2000bf04070 */
[----:B------:R-:W1:Y:S01]  /*11a0*/  LDCU UR29, c[0x0][0xf30] ;  /* 0x0001e600ff1d77ac */ /* 0x000e620008000800 */
[----:B--2---:R-:W-:-:S02]  /*11b0*/  R2UR UR5, R2 ;  /* 0x00000000020572ca */ /* 0x004fc400000e0000 */
[----:B------:R-:W-:Y:S01]  /*11c0*/  USEL UR38, UR4, 0xffff, !UP0 ;  /* 0x0000ffff04267887 */ /* 0x000fe2000c000000 */
[----:B------:R-:W-:Y:S01]  /*11d0*/  PRMT R2, RZ, 0x7610, R2 ;  /* 0x00007610ff027816 */ /* 0x000fe20000000002 */
[----:B------:R-:W-:Y:S01]  /*11e0*/  USEL UR37, UR9, 0xffff, !UP1 ;  /* 0x0000ffff09257887 */ /* 0x000fe2000c800000 */
[----:B------:R-:W-:Y:S01]  /*11f0*/  UMOV UR20, UR72 ;  /* 0x0000004800147c82 */ /* 0x000fe20008000000 */
[----:B----4-:R-:W-:Y:S02]  /*1200*/  R2UR UR6, R0 ;  /* 0x00000000000672ca */ /* 0x010fe400000e0000 */
[----:B------:R-:W-:-:S05]  /*1210*/  PRMT R0, RZ, 0x7610, R0 ;  /* 0x00007610ff007816 */ /* 0x000fca0000000000 */
[----:B------:R-:W-:-:S04]  /*1220*/  UIADD3 UR5, UPT, UPT, -UR5, URZ, URZ ;  /* 0x000000ff05057290 */ /* 0x000fc8000fffe1ff */
[----:B------:R-:W-:Y:S02]  /*1230*/  UIMAD UR5, UR7, UR5, UR72 ;  /* 0x00000005070572a4 */ /* 0x000fe4000f8e0248 */
[----:B------:R-:W-:-:S04]  /*1240*/  UIADD3 UR4, UPT, UPT, -UR6, URZ, URZ ;  /* 0x000000ff06047290 */ /* 0x000fc8000fffe1ff */
[----:B------:R-:W-:Y:S01]  /*1250*/  IMAD.U32 R87, RZ, RZ, UR5 ;  /* 0x00000005ff577e24 */ /* 0x000fe2000f8e00ff */
[----:B------:R-:W-:-:S06]  /*1260*/  UIMAD UR4, UR8, UR4, UR12 ;  /* 0x00000004080472a4 */ /* 0x000fcc000f8e020c */
[----:B------:R-:W-:Y:S01]  /*1270*/  IMAD.U32 R86, RZ, RZ, UR4 ;  /* 0x00000004ff567e24 */ /* 0x000fe2000f8e00ff */
[----:B-1-3--:R-:W-:Y:S06]  /*1280*/  BRA.U UP5, `(.L_x_17) ;  /* 0x0000000105607547 */ /* 0x00afec000b800000 */
[----:B------:R-:W-:Y:S02]  /*1290*/  R2UR UR4, R87 ;  /* 0x00000000570472ca */ /* 0x000fe400000e0000 */
[----:B------:R-:W-:-:S11]  /*12a0*/  R2UR UR15, R86 ;  /* 0x00000000560f72ca */ /* 0x000fd600000e0000 */
[----:B------:R-:W-:Y:S02]  /*12b0*/  UISETP.GT.U32.AND UP0, UPT, UR4, 0x1, UPT ;  /* 0x000000010400788c */ /* 0x000fe4000bf04070 */
[----:B------:R-:W-:Y:S02]  /*12c0*/  ULOP3.LUT UR10, UR4, 0xfffffffe, URZ, 0xc0, !UPT ;  /* 0xfffffffe040a7892 */ /* 0x000fe4000f8ec0ff */
[----:B------:R-:W-:Y:S02]  /*12d0*/  UISETP.NE.AND UP3, UPT, UR15, URZ, UP0 ;  /* 0x000000ff0f00728c */ /* 0x000fe40008765270 */
[----:B------:R-:W-:Y:S02]  /*12e0*/  UISETP.NE.AND UP2, UPT, UR15, 0x1, UP0 ;  /* 0x000000010f00788c */ /* 0x000fe40008745270 */
[----:B------:R-:W-:Y:S02]  /*12f0*/  UISETP.NE.AND UP1, UPT, UR15, 0x2, UP0 ;  /* 0x000000020f00788c */ /* 0x000fe40008725270 */
[----:B------:R-:W-:-:S02]  /*1300*/  UISETP.NE.AND UP0, UPT, UR15, 0x3, UP0 ;  /* 0x000000030f00788c */ /* 0x000fc40008705270 */
[----:B------:R-:W-:Y:S02]  /*1310*/  USEL UR6, URZ, 0x1, UP3 ;  /* 0x00000001ff067887 */ /* 0x000fe40009800000 */
[----:B------:R-:W-:Y:S02]  /*1320*/  USEL UR5, URZ, 0x4, UP2 ;  /* 0x00000004ff057887 */ /* 0x000fe40009000000 */
[----:B------:R-:W-:Y:S02]  /*1330*/  USEL UR4, URZ, 0x10, UP1 ;  /* 0x00000010ff047887 */ /* 0x000fe40008800000 */
[----:B------:R-:W-:Y:S02]  /*1340*/  USEL UR9, URZ, 0x40, UP0 ;  /* 0x00000040ff097887 */ /* 0x000fe40008000000 */
[----:B------:R-:W-:Y:S02]  /*1350*/  USEL UR8, URZ, 0x2, UP3 ;  /* 0x00000002ff087887 */ /* 0x000fe40009800000 */
[----:B------:R-:W-:-:S02]  /*1360*/  UIADD3 UR4, UPT, UPT, UR4, UR5, UR6 ;  /* 0x0000000504047290 */ /* 0x000fc4000fffe006 */
[----:B------:R-:W-:Y:S02]  /*1370*/  USEL UR7, URZ, 0x8, UP2 ;  /* 0x00000008ff077887 */ /* 0x000fe40009000000 */
[----:B------:R-:W-:Y:S02]  /*1380*/  USEL UR6, URZ, 0x20, UP1 ;  /* 0x00000020ff067887 */ /* 0x000fe40008800000 */
[----:B------:R-:W-:Y:S02]  /*1390*/  UIADD3 UR5, UPT, UPT, UR8, UR9, UR4 ;  /* 0x0000000908057290 */ /* 0x000fe4000fffe004 */
[----:B------:R-:W-:Y:S02]  /*13a0*/  ULEA UR4, UR15, UR10, 0x1 ;  /* 0x0000000a0f047291 */ /* 0x000fe4000f8e08ff */
[----:B------:R-:W-:Y:S02]  /*13b0*/  USEL UR8, URZ, 0x80, UP0 ;  /* 0x00000080ff087887 */ /* 0x000fe40008000000 */
[----:B------:R-:W-:-:S02]  /*13c0*/  UIADD3 UR5, UPT, UPT, UR6, UR7, UR5 ;  /* 0x0000000706057290 */ /* 0x000fc4000fffe005 */
[----:B------:R-:W-:Y:S02]  /*13d0*/  USHF.L.U32 UR4, UR13, UR4, URZ ;  /* 0x000000040d047299 */ /* 0x000fe400080006ff */
[----:B------:R-:W-:-:S04]  /*13e0*/  UIADD3 UR5, UPT, UPT, UR5, UR8, URZ ;  /* 0x0000000805057290 */ /* 0x000fc8000fffe0ff */
[----:B------:R-:W-:Y:S02]  /*13f0*/  IMAD.U32 R0, RZ, RZ, UR4 ;  /* 0x00000004ff007e24 */ /* 0x000fe4000f8e00ff */
[----:B------:R-:W-:-:S07]  /*1400*/  IMAD.U32 R2, RZ, RZ, UR5 ;  /* 0x00000005ff027e24 */ /* 0x000fce000f8e00ff */
.L_x_17:
[----:B------:R-:W1:Y:S01]  /*1410*/  S2UR UR52, SR_CTAID.Z ;  /* 0x00000000003479c3 */ /* 0x000e620000002700 */
[----:B------:R-:W-:Y:S02]  /*1420*/  UISETP.GE.AND UP0, UPT, UR21, 0x1, UPT ;  /* 0x000000011500788c */ /* 0x000fe4000bf06270 */
[----:B------:R-:W-:Y:S02]  /*1430*/  ULOP3.LUT UR70, UR11, 0x3, URZ, 0xc0, !UPT ;  /* 0x000000030b467892 */ /* 0x000fe4000f8ec0ff */
[----:B------:R-:W-:Y:S02]  /*1440*/  ULOP3.LUT UR58, UR58, 0x200, URZ, 0xc0, !UPT ;  /* 0x000002003a3a7892 */ /* 0x000fe4000f8ec0ff */
[----:B------:R-:W-:Y:S02]  /*1450*/  ULOP3.LUT UR37, UR37, 0xffff, URZ, 0xc0, !UPT ;  /* 0x0000ffff25257892 */ /* 0x000fe4000f8ec0ff */
[----:B------:R-:W-:Y:S02]  /*1460*/  ULOP3.LUT UR38, UR38, 0xffff, URZ, 0xc0, !UPT ;  /* 0x0000ffff26267892 */ /* 0x000fe4000f8ec0ff */
[----:B------:R-:W-:-:S02]  /*1470*/  UISETP.NE.AND UP3, UPT, UR19, 0x2, UPT ;  /* 0x000000021300788c */ /* 0x000fc4000bf65270 */
[----:B------:R-:W-:Y:S02]  /*1480*/  ULOP3.LUT UR74, UR72, 0x1, URZ, 0xc0, !UPT ;  /* 0x00000001484a7892 */ /* 0x000fe4000f8ec0ff */
[----:B------:R-:W-:Y:S02]  /*1490*/  ULOP3.LUT UR45, UR45, 0x3000, URZ, 0xc0, !UPT ;  /* 0x000030002d2d7892 */ /* 0x000fe4000f8ec0ff */
[----:B------:R-:W-:Y:S02]  /*14a0*/  ULOP3.LUT UR53, UR53, 0x300, URZ, 0xc0, !UPT ;  /* 0x0000030035357892 */ /* 0x000fe4000f8ec0ff */
[----:B------:R-:W-:Y:S02]  /*14b0*/  ULOP3.LUT UR18, UR18, 0x80, URZ, 0xc0, !UPT ;  /* 0x0000008012127892 */ /* 0x000fe4000f8ec0ff */
[----:B------:R-:W-:Y:S02]  /*14c0*/  USHF.R.U32.HI UR61, URZ, 0x1, UR70 ;  /* 0x00000001ff3d7899 */ /* 0x000fe40008011646 */
[----:B------:R-:W-:-:S02]  /*14d0*/  USHF.R.U32.HI UR60, URZ, 0x9, UR58 ;  /* 0x00000009ff3c7899 */ /* 0x000fc4000801163a */
[----:B------:R-:W-:Y:S02]  /*14e0*/  USHF.L.U32 UR37, UR14, UR37, URZ ;  /* 0x000000250e257299 */ /* 0x000fe400080006ff */
[----:B------:R-:W-:Y:S01]  /*14f0*/  USHF.L.U32 UR38, UR13, UR38, URZ ;  /* 0x000000260d267299 */ /* 0x000fe200080006ff */
[----:B-1----:R-:W-:Y:S11]  /*1500*/  BRA.U !UP0, `(.L_x_18) ;  /* 0x0000000108d47547 */ /* 0x002ff6000b800000 */
[----:B------:R-:W1:Y:S01]  /*1510*/  LDCU.128 UR24, c[0x0][0xf10] ;  /* 0x0001e200ff1877ac */ /* 0x000e620008000c00 */
[----:B------:R-:W2:Y:S01]  /*1520*/  LDCU UR6, c[0x0][0x370] ;  /* 0x00006e00ff0677ac */ /* 0x000ea20008000800 */
[----:B------:R-:W3:Y:S01]  /*1530*/  LDCU UR5, c[0x0][0x374] ;  /* 0x00006e80ff0577ac */ /* 0x000ee20008000800 */
[----:B------:R-:W4:Y:S01]  /*1540*/  LDCU UR28, c[0x0][0xf0c] ;  /* 0x0001e180ff1c77ac */ /* 0x000f220008000800 */
[----:B------:R-:W4:Y:S01]  /*1550*/  LDCU UR7, c[0x0][0xf20] ;  /* 0x0001e400ff0777ac */ /* 0x000f220008000800 */
[----:B------:R-:W4:Y:S01]  /*1560*/  LDCU.64 UR8, c[0x0][0xf28] ;  /* 0x0001e500ff0877ac */ /* 0x000f220008000a00 */
[----:B-1----:R-:W-:Y:S02]  /*1570*/  UISETP.NE.AND UP0, UPT, UR26, 0x1, UPT ;  /* 0x000000011a00788c */ /* 0x002fe4000bf05270 */
[----:B---3--:R-:W-:Y:S02]  /*1580*/  UIMAD.WIDE.U32 UR10, UR5, UR27, URZ ;  /* 0x0000001b050a72a5 */ /* 0x008fe4000f8e00ff */
[----:B--2---:R-:W-:-:S02]  /*1590*/  UIMAD.WIDE.U32 UR16, UR6, UR24, URZ ;  /* 0x00000018061072a5 */ /* 0x004fc4000f8e00ff */
[----:B----4-:R-:W-:Y:S02]  /*15a0*/  UISETP.NE.AND UP1, UPT, UR28, 0x1, UPT ;  /* 0x000000011c00788c */ /* 0x010fe4000bf25270 */
[----:B------:R-:W-:Y:S01]  /*15b0*/  UISETP.NE.AND UP2, UPT, UR21, 0x1, UPT ;  /* 0x000000011500788c */ /* 0x000fe2000bf45270 */
[----:B------:R-:W-:Y:S02]  /*15c0*/  UMOV UR10, UR11 ;  /* 0x0000000b000a7c82 */ /* 0x000fe40008000000 */
[----:B------:R-:W-:Y:S01]  /*15d0*/  UMOV UR16, UR17 ;  /* 0x0000001100107c82 */ /* 0x000fe20008000000 */
[----:B------:R-:W-:Y:S02]  /*15e0*/  @UP0 USHF.R.U32.HI UR5, URZ, UR7, UR10 ;  /* 0x00000007ff050299 */ /* 0x000fe4000801160a */
[----:B------:R-:W-:Y:S02]  /*15f0*/  UIMAD.WIDE.U32 UR22, UR12, UR27, URZ ;  /* 0x0000001b0c1672a5 */ /* 0x000fe4000f8e00ff */
[----:B------:R-:W-:-:S02]  /*1600*/  UIMAD.WIDE.U32 UR10, UR5, UR8, URZ ;  /* 0x00000008050a72a5 */ /* 0x000fc4000f8e00ff */
[----:B------:R-:W-:Y:S02]  /*1610*/  @UP1 USHF.R.U32.HI UR6, URZ, UR25, UR16 ;  /* 0x00000019ff061299 */ /* 0x000fe40008011610 */
[----:B------:R-:W-:Y:S02]  /*1620*/  UIMAD.WIDE.U32 UR14, UR20, UR24, URZ ;  /* 0x00000018140e72a5 */ /* 0x000fe4000f8e00ff */
[----:B------:R-:W-:Y:S01]  /*1630*/  UIMAD.WIDE.U32 UR16, UR6, UR8, URZ ;  /* 0x00000008061072a5 */ /* 0x000fe2000f8e00ff */
[----:B------:R-:W-:Y:S01]  /*1640*/  UMOV UR4, UR23 ;  /* 0x0000001700047c82 */ /* 0x000fe20008000000 */
[----:B------:R-:W-:Y:S01]  /*1650*/  UMOV UR10, UR11 ;  /* 0x0000000b000a7c82 */ /* 0x000fe20008000000 */
[----:B------:R-:W-:Y:S02]  /*1660*/  USHF.R.U32.HI UR4, URZ, UR7, UR4 ;  /* 0x00000007ff047299 */ /* 0x000fe40008011604 */
[----:B------:R-:W-:Y:S01]  /*1670*/  @UP2 USHF.R.U32.HI UR5, URZ, UR9, UR10 ;  /* 0x00000009ff052299 */ /* 0x000fe2000801160a */
[----:B------:R-:W-:Y:S01]  /*1680*/  UMOV UR14, UR15 ;  /* 0x0000000f000e7c82 */ /* 0x000fe20008000000 */
[----:B------:R-:W-:Y:S01]  /*1690*/  UMOV UR16, UR17 ;  /* 0x0000001100107c82 */ /* 0x000fe20008000000 */
[----:B------:R-:W-:-:S02]  /*16a0*/  USHF.R.U32.HI UR25, URZ, UR25, UR14 ;  /* 0x00000019ff197299 */ /* 0x000fc4000801160e */
[----:B------:R-:W-:Y:S02]  /*16b0*/  USEL UR4, UR12, UR4, !UP0 ;  /* 0x000000040c047287 */ /* 0x000fe4000c000000 */
[----:B------:R-:W-:Y:S02]  /*16c0*/  @UP2 USHF.R.U32.HI UR6, URZ, UR9, UR16 ;  /* 0x00000009ff062299 */ /* 0x000fe40008011610 */
[----:B------:R-:W-:Y:S02]  /*16d0*/  UIMAD UR7, UR5, UR21, URZ ;  /* 0x00000015050772a4 */ /* 0x000fe4000f8e02ff */
[----:B------:R-:W-:Y:S02]  /*16e0*/  USEL UR5, UR20, UR25, !UP1 ;  /* 0x0000001914057287 */ /* 0x000fe4000c800000 */
[----:B------:R-:W-:Y:S02]  /*16f0*/  UIMAD UR13, UR6, UR21, URZ ;  /* 0x00000015060d72a4 */ /* 0x000fe4000f8e02ff */
[----:B------:R-:W-:-:S02]  /*1700*/  UISETP.GE.AND UP0, UPT, UR4, UR7, UPT ;  /* 0x000000070400728c */ /* 0x000fc4000bf06270 */
[----:B------:R-:W-:Y:S02]  /*1710*/  UIMAD.WIDE.U32 UR10, UR4, UR8, URZ ;  /* 0x00000008040a72a5 */ /* 0x000fe4000f8e00ff */
[----:B------:R-:W-:Y:S02]  /*1720*/  UISETP.GE.OR UP0, UPT, UR5, UR13, UP0 ;  /* 0x0000000d0500728c */ /* 0x000fe40008706670 */
[----:B------:R-:W-:Y:S02]  /*1730*/  UIMAD.WIDE.U32 UR14, UR5, UR8, URZ ;  /* 0x00000008050e72a5 */ /* 0x000fe4000f8e00ff */
[----:B------:R-:W-:Y:S01]  /*1740*/  UIADD3 UR7, UPT, UPT, -UR4, URZ, URZ ;  /* 0x000000ff04077290 */ /* 0x000fe2000fffe1ff */
[----:B------:R-:W-:Y:S01]  /*1750*/  UMOV UR8, UR11 ;  /* 0x0000000b00087c82 */ /* 0x000fe20008000000 */
[----:B------:R-:W-:Y:S02]  /*1760*/  UIADD3 UR10, UPT, UPT, -UR5, URZ, URZ ;  /* 0x000000ff050a7290 */ /* 0x000fe4000fffe1ff */
[----:B------:R-:W-:-:S02]  /*1770*/  USHF.R.U32.HI UR8, URZ, UR9, UR8 ;  /* 0x00000009ff087299 */ /* 0x000fc40008011608 */
[----:B------:R-:W-:Y:S02]  /*1780*/  UIMAD UR12, UR26, UR7, UR12 ;  /* 0x000000071a0c72a4 */ /* 0x000fe4000f8e020c */
[----:B------:R-:W-:Y:S01]  /*1790*/  USEL UR8, UR4, UR8, !UP2 ;  /* 0x0000000804087287 */ /* 0x000fe2000d000000 */
[----:B------:R-:W-:Y:S01]  /*17a0*/  @!UP0 UMOV UR7, UR15 ;  /* 0x0000000f00078c82 */ /* 0x000fe20008000000 */
[----:B------:R-:W-:Y:S02]  /*17b0*/  UIMAD UR20, UR28, UR10, UR20 ;  /* 0x0000000a1c1472a4 */ /* 0x000fe4000f8e0214 */
[----:B------:R-:W-:Y:S02]  /*17c0*/  @!UP0 USHF.R.U32.HI UR7, URZ, UR9, UR7 ;  /* 0x00000009ff078299 */ /* 0x000fe40008011607 */
[----:B------:R-:W-:Y:S02]  /*17d0*/  UIADD3 UR9, UPT, UPT, -UR8, URZ, URZ ;  /* 0x000000ff08097290 */ /* 0x000fe4000fffe1ff */
[----:B------:R-:W-:-:S02]  /*17e0*/  @!UP0 USEL UR7, UR5, UR7, !UP2 ;  /* 0x0000000705078287 */ /* 0x000fc4000d000000 */
[----:B------:R-:W-:Y:S02]  /*17f0*/  UIMAD UR9, UR21, UR9, UR4 ;  /* 0x00000009150972a4 */ /* 0x000fe4000f8e0204 */
[----:B------:R-:W-:Y:S02]  /*1800*/  @!UP0 UIADD3 UR8, UPT, UPT, UR8, -UR7, URZ ;  /* 0x8000000708088290 */ /* 0x000fe4000fffe0ff */
[----:B------:R-:W-:Y:S02]  /*1810*/  @!UP0 UIMAD UR6, UR9, UR6, UR7 ;  /* 0x00000006090682a4 */ /* 0x000fe4000f8e0207 */
[----:B------:R-:W-:-:S04]  /*1820*/  @!UP0 UIMAD UR4, UR8, UR21, UR5 ;  /* 0x00000015080482a4 */ /* 0x000fc8000f8e0205 */
[----:B------:R-:W-:Y:S01]  /*1830*/  UIMAD UR12, UR4, UR26, UR12 ;  /* 0x0000001a040c72a4 */ /* 0x000fe2000f8e020c */
[----:B------:R-:W-:Y:S02]  /*1840*/  @!UP0 UMOV UR5, UR6 ;  /* 0x0000000600058c82 */ /* 0x000fe40008000000 */
[----:B------:R-:W-:-:S12]  /*1850*/  UIMAD UR20, UR5, UR28, UR20 ;  /* 0x0000001c051472a4 */ /* 0x000fd8000f8e0214 */
.L_x_18:
[----:B------:R-:W-:-:S09]  /*1860*/  UISETP.NE.AND UP0, UPT, UR29, 0x1, UPT ;  /* 0x000000011d00788c */ /* 0x000fd2000bf05270 */
[----:B------:R-:W-:Y:S05]  /*1870*/  BRA.U UP0, `(.L_x_19) ;  /* 0x0000000100447547 */ /* 0x000fea000b800000 */
[----:B------:R-:W1:Y:S01]  /*1880*/  LDCU.128 UR8, c[0x0][0xf10] ;  /* 0x0001e200ff0877ac */ /* 0x000e620008000c00 */
[----:B------:R-:W2:Y:S01]  /*1890*/  LDCU UR13, c[0x0][0xf0c] ;  /* 0x0001e180ff0d77ac */ /* 0x000ea20008000800 */
[----:B------:R-:W3:Y:S01]  /*18a0*/  LDCU UR14, c[0x0][0xf20] ;  /* 0x0001e400ff0e77ac */ /* 0x000ee20008000800 */
[----:B-1----:R-:W-:Y:S02]  /*18b0*/  UIMAD.WIDE.U32 UR6, UR20, UR8, URZ ;  /* 0x00000008140672a5 */ /* 0x002fe4000f8e00ff */
[----:B------:R-:W-:Y:S02]  /*18c0*/  UIMAD.WIDE.U32 UR4, UR12, UR11, URZ ;  /* 0x0000000b0c0472a5 */ /* 0x000fe4000f8e00ff */
[----:B--2---:R-:W-:Y:S02]  /*18d0*/  UISETP.NE.AND UP1, UPT, UR13, 0x1, UPT ;  /* 0x000000010d00788c */ /* 0x004fe4000bf25270 */
[----:B------:R-:W-:Y:S01]  /*18e0*/  UISETP.NE.AND UP0, UPT, UR10, 0x1, UPT ;  /* 0x000000010a00788c */ /* 0x000fe2000bf05270 */
[----:B------:R-:W-:-:S02]  /*18f0*/  UMOV UR6, UR7 ;  /* 0x0000000700067c82 */ /* 0x000fc40008000000 */
[----:B------:R-:W-:Y:S01]  /*1900*/  UMOV UR4, UR5 ;  /* 0x0000000500047c82 */ /* 0x000fe20008000000 */
[----:B------:R-:W-:Y:S02]  /*1910*/  USHF.R.U32.HI UR9, URZ, UR9, UR6 ;  /* 0x00000009ff097299 */ /* 0x000fe40008011606 */
[----:B---3--:R-:W-:Y:S02]  /*1920*/  USHF.R.U32.HI UR4, URZ, UR14, UR4 ;  /* 0x0000000eff047299 */ /* 0x008fe40008011604 */
[----:B------:R-:W-:Y:S02]  /*1930*/  USEL UR5, UR20, UR9, !UP1 ;  /* 0x0000000914057287 */ /* 0x000fe4000c800000 */
[----:B------:R-:W-:-:S04]  /*1940*/  USEL UR4, UR12, UR4, !UP0 ;  /* 0x000000040c047287 */ /* 0x000fc8000c000000 */
[----:B------:R-:W-:Y:S02]  /*1950*/  UIADD3 UR6, UPT, UPT, UR5, -UR4, URZ ;  /* 0x8000000405067290 */ /* 0x000fe4000fffe0ff */
[----:B------:R-:W-:Y:S02]  /*1960*/  UIADD3 UR4, UPT, UPT, -UR5, UR4, URZ ;  /* 0x0000000405047290 */ /* 0x000fe4000fffe1ff */
[----:B------:R-:W-:Y:S02]  /*1970*/  UIMAD UR12, UR6, UR10, UR12 ;  /* 0x0000000a060c72a4 */ /* 0x000fe4000f8e020c */
[----:B------:R-:W-:-:S12]  /*1980*/  UIMAD UR20, UR4, UR13, UR20 ;  /* 0x0000000d041472a4 */ /* 0x000fd8000f8e0214 */
.L_x_19:
[----:B------:R-:W-:Y:S05]  /*1990*/  BRA.U !UP6, `(.L_x_20) ;  /* 0x000000010e0c7547 */ /* 0x000fea000b800000 */
[----:B------:R-:W-:Y:S01]  /*19a0*/  UCGABAR_WAIT ;  /* 0x0000000000007dc7 */ /* 0x000fe20008000000 */
[----:B------:R-:W-:Y:S01]  /*19b0*/  CCTL.IVALL ;  /* 0x00000000ff00798f */ /* 0x000fe20002000000 */
[----:B------:R-:W-:Y:S05]  /*19c0*/  BRA `(.L_x_21) ;  /* 0x0000000000047947 */ /* 0x000fea0003800000 */
.L_x_20:
[----:B------:R-:W-:Y:S06]  /*19d0*/  BAR.SYNC.DEFER_BLOCKING 0x0 ;  /* 0x0000000000007b1d */ /* 0x000fec0000010000 */
.L_x_21:
[----:B------:R-:W-:Y:S05]  /*19e0*/  BRA.U UP3, `(.L_x_22) ;  /* 0x0000001503fc7547 */ /* 0x000fea000b800000 */
[----:B------:R-:W1:Y:S01]  /*19f0*/  LDCU UR6, c[0x0][0x38c] ;  /* 0x00007180ff0677ac */ /* 0x000e620008000800 */
[----:B------:R-:W-:Y:S01]  /*1a00*/  PLOP3.LUT P2, PT, PT, PT, UP4, 0x80, 0x8 ;  /* 0x000000000008781c */ /* 0x000fe20003f4f048 */
[----:B------:R-:W-:Y:S01]  /*1a10*/  IMAD.MOV.U32 R12, RZ, RZ, 0x1 ;  /* 0x00000001ff0c7424 */ /* 0x000fe200078e00ff */
[----:B------:R-:W-:Y:S02]  /*1a20*/  ISETP.NE.AND P3, PT, R5, RZ, P4 ;  /* 0x000000ff0500720c */ /* 0x000fe40002765270 */
[----:B------:R-:W-:Y:S02]  /*1a30*/  CS2R R10, SRZ ;  /* 0x00000000000a7805 */ /* 0x000fe4000001ff00 */
[----:B------:R-:W-:Y:S01]  /*1a40*/  PLOP3.LUT P2, PT, P2, PT, PT, 0x8, 0x80 ;  /* 0x000000000080781c */ /* 0x000fe2000174e170 */
[----:B------:R-:W-:Y:S01]  /*1a50*/  IMAD.MOV.U32 R9, RZ, RZ, RZ ;  /* 0x000000ffff097224 */ /* 0x000fe200078e00ff */
[----:B------:R-:W2:Y:S01]  /*1a60*/  LDCU UR66, c[0x0][0x370] ;  /* 0x00006e00ff4277ac */ /* 0x000ea20008000800 */
[----:B------:R-:W-:Y:S01]  /*1a70*/  IMAD.MOV.U32 R8, RZ, RZ, 0x1 ;  /* 0x00000001ff087424 */ /* 0x000fe200078e00ff */
[----:B------:R-:W3:Y:S01]  /*1a80*/  LDCU.64 UR54, c[0x0][0x348] ;  /* 0x00006900ff3677ac */ /* 0x000ee20008000a00 */
[----:B------:R-:W-:Y:S01]  /*1a90*/  ULEA UR70, UR74, UR70, 0x2 ;  /* 0x000000464a467291 */ /* 0x000fe2000f8e10ff */
[----:B------:R-:W4:Y:S01]  /*1aa0*/  LDCU UR65, c[0x0][0x374] ;  /* 0x00006e80ff4177ac */ /* 0x000f220008000800 */
[----:B-1----:R-:W-:-:S02]  /*1ab0*/  UIADD3 UR5, UPT, UPT, UR6, 0xff, URZ ;  /* 0x000000ff06057890 */ /* 0x002fc4000fffe0ff */
[----:B------:R-:W-:Y:S02]  /*1ac0*/  UIADD3 UR73, UPT, UPT, UR6, 0x1fe, URZ ;  /* 0x000001fe06497890 */ /* 0x000fe4000fffe0ff */
[----:B------:R-:W-:Y:S01]  /*1ad0*/  USHF.R.S32.HI UR4, URZ, 0x1f, UR5 ;  /* 0x0000001fff047899 */ /* 0x000fe20008011405 */
[----:B------:R-:W-:-:S03]  /*1ae0*/  UMOV UR22, URZ ;  /* 0x000000ff00167c82 */ /* 0x000fc60008000000 */
[----:B------:R-:W-:Y:S02]  /*1af0*/  ULEA.HI UR4, UR4, UR5, URZ, 0x8 ;  /* 0x0000000504047291 */ /* 0x000fe4000f8f40ff */
[----:B------:R-:W-:Y:S02]  /*1b00*/  UIADD3 UR5, UPT, UPT, UR6, -0x1, URZ ;  /* 0xffffffff06057890 */ /* 0x000fe4000fffe0ff */
[----:B------:R-:W-:Y:S02]  /*1b10*/  USHF.R.S32.HI UR68, URZ, 0x8, UR4 ;  /* 0x00000008ff447899 */ /* 0x000fe40008011404 */
[----:B------:R-:W-:Y:S02]  /*1b20*/  UISETP.GE.U32.AND UP1, UPT, UR5, -0x1ff, UPT ;  /* 0xfffffe010500788c */ /* 0x000fe4000bf26070 */
[----:B------:R-:W-:-:S04]  /*1b30*/  UISETP.LT.U32.AND UP0, UPT, UR68, 0x3, UPT ;  /* 0x000000034400788c */ /* 0x000fc8000bf01070 */
[----:B------:R-:W-:Y:S02]  /*1b40*/  USEL UR67, UR68, 0x3, UP0 ;  /* 0x0000000344437887 */ /* 0x000fe40008000000 */
[----:B------:R-:W-:Y:S02]  /*1b50*/  UISETP.NE.AND UP0, UPT, UR19, URZ, UPT ;  /* 0x000000ff1300728c */ /* 0x000fe4000bf05270 */
[----:B------:R-:W-:Y:S02]  /*1b60*/  UIADD3 UR4, UPT, UPT, UR67, -0x1, URZ ;  /* 0xffffffff43047890 */ /* 0x000fe4000fffe0ff */
[----:B------:R-:W-:Y:S02]  /*1b70*/  @UP1 UIADD3 UR4, UPT, UPT, UR67, URZ, URZ ;  /* 0x000000ff43041290 */ /* 0x000fe4000fffe0ff */
[----:B------:R-:W-:Y:S02]  /*1b80*/  USEL UR59, UR59, 0x2, UP0 ;  /* 0x000000023b3b7887 */ /* 0x000fe40008000000 */
[----:B------:R-:W-:-:S02]  /*1b90*/  UIADD3 UR71, UPT, UPT, UR68, -UR67, URZ ;  /* 0x8000004344477290 */ /* 0x000fc4000fffe0ff */
[----:B------:R-:W-:Y:S02]  /*1ba0*/  UIADD3 UR62, UPT, UPT, UR4, 0x1, URZ ;  /* 0x00000001043e7890 */ /* 0x000fe4000fffe0ff */
[----:B--234-:R-:W-:-:S12]  /*1bb0*/  UIADD3 UR69, UPT, UPT, -UR4, URZ, URZ ;  /* 0x000000ff04457290 */ /* 0x01cfd8000fffe1ff */
.L_x_46:
[----:B------:R-:W-:-:S13]  /*1bc0*/  R2UR UR4, R88 ;  /* 0x00000000580472ca */ /* 0x000fda00000e0000 */
[----:B------:R-:W-:Y:S01]  /*1bd0*/  UISETP.NE.AND UP0, UPT, UR4, URZ, UPT ;  /* 0x000000ff0400728c */ /* 0x000fe2000bf05270 */
[----:B-1----:R-:W1:Y:S02]  /*1be0*/  S2UR UR4, SR_CgaCtaId ;  /* 0x00000000000479c3 */ /* 0x002e640000008800 */
[----:B-1----:R-:W-:-:S06]  /*1bf0*/  MOV R88, UR4 ;  /* 0x0000000400587c02 */ /* 0x002fcc0008000f00 */
[----:B---3--:R-:W-:Y:S05]  /*1c00*/  BRA.U UP0, `(.L_x_23) ;  /* 0x0000000100347547 */ /* 0x008fea000b800000 */
[----:B------:R-:W1:Y:S01]  /*1c10*/  S2R R0, SR_CgaCtaId ;  /* 0x0000000000007919 */ /* 0x000e620000008800 */
[----:B------:R-:W-:Y:S02]  /*1c20*/  MOV R3, 0x400 ;  /* 0x0000040000037802 */ /* 0x000fe40000000f00 */
[----:B------:R-:W-:Y:S02]  /*1c30*/  SHF.L.U32 R2, R8, 0x1f, RZ ;  /* 0x0000001f08027819 */ /* 0x000fe400000006ff */
[----:B-1----:R-:W-:-:S05]  /*1c40*/  LEA R0, R0, R3, 0x18 ;  /* 0x0000000300007211 */ /* 0x002fca00078ec0ff */
[----:B------:R-:W-:-:S04]  /*1c50*/  IMAD R3, R9, 0x8, R0 ;  /* 0x0000000809037824 */ /* 0x000fc800078e0200 */
[----:B------:R-:W1:Y:S02]  /*1c60*/  SYNCS.PHASECHK.TRANS64.TRYWAIT P0, [R3+URZ+0xd0], R2 ;  /* 0x0000d002030075a7 */ /* 0x000e6400080011ff */
[----:B-1----:R-:W-:Y:S05]  /*1c70*/  @!P0 BRA `(.L_x_24) ;  /* 0x0000008c00608947 */ /* 0x002fea0003800000 */
.L_x_150:
[----:B------:R-:W-:Y:S01]  /*1c80*/  VIADD R9, R9, 0x1 ;  /* 0x0000000109097836 */ /* 0x000fe20000000000 */
[----:B------:R1:W-:Y:S04]  /*1c90*/  SYNCS.ARRIVE.TRANS64.A1T0 RZ, [R3+URZ+0xc0], RZ ;  /* 0x0000c0ff03ff79a7 */ /* 0x0003e800081000ff */
[----:B------:R-:W-:-:S04]  /*1ca0*/  ISETP.NE.AND P0, PT, R9, 0x2, PT ;  /* 0x000000020900780c */ /* 0x000fc80003f05270 */
[----:B------:R-:W-:Y:S02]  /*1cb0*/  SEL R9, R9, RZ, P0 ;  /* 0x000000ff09097207 */ /* 0x000fe40000000000 */
[----:B-1----:R-:W-:-:S04]  /*1cc0*/  SEL R3, RZ, 0x1, P0 ;  /* 0x00000001ff037807 */ /* 0x002fc80000000000 */
[----:B------:R-:W-:Y:S02]  /*1cd0*/  LOP3.LUT R8, R8, R3, RZ, 0x3c, !PT ;  /* 0x0000000308087212 */ /* 0x000fe400078e3cff */
.L_x_23:
[----:B------:R-:W-:Y:S01]  /*1ce0*/  R2UR UR4, R88 ;  /* 0x00000000580472ca */ /* 0x000fe200000e0000 */
[----:B------:R-:W-:Y:S01]  /*1cf0*/  UMOV UR7, 0x400 ;  /* 0x0000040000077882 */ /* 0x000fe20000000000 */
[----:B------:R-:W-:Y:S01]  /*1d00*/  SHF.L.U32 R0, R12, 0x1f, RZ ;  /* 0x0000001f0c007819 */ /* 0x000fe200000006ff */
[----:B------:R-:W-:Y:S02]  /*1d10*/  UISETP.GE.U32.AND UP0, UPT, UR73, 0x1ff, UPT ;  /* 0x000001ff4900788c */ /* 0x000fe4000bf06070 */
[----:B------:R-:W-:Y:S01]  /*1d20*/  ULEA UR35, UR12, UR74, 0x1 ;  /* 0x0000004a0c237291 */ /* 0x000fe2000f8e08ff */
[----:B------:R-:W-:-:S03]  /*1d30*/  UMOV UR6, URZ ;  /* 0x000000ff00067c82 */ /* 0x000fc60008000000 */
[----:B------:R-:W-:-:S04]  /*1d40*/  USHF.L.U32 UR35, UR35, 0x6, URZ ;  /* 0x0000000623237899 */ /* 0x000fc800080006ff */
[----:B------:R-:W-:-:S04]  /*1d50*/  ULEA UR7, UR4, UR7, 0x18 ;  /* 0x0000000704077291 */ /* 0x000fc8000f8ec0ff */
[----:B------:R-:W-:-:S09]  /*1d60*/  ULEA UR4, UR22, UR7, 0x3 ;  /* 0x0000000716047291 */ /* 0x000fd2000f8e18ff */
[----:B------:R1:W2:Y:S01]  /*1d70*/  SYNCS.PHASECHK.TRANS64.TRYWAIT P1, [UR4+0x18], R0 ;  /* 0x00001800ff0075a7 */ /* 0x0002a20008021104 */
[----:B------:R-:W-:-:S04]  /*1d80*/  ULEA.HI UR4, UR20, UR20, URZ, 0x1 ;  /* 0x0000001414047291 */ /* 0x000fc8000f8f08ff */
[----:B------:R-:W-:Y:S02]  /*1d90*/  USHF.L.U32 UR5, UR4, 0x7, URZ ;  /* 0x0000000704057899 */ /* 0x000fe400080006ff */
[----:B------:R-:W-:Y:S02]  /*1da0*/  ULOP3.LUT UR20, UR4, 0xfffffffe, URZ, 0xc0, !UPT ;  /* 0xfffffffe04147892 */ /* 0x000fe4000f8ec0ff */
[----:B------:R-:W-:Y:S02]  /*1db0*/  ULOP3.LUT UR5, UR5, 0xffffff00, URZ, 0xc0, !UPT ;  /* 0xffffff0005057892 */ /* 0x000fe4000f8ec0ff */
[----:B------:R-:W-:Y:S02]  /*1dc0*/  ULOP3.LUT UR20, UR20, 0x1, UR72, 0xf8, !UPT ;  /* 0x0000000114147892 */ /* 0x000fe4000f8ef848 */
[----:B------:R-:W-:Y:S01]  /*1dd0*/  ULEA UR51, UR70, UR5, 0x5 ;  /* 0x0000000546337291 */ /* 0x000fe2000f8e28ff */
[----:B------:R-:W-:Y:S11]  /*1de0*/  BRA.U !UP0, `(.L_x_25) ;  /* 0x0000000508607547 */ /* 0x000ff6000b800000 */
[----:B------:R-:W-:Y:S01]  /*1df0*/  UMOV UR29, UR69 ;  /* 0x00000045001d7c82 */ /* 0x000fe20008000000 */
[----:B------:R-:W-:Y:S01]  /*1e00*/  UMOV UR5, UR22 ;  /* 0x0000001600057c82 */ /* 0x000fe20008000000 */
[----:B------:R-:W-:Y:S01]  /*1e10*/  UMOV UR42, 0x80 ;  /* 0x00000080002a7882 */ /* 0x000fe20000000000 */
[----:B------:R-:W-:Y:S01]  /*1e20*/  UMOV UR19, UR61 ;  /* 0x0000003d00137c82 */ /* 0x000fe20008000000 */
[----:B------:R-:W-:-:S05]  /*1e30*/  UMOV UR11, UR60 ;  /* 0x0000003c000b7c82 */ /* 0x000fca0008000000 */
.L_x_33:
[----:B------:R-:W-:Y:S01]  /*1e40*/  ULEA UR6, UR5, UR7, 0x3 ;  /* 0x0000000705067291 */ /* 0x000fe2000f8e18ff */
[----:B--2---:R-:W-:Y:S01]  /*1e50*/  @P4 MOV R2, 0x19000 ;  /* 0x0001900000024802 */ /* 0x004fe20000000f00 */
[----:B--23--:R-:W-:Y:S10]  /*1e60*/  @P1 BRA `(.L_x_26) ;  /* 0x00000000000c1947 */ /* 0x00cff40003800000 */
[----:B------:R-:W-:-:S04]  /*1e70*/  SHF.L.U32 R3, R12, 0x1f, RZ ;  /* 0x0000001f0c037819 */ /* 0x000fc800000006ff */
[----:B------:R-:W2:Y:S02]  /*1e80*/  SYNCS.PHASECHK.TRANS64.TRYWAIT P0, [UR6+0x18], R3 ;  /* 0x00001803ff0075a7 */ /* 0x000ea40008001106 */
[----:B--2---:R-:W-:Y:S05]  /*1e90*/  @!P0 BRA `(.L_x_27) ;  /* 0x0000008800ec8947 */ /* 0x004fea0003800000 */
.L_x_26:
[----:B------:R2:W-:Y:S01]  /*1ea0*/  @P4 SYNCS.ARRIVE.TRANS64 RZ, [UR6], R2 ;  /* 0x00000002ffff49a7 */ /* 0x0005e20008000006 */
[----:B------:R-:W-:Y:S02]  /*1eb0*/  ULOP3.LUT UR4, UR59, 0x2, URZ, 0xfc, !UPT ;  /* 0x000000023b047892 */ /* 0x000fe4000f8efcff */
[----:B------:R-:W-:Y:S02]  /*1ec0*/  UIADD3 UR29, UPT, UPT, UR29, 0x1, URZ ;  /* 0x000000011d1d7890 */ /* 0x000fe4000fffe0ff */
[----:B------:R-:W-:Y:S02]  /*1ed0*/  UISETP.NE.AND UP0, UPT, UR4, 0x2, UPT ;  /* 0x000000020400788c */ /* 0x000fe4000bf05270 */
[----:B------:R-:W-:-:S07]  /*1ee0*/  UISETP.NE.AND UP4, UPT, UR29, 0x1, UPT ;  /* 0x000000011d00788c */ /* 0x000fce000bf85270 */
[----:B------:R-:W-:Y:S05]  /*1ef0*/  BRA.U UP0, `(.L_x_28) ;  /* 0x0000000100047547 */ /* 0x000fea000b800000 */
[----:B------:R-:W-:Y:S05]  /*1f00*/  BPT.TRAP 0x1 ;  /* 0x000000040000795c */ /* 0x000fea0000300000 */
.L_x_28:
[----:B------:R-:W-:Y:S04]  /*1f10*/  BSSY.RECONVERGENT B0, `(.L_x_29) ;  /* 0x0000003000007945 */ /* 0x000fe80003800200 */
[----:B------:R-:W-:Y:S05]  /*1f20*/  @!P3 BRA `(.L_x_30) ;  /* 0x000000000004b947 */ /* 0x000fea0003800000 */
[----:B------:R-:W-:Y:S05]  /*1f30*/  BPT.TRAP 0x1 ;  /* 0x000000040000795c */ /* 0x000fea0000300000 */
.L_x_30:
[----:B------:R-:W-:Y:S05]  /*1f40*/  BSYNC.RECONVERGENT B0 ;  /* 0x0000000000007941 */ /* 0x000fea0003800200 */
.L_x_29:
[----:B------:R-:W-:Y:S01]  /*1f50*/  UIADD3 UR4, UPT, UPT, UR5, 0x1, URZ ;  /* 0x0000000105047890 */ /* 0x000fe2000fffe0ff */
[----:B------:R-:W-:Y:S01]  /*1f60*/  BSSY.RECONVERGENT B0, `(.L_x_31) ;  /* 0x000003a000007945 */ /* 0x000fe20003800200 */
[----:B------:R-:W-:Y:S02]  /*1f70*/  ELECT P0, URZ, PT ;  /* 0x0000000000ff782f */ /* 0x000fe40003800000 */
[----:B------:R-:W-:-:S04]  /*1f80*/  UISETP.NE.AND UP0, UPT, UR4, 0x3, UPT ;  /* 0x000000030400788c */ /* 0x000fc8000bf05270 */
[----:B------:R-:W-:Y:S02]  /*1f90*/  USEL UR8, URZ, 0x1, UP0 ;  /* 0x00000001ff087887 */ /* 0x000fe40008000000 */
[----:B------:R-:W-:-:S04]  /*1fa0*/  USEL UR22, UR4, URZ, UP0 ;  /* 0x000000ff04167287 */ /* 0x000fc80008000000 */
[----:B------:R-:W-:Y:S01]  /*1fb0*/  ULEA UR4, UR22, UR7, 0x3 ;  /* 0x0000000716047291 */ /* 0x000fe2000f8e18ff */
[----:B------:R-:W-:-:S04]  /*1fc0*/  LOP3.LUT R12, R12, UR8, RZ, 0x3c, !PT ;  /* 0x000000080c0c7c12 */ /* 0x000fc8000f8e3cff */
[----:B-1----:R-:W-:-:S04]  /*1fd0*/  SHF.L.U32 R0, R12, 0x1f, RZ ;  /* 0x0000001f0c007819 */ /* 0x002fc800000006ff */
[----:B------:R1:W3:Y:S01]  /*1fe0*/  SYNCS.PHASECHK.TRANS64.TRYWAIT P1, [UR4+0x18], R0 ;  /* 0x00001800ff0075a7 */ /* 0x0002e20008021104 */
[----:B------:R-:W-:Y:S05]  /*1ff0*/  @!P0 BRA `(.L_x_32) ;  /* 0x0000000000c08947 */ /* 0x000fea0003800000 */
[----:B------:R-:W-:Y:S02]  /*2000*/  ULEA UR40, UR5, UR45, 0xf ;  /* 0x0000002d05287291 */ /* 0x000fe4000f8e78ff */
[----:B------:R-:W-:Y:S02]  /*2010*/  UIADD3 UR14, UP3, UPT, UR54, 0x80, URZ ;  /* 0x00000080360e7890 */ /* 0x000fe4000ff7e0ff */
[----:B------:R-:W-:Y:S02]  /*2020*/  UIADD3 UR40, UPT, UPT, UR7, UR40, URZ ;  /* 0x0000002807287290 */ /* 0x000fe4000fffe0ff */
[----:B------:R-:W-:Y:S02]  /*2030*/  ULEA UR24, UR5, UR7, 0xe ;  /* 0x0000000705187291 */ /* 0x000fe4000f8e70ff */
[----:B------:R-:W-:Y:S02]  /*2040*/  UIADD3 UR8, UP2, UPT, UR54, 0x180, URZ ;  /* 0x0000018036087890 */ /* 0x000fe4000ff5e0ff */
[----:B------:R-:W-:-:S02]  /*2050*/  UIADD3 UR50, UPT, UPT, UR42, -0x80, URZ ;  /* 0xffffff802a327890 */ /* 0x000fc4000fffe0ff */
[----:B------:R-:W-:Y:S02]  /*2060*/  ULOP3.LUT UR49, UR6, 0xfefffff8, URZ, 0xc0, !UPT ;  /* 0xfefffff806317892 */ /* 0x000fe4000f8ec0ff */
[----:B------:R-:W-:Y:S02]  /*2070*/  UIADD3.X UR15, UPT, UPT, URZ, UR55, URZ, UP3, !UPT ;  /* 0x00000037ff0f7290 */ /* 0x000fe40009ffe4ff */
[----:B------:R-:W-:Y:S02]  /*2080*/  UIADD3 UR48, UPT, UPT, UR40, 0x8400, URZ ;  /* 0x0000840028307890 */ /* 0x000fe4000fffe0ff */
[----:B------:R-:W-:Y:S02]  /*2090*/  UPRMT UR23, URZ, 0x5410, UR37 ;  /* 0x00005410ff177896 */ /* 0x000fe40008000025 */
[----:B------:R-:W-:Y:S02]  /*20a0*/  UIADD3 UR40, UPT, UPT, UR40, 0xc400, URZ ;  /* 0x0000c40028287890 */ /* 0x000fe4000fffe0ff */
[----:B------:R-:W-:-:S02]  /*20b0*/  UIADD3.X UR9, UPT, UPT, URZ, UR55, URZ, UP2, !UPT ;  /* 0x00000037ff097290 */ /* 0x000fc400097fe4ff */
[----:B------:R-:W-:Y:S02]  /*20c0*/  UIADD3 UR32, UPT, UPT, UR24, 0x20400, URZ ;  /* 0x0002040018207890 */ /* 0x000fe4000fffe0ff */
[----:B------:R-:W-:Y:S02]  /*20d0*/  UIADD3 UR24, UPT, UPT, UR24, 0x22400, URZ ;  /* 0x0002240018187890 */ /* 0x000fe4000fffe0ff */
[----:B------:R-:W-:Y:S01]  /*20e0*/  USHF.L.U32 UR4, UR5, 0xa, URZ ;  /* 0x0000000a05047899 */ /* 0x000fe200080006ff */
[----:B------:R-:W-:Y:S01]  /*20f0*/  UMOV UR56, 0x0 ;  /* 0x0000000000387882 */ /* 0x000fe20000000000 */
[----:B------:R-:W-:Y:S01]  /*2100*/  UMOV UR57, 0x10000000 ;  /* 0x1000000000397882 */ /* 0x000fe20000000000 */
[----:B------:R-:W-:Y:S01]  /*2110*/  UMOV UR43, UR51 ;  /* 0x00000033002b7c82 */ /* 0x000fe20008000000 */
[----:B------:R-:W-:Y:S01]  /*2120*/  UMOV UR44, UR52 ;  /* 0x00000034002c7c82 */ /* 0x000fe20008000000 */
[----:B------:R-:W-:Y:S01]  /*2130*/  ULOP3.LUT UR16, UR53, UR4, URZ, 0xfc, !UPT ;  /* 0x0000000435107292 */ /* 0x000fe2000f8efcff */
[----:B------:R-:W-:Y:S01]  /*2140*/  UTMALDG.3D.MULTICAST.2CTA [UR48], [UR14], UR23, desc[UR56] ;  /* 0x000038300e0073b4 */ /* 0x000fe20008211817 */
[----:B------:R-:W-:Y:S01]  /*2150*/  UMOV UR41, UR49 ;  /* 0x0000003100297c82 */ /* 0x000fe20008000000 */
[----:B------:R-:W-:Y:S01]  /*2160*/  UIADD3 UR46, UP1, UPT, UR54, 0x280, URZ ;  /* 0x00000280362e7890 */ /* 0x000fe2000ff3e0ff */
[----:B------:R-:W-:Y:S01]  /*2170*/  UMOV UR36, UR52 ;  /* 0x0000003400247c82 */ /* 0x000fe20008000000 */
[----:B------:R-:W-:Y:S01]  /*2180*/  ULOP3.LUT UR4, UR4, UR58, URZ, 0xfc, !UPT ;  /* 0x0000003a04047292 */ /* 0x000fe2000f8efcff */
[----:B------:R-:W-:Y:S01]  /*2190*/  UMOV UR33, UR49 ;  /* 0x0000003100217c82 */ /* 0x000fe20008000000 */
[----:B------:R-:W-:Y:S01]  /*21a0*/  UMOV UR34, UR50 ;  /* 0x0000003200227c82 */ /* 0x000fe20008000000 */
[----:B------:R-:W-:Y:S01]  /*21b0*/  UIADD3 UR30, UP0, UPT, UR54, 0x380, URZ ;  /* 0x00000380361e7890 */ /* 0x000fe2000ff1e0ff */
[----:B------:R-:W-:Y:S01]  /*21c0*/  UTMALDG.3D.MULTICAST.2CTA [UR40], [UR14], UR23, desc[UR56] ;  /* 0x000038280e0073b4 */ /* 0x000fe20008211817 */
[----:B------:R-:W-:Y:S01]  /*21d0*/  UMOV UR26, UR42 ;  /* 0x0000002a001a7c82 */ /* 0x000fe20008000000 */
[----:B------:R-:W-:Y:S01]  /*21e0*/  UMOV UR27, UR35 ;  /* 0x00000023001b7c82 */ /* 0x000fe20008000000 */
[----:B------:R-:W-:Y:S01]  /*21f0*/  UMOV UR28, UR52 ;  /* 0x00000034001c7c82 */ /* 0x000fe20008000000 */
[----:B------:R-:W-:Y:S01]  /*2200*/  UMOV UR25, UR49 ;  /* 0x0000003100197c82 */ /* 0x000fe20008000000 */
[----:B------:R-:W-:-:S02]  /*2210*/  UIADD3.X UR47, UPT, UPT, URZ, UR55, URZ, UP1, !UPT ;  /* 0x00000037ff2f7290 */ /* 0x000fc40008ffe4ff */
[----:B------:R-:W-:Y:S01]  /*2220*/  UIADD3 UR16, UPT, UPT, UR7, 0x2c400, UR16 ;  /* 0x0002c40007107890 */ /* 0x000fe2000fffe010 */
[----:B------:R-:W-:Y:S01]  /*2230*/  UTMALDG.3D.2CTA [UR32], [UR8], desc[UR56] ;  /* 0x00003820080075b4 */ /* 0x000fe20008211000 */
[----:B------:R-:W-:Y:S01]  /*2240*/  UIADD3.X UR31, UPT, UPT, URZ, UR55, URZ, UP0, !UPT ;  /* 0x00000037ff1f7290 */ /* 0x000fe200087fe4ff */
[----:B------:R-:W-:Y:S01]  /*2250*/  UMOV UR21, UR52 ;  /* 0x0000003400157c82 */ /* 0x000fe20008000000 */
[----:B------:R-:W-:Y:S01]  /*2260*/  UMOV UR17, UR49 ;  /* 0x0000003100117c82 */ /* 0x000fe20008000000 */
[----:B------:R-:W-:Y:S01]  /*2270*/  UMOV UR10, URZ ;  /* 0x000000ff000a7c82 */ /* 0x000fe20008000000 */
[----:B------:R-:W-:Y:S01]  /*2280*/  UMOV UR13, UR52 ;  /* 0x00000034000d7c82 */ /* 0x000fe20008000000 */
[----:B------:R4:W-:Y:S02]  /*2290*/  UTMALDG.3D.2CTA [UR24], [UR8], desc[UR56] ;  /* 0x00003818080075b4 */ /* 0x0009e40008211000 */
[----:B------:R1:W-:Y:S01]  /*22a0*/  UTMALDG.4D.MULTICAST.2CTA [UR16], [UR46], UR23, desc[UR56] ;  /* 0x000038102e0073b4 */ /* 0x0003e20008219817 */
[----:B----4-:R-:W-:-:S02]  /*22b0*/  UIADD3 UR8, UPT, UPT, UR7, 0x2d000, UR4 ;  /* 0x0002d00007087890 */ /* 0x010fc4000fffe004 */
[----:B------:R-:W-:Y:S01]  /*22c0*/  UPRMT UR4, URZ, 0x5410, UR38 ;  /* 0x00005410ff047896 */ /* 0x000fe20008000026 */
[----:B------:R-:W-:-:S08]  /*22d0*/  UMOV UR9, UR49 ;  /* 0x0000003100097c82 */ /* 0x000fd00008000000 */
[----:B------:R1:W-:Y:S02]  /*22e0*/  UTMALDG.4D.MULTICAST.2CTA [UR8], [UR30], UR4, desc[UR56] ;  /* 0x000038081e0073b4 */ /* 0x0003e40008219804 */
[----:B-1----:R-:W-:Y:S01]  /*22f0*/  NOP ;  /* 0x0000000000007918 */ /* 0x002fe20000000000 */
.L_x_32:
[----:B------:R-:W-:Y:S05]  /*2300*/  BSYNC.RECONVERGENT B0 ;  /* 0x0000000000007941 */ /* 0x000fea0003800200 */
.L_x_31:
[----:B------:R-:W-:Y:S02]  /*2310*/  UIADD3 UR42, UPT, UPT, UR42, 0x100, URZ ;  /* 0x000001002a2a7890 */ /* 0x000fe4000fffe0ff */
[----:B------:R-:W-:Y:S02]  /*2320*/  UIADD3 UR11, UPT, UPT, UR11, 0x2, URZ ;  /* 0x000000020b0b7890 */ /* 0x000fe4000fffe0ff */
[----:B------:R-:W-:Y:S01]  /*2330*/  UIADD3 UR19, UPT, UPT, UR19, 0x2, URZ ;  /* 0x0000000213137890 */ /* 0x000fe2000fffe0ff */
[----:B------:R-:W-:Y:S01]  /*2340*/  UMOV UR5, UR22 ;  /* 0x0000001600057c82 */ /* 0x000fe20008000000 */
[----:B------:R-:W-:Y:S01]  /*2350*/  UMOV UR6, UR62 ;  /* 0x0000003e00067c82 */ /* 0x000fe20008000000 */
[----:B------:R-:W-:Y:S09]  /*2360*/  BRA.U UP4, `(.L_x_33) ;  /* 0xfffffff904b47547 */ /* 0x000ff2000b83ffff */
.L_x_25:
[----:B------:R-:W-:Y:S01]  /*2370*/  ULEA UR4, UR22, UR7, 0x3 ;  /* 0x0000000716047291 */ /* 0x000fe2000f8e18ff */
[----:B-1----:R-:W-:Y:S01]  /*2380*/  SHF.L.U32 R0, R12, 0x1f, RZ ;  /* 0x0000001f0c007819 */ /* 0x002fe200000006ff */
[----:B------:R-:W-:Y:S01]  /*2390*/  @!P2 SYNCS.ARRIVE.TRANS64.A1T0 RZ, [UR7+0x78], RZ ;  /* 0x000078ffffffa9a7 */ /* 0x000fe20008100007 */
[----:B------:R-:W-:-:S06]  /*23a0*/  UISETP.GT.AND UP0, UPT, UR68, UR67, UPT ;  /* 0x000000434400728c */ /* 0x000fcc000bf04270 */
[----:B--23--:R1:W2:Y:S03]  /*23b0*/  SYNCS.PHASECHK.TRANS64.TRYWAIT P1, [UR4+0x18], R0 ;  /* 0x00001800ff0075a7 */ /* 0x00c2a60008021104 */
[----:B------:R-:W-:Y:S05]  /*23c0*/  BRA.U !UP0, `(.L_x_34) ;  /* 0x0000000508507547 */ /* 0x000fea000b800000 */
[----:B------:R-:W-:Y:S01]  /*23d0*/  UIADD3 UR15, UPT, UPT, UR71, UR6, URZ ;  /* 0x00000006470f7290 */ /* 0x000fe2000fffe0ff */
[----:B------:R-:W-:-:S11]  /*23e0*/  UMOV UR5, UR22 ;  /* 0x0000001600057c82 */ /* 0x000fd60008000000 */
.L_x_42:
[----:B------:R-:W-:Y:S01]  /*23f0*/  ULEA UR14, UR5, UR7, 0x3 ;  /* 0x00000007050e7291 */ /* 0x000fe2000f8e18ff */
[----:B--2---:R-:W-:Y:S01]  /*2400*/  @P4 MOV R2, 0x19000 ;  /* 0x0001900000024802 */ /* 0x004fe20000000f00 */
[----:B--23--:R-:W-:Y:S10]  /*2410*/  @P1 BRA `(.L_x_35) ;  /* 0x00000000000c1947 */ /* 0x00cff40003800000 */
[----:B------:R-:W-:-:S04]  /*2420*/  SHF.L.U32 R3, R12, 0x1f, RZ ;  /* 0x0000001f0c037819 */ /* 0x000fc800000006ff */
[----:B------:R-:W2:Y:S02]  /*2430*/  SYNCS.PHASECHK.TRANS64.TRYWAIT P0, [UR14+0x18], R3 ;  /* 0x00001803ff0075a7 */ /* 0x000ea4000800110e */
[----:B--2---:R-:W-:Y:S05]  /*2440*/  @!P0 BRA `(.L_x_36) ;  /* 0x0000008400988947 */ /* 0x004fea0003800000 */
.L_x_35:
[----:B------:R2:W-:Y:S01]  /*2450*/  @P4 SYNCS.ARRIVE.TRANS64 RZ, [UR14], R2 ;  /* 0x00000002ffff49a7 */ /* 0x0005e2000800000e */
[----:B------:R-:W-:-:S04]  /*2460*/  ULOP3.LUT UR4, UR59, 0x2, URZ, 0xfc, !UPT ;  /* 0x000000023b047892 */ /* 0x000fc8000f8efcff */
[----:B------:R-:W-:-:S09]  /*2470*/  UISETP.NE.AND UP0, UPT, UR4, 0x2, UPT ;  /* 0x000000020400788c */ /* 0x000fd2000bf05270 */
[----:B------:R-:W-:Y:S05]  /*2480*/  BRA.U UP0, `(.L_x_37) ;  /* 0x0000000100047547 */ /* 0x000fea000b800000 */
[----:B------:R-:W-:Y:S05]  /*2490*/  BPT.TRAP 0x1 ;  /* 0x000000040000795c */ /* 0x000fea0000300000 */
.L_x_37:
[----:B------:R-:W-:Y:S04]  /*24a0*/  BSSY.RECONVERGENT B0, `(.L_x_38) ;  /* 0x0000003000007945 */ /* 0x000fe80003800200 */
[----:B------:R-:W-:Y:S05]  /*24b0*/  @!P3 BRA `(.L_x_39) ;  /* 0x000000000004b947 */ /* 0x000fea0003800000 */
[----:B------:R-:W-:Y:S05]  /*24c0*/  BPT.TRAP 0x1 ;  /* 0x000000040000795c */ /* 0x000fea0000300000 */
.L_x_39:
[----:B------:R-:W-:Y:S05]  /*24d0*/  BSYNC.RECONVERGENT B0 ;  /* 0x0000000000007941 */ /* 0x000fea0003800200 */
.L_x_38:
        /* <DEDUP_REMOVED lines=14> */
[----:B------:R-:W-:Y:S02]  /*25c0*/  USHF.L.U32 UR50, UR6, 0x8, URZ ;  /* 0x0000000806327899 */ /* 0x000fe400080006ff */
[----:B------:R-:W-:Y:S02]  /*25d0*/  ULEA UR24, UR5, UR7, 0xe ;  /* 0x0000000705187291 */ /* 0x000fe4000f8e70ff */
[----:B------:R-:W-:-:S02]  /*25e0*/  UIADD3 UR10, UP2, UPT, UR54, 0x180, URZ ;  /* 0x00000180360a7890 */ /* 0x000fc4000ff5e0ff */
[----:B------:R-:W-:Y:S02]  /*25f0*/  ULOP3.LUT UR49, UR14, 0xfefffff8, URZ, 0xc0, !UPT ;  /* 0xfefffff80e317892 */ /* 0x000fe4000f8ec0ff */
[----:B------:R-:W-:Y:S02]  /*2600*/  UIADD3.X UR9, UPT, UPT, URZ, UR55, URZ, UP3, !UPT ;  /* 0x00000037ff097290 */ /* 0x000fe40009ffe4ff */
[----:B------:R-:W-:Y:S02]  /*2610*/  UIADD3 UR48, UPT, UPT, UR40, 0x8400, URZ ;  /* 0x0000840028307890 */ /* 0x000fe4000fffe0ff */
[----:B------:R-:W-:Y:S02]  /*2620*/  UPRMT UR13, URZ, 0x5410, UR37 ;  /* 0x00005410ff0d7896 */ /* 0x000fe40008000025 */
[----:B------:R-:W-:Y:S02]  /*2630*/  UIADD3 UR42, UPT, UPT, UR50, 0x80, URZ ;  /* 0x00000080322a7890 */ /* 0x000fe4000fffe0ff */
[----:B------:R-:W-:-:S02]  /*2640*/  UIADD3 UR40, UPT, UPT, UR40, 0xc400, URZ ;  /* 0x0000c40028287890 */ /* 0x000fc4000fffe0ff */
[----:B------:R-:W-:Y:S02]  /*2650*/  USHF.L.U32 UR4, UR5, 0xa, URZ ;  /* 0x0000000a05047899 */ /* 0x000fe400080006ff */
[----:B------:R-:W-:Y:S02]  /*2660*/  UIADD3.X UR11, UPT, UPT, URZ, UR55, URZ, UP2, !UPT ;  /* 0x00000037ff0b7290 */ /* 0x000fe400097fe4ff */
[----:B------:R-:W-:Y:S02]  /*2670*/  UIADD3 UR32, UPT, UPT, UR24, 0x20400, URZ ;  /* 0x0002040018207890 */ /* 0x000fe4000fffe0ff */
[----:B------:R-:W-:Y:S01]  /*2680*/  UIADD3 UR24, UPT, UPT, UR24, 0x22400, URZ ;  /* 0x0002240018187890 */ /* 0x000fe2000fffe0ff */
[----:B------:R-:W-:Y:S01]  /*2690*/  UMOV UR56, 0x0 ;  /* 0x0000000000387882 */ /* 0x000fe20000000000 */
[----:B------:R-:W-:Y:S01]  /*26a0*/  UMOV UR57, 0x10000000 ;  /* 0x1000000000397882 */ /* 0x000fe20000000000 */
[----:B------:R-:W-:Y:S01]  /*26b0*/  UIADD3 UR30, UP1, UPT, UR54, 0x280, URZ ;  /* 0x00000280361e7890 */ /* 0x000fe2000ff3e0ff */
[----:B------:R-:W-:Y:S01]  /*26c0*/  UTMALDG.3D.MULTICAST.2CTA [UR48], [UR8], UR13, desc[UR56] ;  /* 0x00003830080073b4 */ /* 0x000fe2000821180d */
[----:B------:R-:W-:Y:S01]  /*26d0*/  UMOV UR43, UR51 ;  /* 0x00000033002b7c82 */ /* 0x000fe20008000000 */
[----:B------:R-:W-:Y:S01]  /*26e0*/  UMOV UR44, UR52 ;  /* 0x00000034002c7c82 */ /* 0x000fe20008000000 */
[----:B------:R-:W-:Y:S01]  /*26f0*/  ULOP3.LUT UR16, UR53, UR4, URZ, 0xfc, !UPT ;  /* 0x0000000435107292 */ /* 0x000fe2000f8efcff */
[----:B------:R-:W-:Y:S01]  /*2700*/  UMOV UR41, UR49 ;  /* 0x0000003100297c82 */ /* 0x000fe20008000000 */
[----:B------:R-:W-:Y:S01]  /*2710*/  UIADD3 UR46, UP0, UPT, UR54, 0x380, URZ ;  /* 0x00000380362e7890 */ /* 0x000fe2000ff1e0ff */
[----:B------:R4:W-:Y:S01]  /*2720*/  UTMALDG.3D.MULTICAST.2CTA [UR40], [UR8], UR13, desc[UR56] ;  /* 0x00003828080073b4 */ /* 0x0009e2000821180d */
[----:B------:R-:W-:Y:S01]  /*2730*/  UMOV UR36, UR52 ;  /* 0x0000003400247c82 */ /* 0x000fe20008000000 */
[----:B------:R-:W-:Y:S01]  /*2740*/  UMOV UR33, UR49 ;  /* 0x0000003100217c82 */ /* 0x000fe20008000000 */
[----:B------:R-:W-:Y:S01]  /*2750*/  UMOV UR34, UR50 ;  /* 0x0000003200227c82 */ /* 0x000fe20008000000 */
[----:B------:R-:W-:Y:S01]  /*2760*/  UMOV UR27, UR35 ;  /* 0x00000023001b7c82 */ /* 0x000fe20008000000 */
[----:B------:R-:W-:Y:S01]  /*2770*/  UMOV UR28, UR52 ;  /* 0x00000034001c7c82 */ /* 0x000fe20008000000 */
[----:B------:R-:W-:-:S02]  /*2780*/  ULEA UR19, UR6, UR61, 0x1 ;  /* 0x0000003d06137291 */ /* 0x000fc4000f8e08ff */
[----:B------:R-:W-:Y:S01]  /*2790*/  UIADD3.X UR31, UPT, UPT, URZ, UR55, URZ, UP1, !UPT ;  /* 0x00000037ff1f7290 */ /* 0x000fe20008ffe4ff */
[----:B------:R-:W-:Y:S01]  /*27a0*/  UTMALDG.3D.2CTA [UR32], [UR10], desc[UR56] ;  /* 0x000038200a0075b4 */ /* 0x000fe20008211000 */
[----:B------:R-:W-:Y:S01]  /*27b0*/  UMOV UR25, UR49 ;  /* 0x0000003100197c82 */ /* 0x000fe20008000000 */
[----:B------:R-:W-:Y:S01]  /*27c0*/  UIADD3 UR16, UPT, UPT, UR7, 0x2c400, UR16 ;  /* 0x0002c40007107890 */ /* 0x000fe2000fffe010 */
[----:B------:R-:W-:Y:S01]  /*27d0*/  UMOV UR26, UR42 ;  /* 0x0000002a001a7c82 */ /* 0x000fe20008000000 */
[----:B------:R-:W-:Y:S01]  /*27e0*/  UIADD3.X UR47, UPT, UPT, URZ, UR55, URZ, UP0, !UPT ;  /* 0x00000037ff2f7290 */ /* 0x000fe200087fe4ff */
[----:B------:R-:W-:Y:S01]  /*27f0*/  UMOV UR21, UR52 ;  /* 0x0000003400157c82 */ /* 0x000fe20008000000 */
[----:B------:R2:W-:Y:S01]  /*2800*/  UTMALDG.3D.2CTA [UR24], [UR10], desc[UR56] ;  /* 0x000038180a0075b4 */ /* 0x0005e20008211000 */
[----:B------:R-:W-:-:S04]  /*2810*/  UMOV UR17, UR49 ;  /* 0x0000003100117c82 */ /* 0x000fc80008000000 */
[----:B------:R1:W-:Y:S01]  /*2820*/  UTMALDG.4D.MULTICAST.2CTA [UR16], [UR30], UR13, desc[UR56] ;  /* 0x000038101e0073b4 */ /* 0x0003e2000821980d */
[----:B----4-:R-:W-:Y:S02]  /*2830*/  ULOP3.LUT UR8, UR4, UR58, URZ, 0xfc, !UPT ;  /* 0x0000003a04087292 */ /* 0x010fe4000f8efcff */
[----:B------:R-:W-:Y:S02]  /*2840*/  UPRMT UR4, URZ, 0x5410, UR38 ;  /* 0x00005410ff047896 */ /* 0x000fe40008000026 */
[----:B------:R-:W-:Y:S01]  /*2850*/  UIADD3 UR8, UPT, UPT, UR7, 0x2d000, UR8 ;  /* 0x0002d00007087890 */ /* 0x000fe2000fffe008 */
[----:B------:R-:W-:Y:S01]  /*2860*/  UMOV UR9, UR49 ;  /* 0x0000003100097c82 */ /* 0x000fe20008000000 */
[----:B--2---:R-:W-:Y:S01]  /*2870*/  ULEA UR11, UR6, UR60, 0x1 ;  /* 0x0000003c060b7291 */ /* 0x004fe2000f8e08ff */
[----:B------:R-:W-:Y:S01]  /*2880*/  UMOV UR10, URZ ;  /* 0x000000ff000a7c82 */ /* 0x000fe20008000000 */
[----:B-1----:R-:W-:-:S07]  /*2890*/  UMOV UR13, UR52 ;  /* 0x00000034000d7c82 */ /* 0x002fce0008000000 */
[----:B------:R4:W-:Y:S02]  /*28a0*/  UTMALDG.4D.MULTICAST.2CTA [UR8], [UR46], UR4, desc[UR56] ;  /* 0x000038082e0073b4 */ /* 0x0009e40008219804 */
[----:B----4-:R-:W-:Y:S01]  /*28b0*/  NOP ;  /* 0x0000000000007918 */ /* 0x010fe20000000000 */
.L_x_41:
[----:B------:R-:W-:Y:S05]  /*28c0*/  BSYNC.RECONVERGENT B0 ;  /* 0x0000000000007941 */ /* 0x000fea0003800200 */
.L_x_40:
[----:B------:R-:W-:Y:S01]  /*28d0*/  UIADD3 UR6, UPT, UPT, UR6, 0x1, URZ ;  /* 0x0000000106067890 */ /* 0x000fe2000fffe0ff */
[----:B------:R-:W-:-:S03]  /*28e0*/  UMOV UR5, UR22 ;  /* 0x0000001600057c82 */ /* 0x000fc60008000000 */
[----:B------:R-:W-:-:S09]  /*28f0*/  UISETP.NE.AND UP0, UPT, UR6, UR15, UPT ;  /* 0x0000000f0600728c */ /* 0x000fd2000bf05270 */
[----:B------:R-:W-:Y:S05]  /*2900*/  BRA.U UP0, `(.L_x_42) ;  /* 0xfffffff900b87547 */ /* 0x000fea000b83ffff */
.L_x_34:
[C---:B------:R-:W-:Y:S01]  /*2910*/  LEA R3, R11.reuse, UR7, 0x3 ;  /* 0x000000070b037c11 */ /* 0x040fe2000f8e18ff */
[----:B------:R-:W-:Y:S01]  /*2920*/  NOP ;  /* 0x0000000000007918 */ /* 0x000fe20000000000 */
[----:B-1----:R-:W-:Y:S02]  /*2930*/  SHF.L.U32 R0, R10, 0x1f, RZ ;  /* 0x0000001f0a007819 */ /* 0x002fe400000006ff */
[----:B------:R-:W-:Y:S02]  /*2940*/  LEA R5, R11, UR7, 0x4 ;  /* 0x000000070b057c11 */ /* 0x000fe4000f8e20ff */
[----:B------:R-:W1:Y:S02]  /*2950*/  SYNCS.PHASECHK.TRANS64.TRYWAIT P0, [R3+URZ+0x80], R0 ;  /* 0x00008000030075a7 */ /* 0x000e6400080011ff */
[----:B-1----:R-:W-:Y:S05]  /*2960*/  @!P0 BRA `(.L_x_43) ;  /* 0x0000008000688947 */ /* 0x002fea0003800000 */
.L_x_153:
[----:B------:R-:W4:Y:S01]  /*2970*/  LDS.128 R4, [R5+0xf0] ;  /* 0x0000f00005047984 */ /* 0x000f220000000c00 */
[----:B------:R-:W-:Y:S01]  /*2980*/  UISETP.GE.AND UP0, UPT, UR39, 0x1, UPT ;  /* 0x000000012700788c */ /* 0x000fe2000bf06270 */
[----:B------:R-:W-:Y:S01]  /*2990*/  @!PT LDS RZ, [RZ] ;  /* 0x00000000fffff984 */ /* 0x000fe20000000800 */
[----:B------:R-:W-:Y:S01]  /*29a0*/  @!PT LDS RZ, [RZ] ;  /* 0x00000000fffff984 */ /* 0x000fe20000000800 */
[----:B------:R-:W-:Y:S01]  /*29b0*/  @!PT LDS RZ, [RZ] ;  /* 0x00000000fffff984 */ /* 0x000fe20000000800 */
[----:B------:R-:W-:Y:S01]  /*29c0*/  @!PT LDS RZ, [RZ] ;  /* 0x00000000fffff984 */ /* 0x000fe20000000800 */
[----:B------:R1:W-:Y:S06]  /*29d0*/  MEMBAR.ALL.CTA ;  /* 0x0000000000007992 */ /* 0x0003ec0000008000 */
[----:B-1----:R-:W1:Y:S01]  /*29e0*/  FENCE.VIEW.ASYNC.S ;  /* 0x00000000000073c6 */ /* 0x002e620000000000 */
[----:B----4-:R-:W-:-:S13]  /*29f0*/  LOP3.LUT P0, RZ, R6, 0x1, RZ, 0xc0, !PT ;  /* 0x0000000106ff7812 */ /* 0x010fda000780c0ff */
[----:B-1----:R-:W-:Y:S01]  /*2a00*/  VOTEU.ANY UP1, P0 ;  /* 0x0000000000ff7886 */ /* 0x002fe20000020100 */
[----:B------:R-:W-:-:S13]  /*2a10*/  PLOP3.LUT P0, PT, PT, PT, UP1, 0x80, 0x8 ;  /* 0x000000000008781c */ /* 0x000fda0003f0f018 */
[----:B------:R-:W-:Y:S02]  /*2a20*/  @P0 LOP3.LUT R0, R5, 0xffff, RZ, 0xc0, !PT ;  /* 0x0000ffff05000812 */ /* 0x000fe400078ec0ff */
[----:B--2---:R-:W-:Y:S02]  /*2a30*/  @P0 MOV R2, R4 ;  /* 0x0000000400020202 */ /* 0x004fe40000000f00 */
[----:B------:R-:W-:Y:S01]  /*2a40*/  @P0 R2UR UR5, R0 ;  /* 0x00000000000502ca */ /* 0x000fe200000e0000 */
[----:B------:R-:W-:Y:S01]  /*2a50*/  VIADD R0, R3, 0x90 ;  /* 0x0000009003007836 */ /* 0x000fe20000000000 */
[----:B------:R-:W-:Y:S02]  /*2a60*/  @P0 SHF.R.U32.HI R4, RZ, 0x10, R5 ;  /* 0x00000010ff040819 */ /* 0x000fe40000011605 */
[----:B------:R-:W-:Y:S02]  /*2a70*/  @P0 R2UR UR6, R2 ;  /* 0x00000000020602ca */ /* 0x000fe400000e0000 */
[----:B------:R-:W-:-:S02]  /*2a80*/  PRMT R0, RZ, 0x654, R0 ;  /* 0x00000654ff007816 */ /* 0x000fc40000000000 */
[----:B------:R-:W-:Y:S02]  /*2a90*/  @P0 R2UR UR4, R4 ;  /* 0x00000000040402ca */ /* 0x000fe400000e0000 */
[----:B------:R1:W-:Y:S03]  /*2aa0*/  SYNCS.ARRIVE.TRANS64.RED.A1T0 RZ, [R0+URZ], RZ ;  /* 0x000000ff00ff79a7 */ /* 0x0003e600081004ff */
[----:B------:R-:W-:-:S04]  /*2ab0*/  @UP1 UMOV UR63, UR5 ;  /* 0x00000005003f1c82 */ /* 0x000fc80008000000 */
[----:B------:R-:W-:-:S04]  /*2ac0*/  @UP1 UMOV UR64, UR6 ;  /* 0x0000000600401c82 */ /* 0x000fc80008000000 */
[----:B------:R-:W-:Y:S01]  /*2ad0*/  @UP1 UMOV UR52, UR4 ;  /* 0x0000000400341c82 */ /* 0x000fe20008000000 */
[----:B------:R-:W-:Y:S05]  /*2ae0*/  BRA.U !UP0, `(.L_x_44) ;  /* 0x0000000108d47547 */ /* 0x000fea000b800000 */
[----:B------:R-:W2:Y:S01]  /*2af0*/  LDCU.128 UR12, c[0x0][0xf10] ;  /* 0x0001e200ff0c77ac */ /* 0x000ea20008000c00 */
[----:B------:R-:W4:Y:S01]  /*2b00*/  LDCU UR23, c[0x0][0xf20] ;  /* 0x0001e400ff1777ac */ /* 0x000f220008000800 */
[----:B------:R-:W3:Y:S01]  /*2b10*/  LDCU UR19, c[0x0][0xf0c] ;  /* 0x0001e180ff1377ac */ /* 0x000ee20008000800 */
[----:B------:R-:W1:Y:S01]  /*2b20*/  LDCU.64 UR8, c[0x0][0xf28] ;  /* 0x0001e500ff0877ac */ /* 0x000e620008000a00 */
[----:B------:R-:W-:Y:S02]  /*2b30*/  UISETP.NE.AND UP3, UPT, UR39, 0x1, UPT ;  /* 0x000000012700788c */ /* 0x000fe4000bf65270 */
[----:B--2---:R-:W-:Y:S02]  /*2b40*/  UIMAD.WIDE.U32 UR10, UR65, UR15, URZ ;  /* 0x0000000f410a72a5 */ /* 0x004fe4000f8e00ff */
[----:B------:R-:W-:Y:S02]  /*2b50*/  UIMAD.WIDE.U32 UR4, UR66, UR12, URZ ;  /* 0x0000000c420472a5 */ /* 0x000fe4000f8e00ff */
[----:B------:R-:W-:-:S02]  /*2b60*/  UISETP.NE.AND UP0, UPT, UR14, 0x1, UPT ;  /* 0x000000010e00788c */ /* 0x000fc4000bf05270 */
[----:B------:R-:W-:Y:S01]  /*2b70*/  UIMAD.WIDE.U32 UR20, UR63, UR15, URZ ;  /* 0x0000000f3f1472a5 */ /* 0x000fe2000f8e00ff */
[----:B------:R-:W-:Y:S02]  /*2b80*/  UMOV UR10, UR11 ;  /* 0x0000000b000a7c82 */ /* 0x000fe40008000000 */
[----:B------:R-:W-:Y:S01]  /*2b90*/  UMOV UR4, UR5 ;  /* 0x0000000500047c82 */ /* 0x000fe20008000000 */
[----:B----4-:R-:W-:Y:S02]  /*2ba0*/  USHF.R.U32.HI UR10, URZ, UR23, UR10 ;  /* 0x00000017ff0a7299 */ /* 0x010fe4000801160a */
[----:B---3--:R-:W-:Y:S02]  /*2bb0*/  UISETP.NE.AND UP2, UPT, UR19, 0x1, UPT ;  /* 0x000000011300788c */ /* 0x008fe4000bf45270 */
[----:B------:R-:W-:Y:S02]  /*2bc0*/  USHF.R.U32.HI UR4, URZ, UR13, UR4 ;  /* 0x0000000dff047299 */ /* 0x000fe40008011604 */
[----:B------:R-:W-:-:S02]  /*2bd0*/  USEL UR5, UR65, UR10, !UP0 ;  /* 0x0000000a41057287 */ /* 0x000fc4000c000000 */
[----:B------:R-:W-:Y:S02]  /*2be0*/  USEL UR6, UR66, UR4, !UP2 ;  /* 0x0000000442067287 */ /* 0x000fe4000d000000 */
[----:B-1----:R-:W-:Y:S01]  /*2bf0*/  UIMAD.WIDE.U32 UR10, UR5, UR8, URZ ;  /* 0x00000008050a72a5 */ /* 0x002fe2000f8e00ff */
[----:B------:R-:W-:Y:S01]  /*2c00*/  UMOV UR4, UR21 ;  /* 0x0000001500047c82 */ /* 0x000fe20008000000 */
[----:B------:R-:W-:Y:S02]  /*2c10*/  UIMAD.WIDE.U32 UR16, UR64, UR12, URZ ;  /* 0x0000000c401072a5 */ /* 0x000fe4000f8e00ff */
[----:B------:R-:W-:-:S03]  /*2c20*/  UIMAD.WIDE.U32 UR20, UR6, UR8, URZ ;  /* 0x00000008061472a5 */ /* 0x000fc6000f8e00ff */
[----:B------:R-:W-:Y:S01]  /*2c30*/  UMOV UR10, UR11 ;  /* 0x0000000b000a7c82 */ /* 0x000fe20008000000 */
[----:B------:R-:W-:Y:S02]  /*2c40*/  USHF.R.U32.HI UR4, URZ, UR23, UR4 ;  /* 0x00000017ff047299 */ /* 0x000fe40008011604 */
[----:B------:R-:W-:Y:S01]  /*2c50*/  @UP3 USHF.R.U32.HI UR5, URZ, UR9, UR10 ;  /* 0x00000009ff053299 */ /* 0x000fe2000801160a */
[----:B------:R-:W-:Y:S01]  /*2c60*/  UMOV UR16, UR17 ;  /* 0x0000001100107c82 */ /* 0x000fe20008000000 */
[----:B------:R-:W-:Y:S01]  /*2c70*/  UMOV UR20, UR21 ;  /* 0x0000001500147c82 */ /* 0x000fe20008000000 */
[----:B------:R-:W-:Y:S02]  /*2c80*/  USHF.R.U32.HI UR13, URZ, UR13, UR16 ;  /* 0x0000000dff0d7299 */ /* 0x000fe40008011610 */
[----:B------:R-:W-:Y:S02]  /*2c90*/  USEL UR4, UR63, UR4, !UP0 ;  /* 0x000000043f047287 */ /* 0x000fe4000c000000 */
[----:B------:R-:W-:-:S02]  /*2ca0*/  @UP3 USHF.R.U32.HI UR6, URZ, UR9, UR20 ;  /* 0x00000009ff063299 */ /* 0x000fc40008011614 */
[----:B------:R-:W-:Y:S02]  /*2cb0*/  UIMAD UR10, UR39, UR5, URZ ;  /* 0x00000005270a72a4 */ /* 0x000fe4000f8e02ff */
[----:B------:R-:W-:Y:S02]  /*2cc0*/  USEL UR5, UR64, UR13, !UP2 ;  /* 0x0000000d40057287 */ /* 0x000fe4000d000000 */
[----:B------:R-:W-:Y:S02]  /*2cd0*/  UIMAD UR12, UR39, UR6, URZ ;  /* 0x00000006270c72a4 */ /* 0x000fe4000f8e02ff */
[----:B------:R-:W-:Y:S02]  /*2ce0*/  UISETP.GE.AND UP0, UPT, UR4, UR10, UPT ;  /* 0x0000000a0400728c */ /* 0x000fe4000bf06270 */
[----:B------:R-:W-:Y:S02]  /*2cf0*/  UIMAD.WIDE.U32 UR10, UR4, UR8, URZ ;  /* 0x00000008040a72a5 */ /* 0x000fe4000f8e00ff */
[----:B------:R-:W-:-:S02]  /*2d00*/  UISETP.GE.OR UP0, UPT, UR5, UR12, UP0 ;  /* 0x0000000c0500728c */ /* 0x000fc40008706670 */
[----:B------:R-:W-:Y:S02]  /*2d10*/  UIMAD.WIDE.U32 UR12, UR5, UR8, URZ ;  /* 0x00000008050c72a5 */ /* 0x000fe4000f8e00ff */
[----:B------:R-:W-:Y:S01]  /*2d20*/  UIADD3 UR12, UPT, UPT, -UR5, URZ, URZ ;  /* 0x000000ff050c7290 */ /* 0x000fe2000fffe1ff */
[----:B------:R-:W-:Y:S01]  /*2d30*/  UMOV UR10, UR11 ;  /* 0x0000000b000a7c82 */ /* 0x000fe20008000000 */
[----:B------:R-:W-:Y:S02]  /*2d40*/  UIADD3 UR11, UPT, UPT, -UR4, URZ, URZ ;  /* 0x000000ff040b7290 */ /* 0x000fe4000fffe1ff */
[----:B------:R-:W-:-:S03]  /*2d50*/  USHF.R.U32.HI UR10, URZ, UR9, UR10 ;  /* 0x00000009ff0a7299 */ /* 0x000fc6000801160a */
[----:B------:R-:W-:Y:S01]  /*2d60*/  @!UP0 UMOV UR8, UR13 ;  /* 0x0000000d00088c82 */ /* 0x000fe20008000000 */
[----:B------:R-:W-:Y:S02]  /*2d70*/  UIMAD UR11, UR14, UR11, UR63 ;  /* 0x0000000b0e0b72a4 */ /* 0x000fe4000f8e023f */
[----:B------:R-:W-:Y:S02]  /*2d80*/  USEL UR10, UR4, UR10, !UP3 ;  /* 0x0000000a040a7287 */ /* 0x000fe4000d800000 */
[----:B------:R-:W-:Y:S02]  /*2d90*/  @!UP0 USHF.R.U32.HI UR8, URZ, UR9, UR8 ;  /* 0x00000009ff088299 */ /* 0x000fe40008011608 */
[----:B------:R-:W-:Y:S02]  /*2da0*/  UIADD3 UR9, UPT, UPT, -UR10, URZ, URZ ;  /* 0x000000ff0a097290 */ /* 0x000fe4000fffe1ff */
[----:B------:R-:W-:Y:S02]  /*2db0*/  @!UP0 USEL UR8, UR5, UR8, !UP3 ;  /* 0x0000000805088287 */ /* 0x000fe4000d800000 */
[----:B------:R-:W-:-:S02]  /*2dc0*/  UIMAD UR9, UR39, UR9, UR4 ;  /* 0x00000009270972a4 */ /* 0x000fc4000f8e0204 */
[----:B------:R-:W-:Y:S02]  /*2dd0*/  @!UP0 UIADD3 UR10, UPT, UPT, UR10, -UR8, URZ ;  /* 0x800000080a0a8290 */ /* 0x000fe4000fffe0ff */
[----:B------:R-:W-:Y:S02]  /*2de0*/  @!UP0 UIMAD UR8, UR9, UR6, UR8 ;  /* 0x00000006090882a4 */ /* 0x000fe4000f8e0208 */
[----:B------:R-:W-:Y:S02]  /*2df0*/  @!UP0 UIMAD UR4, UR39, UR10, UR5 ;  /* 0x0000000a270482a4 */ /* 0x000fe4000f8e0205 */
[----:B------:R-:W-:Y:S02]  /*2e00*/  UIMAD UR6, UR19, UR12, UR64 ;  /* 0x0000000c130672a4 */ /* 0x000fe4000f8e0240 */
[----:B------:R-:W-:Y:S01]  /*2e10*/  UIMAD UR63, UR4, UR14, UR11 ;  /* 0x0000000e043f72a4 */ /* 0x000fe2000f8e020b */
[----:B------:R-:W-:Y:S02]  /*2e20*/  @!UP0 UMOV UR5, UR8 ;  /* 0x0000000800058c82 */ /* 0x000fe40008000000 */
[----:B------:R-:W-:-:S12]  /*2e30*/  UIMAD UR64, UR5, UR19, UR6 ;  /* 0x00000013054072a4 */ /* 0x000fd8000f8e0206 */
.L_x_44:
[----:B------:R-:W2:Y:S02]  /*2e40*/  LDCU UR4, c[0x0][0xf30] ;  /* 0x0001e600ff0477ac */ /* 0x000ea40008000800 */
[----:B--2---:R-:W-:-:S09]  /*2e50*/  UISETP.NE.AND UP0, UPT, UR4, 0x1, UPT ;  /* 0x000000010400788c */ /* 0x004fd2000bf05270 */
[----:B------:R-:W-:Y:S05]  /*2e60*/  BRA.U UP0, `(.L_x_45) ;  /* 0x0000000100447547 */ /* 0x000fea000b800000 */
[----:B------:R-:W2:Y:S01]  /*2e70*/  LDCU.128 UR12, c[0x0][0xf10] ;  /* 0x0001e200ff0c77ac */ /* 0x000ea20008000c00 */
[----:B------:R-:W4:Y:S01]  /*2e80*/  LDCU UR10, c[0x0][0xf0c] ;  /* 0x0001e180ff0a77ac */ /* 0x000f220008000800 */
[----:B------:R-:W1:Y:S01]  /*2e90*/  LDCU UR6, c[0x0][0xf20] ;  /* 0x0001e400ff0677ac */ /* 0x000e620008000800 */
[----:B--2---:R-:W-:Y:S02]  /*2ea0*/  UIMAD.WIDE.U32 UR8, UR64, UR12, URZ ;  /* 0x0000000c400872a5 */ /* 0x004fe4000f8e00ff */
[----:B------:R-:W-:Y:S02]  /*2eb0*/  UIMAD.WIDE.U32 UR4, UR63, UR15, URZ ;  /* 0x0000000f3f0472a5 */ /* 0x000fe4000f8e00ff */
[----:B----4-:R-:W-:Y:S02]  /*2ec0*/  UISETP.NE.AND UP2, UPT, UR10, 0x1, UPT ;  /* 0x000000010a00788c */ /* 0x010fe4000bf45270 */
[----:B------:R-:W-:Y:S01]  /*2ed0*/  UISETP.NE.AND UP0, UPT, UR14, 0x1, UPT ;  /* 0x000000010e00788c */ /* 0x000fe2000bf05270 */
[----:B------:R-:W-:-:S02]  /*2ee0*/  UMOV UR8, UR9 ;  /* 0x0000000900087c82 */ /* 0x000fc40008000000 */
[----:B------:R-:W-:Y:S01]  /*2ef0*/  UMOV UR4, UR5 ;  /* 0x0000000500047c82 */ /* 0x000fe20008000000 */
[----:B------:R-:W-:Y:S02]  /*2f00*/  USHF.R.U32.HI UR13, URZ, UR13, UR8 ;  /* 0x0000000dff0d7299 */ /* 0x000fe40008011608 */
[----:B-1----:R-:W-:Y:S02]  /*2f10*/  USHF.R.U32.HI UR4, URZ, UR6, UR4 ;  /* 0x00000006ff047299 */ /* 0x002fe40008011604 */
[----:B------:R-:W-:Y:S02]  /*2f20*/  USEL UR5, UR64, UR13, !UP2 ;  /* 0x0000000d40057287 */ /* 0x000fe4000d000000 */
[----:B------:R-:W-:-:S04]  /*2f30*/  USEL UR4, UR63, UR4, !UP0 ;  /* 0x000000043f047287 */ /* 0x000fc8000c000000 */
[----:B------:R-:W-:Y:S02]  /*2f40*/  UIADD3 UR6, UPT, UPT, UR5, -UR4, URZ ;  /* 0x8000000405067290 */ /* 0x000fe4000fffe0ff */
[----:B------:R-:W-:Y:S02]  /*2f50*/  UIADD3 UR4, UPT, UPT, -UR5, UR4, URZ ;  /* 0x0000000405047290 */ /* 0x000fe4000fffe1ff */
[----:B------:R-:W-:Y:S02]  /*2f60*/  UIMAD UR63, UR6, UR14, UR63 ;  /* 0x0000000e063f72a4 */ /* 0x000fe4000f8e023f */
[----:B------:R-:W-:-:S12]  /*2f70*/  UIMAD UR64, UR4, UR10, UR64 ;  /* 0x0000000a044072a4 */ /* 0x000fd8000f8e0240 */
.L_x_45:
[----:B------:R-:W-:Y:S01]  /*2f80*/  VIADD R11, R11, 0x1 ;  /* 0x000000010b0b7836 */ /* 0x000fe20000000000 */
[----:B------:R-:W-:Y:S02]  /*2f90*/  R2UR UR5, R87 ;  /* 0x00000000570572ca */ /* 0x000fe400000e0000 */
[----:B------:R-:W-:Y:S02]  /*2fa0*/  R2UR UR4, R86 ;  /* 0x00000000560472ca */ /* 0x000fe400000e0000 */
[C---:B------:R-:W-:Y:S02]  /*2fb0*/  ISETP.NE.AND P0, PT, R11.reuse, 0x2, PT ;  /* 0x000000020b00780c */ /* 0x040fe40003f05270 */
[----:B------:R-:W-:Y:S02]  /*2fc0*/  PLOP3.LUT P2, PT, PT, PT, PT, 0x80, 0x8 ;  /* 0x000000000008781c */ /* 0x000fe40003f4f070 */
[----:B------:R-:W-:Y:S02]  /*2fd0*/  SEL R3, RZ, 0x1, P0 ;  /* 0x00000001ff037807 */ /* 0x000fe40000000000 */
[----:B------:R-:W-:-:S02]  /*2fe0*/  SEL R11, R11, RZ, P0 ;  /* 0x000000ff0b0b7207 */ /* 0x000fc40000000000 */
[----:B------:R-:W-:Y:S01]  /*2ff0*/  LOP3.LUT R10, R10, R3, RZ, 0x3c, !PT ;  /* 0x000000030a0a7212 */ /* 0x000fe200078e3cff */
[----:B------:R-:W-:Y:S02]  /*3000*/  UIADD3 UR20, UPT, UPT, UR64, UR5, URZ ;  /* 0x0000000540147290 */ /* 0x000fe4000fffe0ff */
[----:B------:R-:W-:Y:S01]  /*3010*/  UIADD3 UR12, UPT, UPT, UR63, UR4, URZ ;  /* 0x000000043f0c7290 */ /* 0x000fe2000fffe0ff */
[----:B------:R-:W-:Y:S11]  /*3020*/  BRA.U UP1, `(.L_x_46) ;  /* 0xffffffe901e47547 */ /* 0x000ff6000b83ffff */
[----:B------:R-:W-:Y:S01]  /*3030*/  UIADD3 UR7, UPT, UPT, UR7, 0x18, URZ ;  /* 0x0000001807077890 */ /* 0x000fe2000fffe0ff */
[----:B------:R-:W-:-:S03]  /*3040*/  SHF.L.U32 R3, R12, 0x1f, RZ ;  /* 0x0000001f0c037819 */ /* 0x000fc600000006ff */
[----:B------:R-:W-:-:S09]  /*3050*/  ULEA UR4, UR22, UR7, 0x3 ;  /* 0x0000000716047291 */ /* 0x000fd2000f8e18ff */
[----:B------:R-:W2:Y:S02]  /*3060*/  SYNCS.PHASECHK.TRANS64.TRYWAIT P0, [UR4], R3 ;  /* 0x00000003ff0075a7 */ /* 0x000ea40008001104 */
[----:B--2---:R-:W-:Y:S05]  /*3070*/  @!P0 BRA `(.L_x_47) ;  /* 0x0000007800b88947 */ /* 0x004fea0003800000 */
.L_x_155:
[----:B------:R-:W-:-:S04]  /*3080*/  UIADD3 UR4, UPT, UPT, UR22, 0x1, URZ ;  /* 0x0000000116047890 */ /* 0x000fc8000fffe0ff */
[----:B------:R-:W-:-:S04]  /*3090*/  UISETP.NE.AND UP0, UPT, UR4, 0x3, UPT ;  /* 0x000000030400788c */ /* 0x000fc8000bf05270 */
[----:B------:R-:W-:Y:S02]  /*30a0*/  USEL UR6, URZ, 0x1, UP0 ;  /* 0x00000001ff067887 */ /* 0x000fe40008000000 */
[----:B------:R-:W-:-:S04]  /*30b0*/  USEL UR4, UR4, URZ, UP0 ;  /* 0x000000ff04047287 */ /* 0x000fc80008000000 */
[----:B------:R-:W-:Y:S01]  /*30c0*/  ULEA UR5, UR4, UR7, 0x3 ;  /* 0x0000000704057291 */ /* 0x000fe2000f8e18ff */
[----:B------:R-:W-:-:S04]  /*30d0*/  LOP3.LUT R12, R12, UR6, RZ, 0x3c, !PT ;  /* 0x000000060c0c7c12 */ /* 0x000fc8000f8e3cff */
[----:B-1----:R-:W-:-:S04]  /*30e0*/  SHF.L.U32 R3, R12, 0x1f, RZ ;  /* 0x0000001f0c037819 */ /* 0x002fc800000006ff */
[----:B------:R-:W1:Y:S02]  /*30f0*/  SYNCS.PHASECHK.TRANS64.TRYWAIT P0, [UR5], R3 ;  /* 0x00000003ff0075a7 */ /* 0x000e640008001105 */
[----:B-1----:R-:W-:Y:S05]  /*3100*/  @!P0 BRA `(.L_x_48) ;  /* 0x0000007800ac8947 */ /* 0x002fea0003800000 */
.L_x_157:
[----:B------:R-:W-:-:S04]  /*3110*/  UIADD3 UR4, UPT, UPT, UR4, 0x1, URZ ;  /* 0x0000000104047890 */ /* 0x000fc8000fffe0ff */
[----:B------:R-:W-:-:S04]  /*3120*/  UISETP.NE.AND UP0, UPT, UR4, 0x3, UPT ;  /* 0x000000030400788c */ /* 0x000fc8000bf05270 */
[----:B------:R-:W-:Y:S02]  /*3130*/  USEL UR5, URZ, 0x1, UP0 ;  /* 0x00000001ff057887 */ /* 0x000fe40008000000 */
[----:B------:R-:W-:-:S04]  /*3140*/  USEL UR4, UR4, URZ, UP0 ;  /* 0x000000ff04047287 */ /* 0x000fc80008000000 */
[----:B------:R-:W-:Y:S01]  /*3150*/  ULEA UR4, UR4, UR7, 0x3 ;  /* 0x0000000704047291 */ /* 0x000fe2000f8e18ff */
[----:B-1----:R-:W-:-:S04]  /*3160*/  LOP3.LUT R3, R12, UR5, RZ, 0x3c, !PT ;  /* 0x000000050c037c12 */ /* 0x002fc8000f8e3cff */
[----:B------:R-:W-:Y:S01]  /*3170*/  SHF.L.U32 R3, R3, 0x1f, RZ ;  /* 0x0000001f03037819 */ /* 0x000fe200000006ff */
[----:B------:R-:W-:-:S07]  /*3180*/  IMAD.U32 R0, RZ, RZ, UR4 ;  /* 0x00000004ff007e24 */ /* 0x000fce000f8e00ff */
.L_x_49:
[----:B-1----:R1:W2:Y:S02]  /*3190*/  SYNCS.PHASECHK.TRANS64.TRYWAIT P0, [R0+URZ], R3 ;  /* 0x00000003000075a7 */ /* 0x0022a400080011ff */
[----:B--2---:R-:W-:Y:S05]  /*31a0*/  @!P0 NANOSLEEP.SYNCS 0x989680 ;  /* 0x009896800000895d */ /* 0x004fea0003900000 */
[----:B------:R-:W2:Y:S02]  /*31b0*/  @!P0 SYNCS.PHASECHK.TRANS64 P0, [R0+URZ], R3 ;  /* 0x00000003000085a7 */ /* 0x000ea400080010ff */
[----:B--2---:R-:W-:Y:S05]  /*31c0*/  @P0 EXIT ;  /* 0x000000000000094d */ /* 0x004fea0003800000 */
[----:B------:R-:W-:Y:S05]  /*31d0*/  BRA `(.L_x_49) ;  /* 0xfffffffc00ec7947 */ /* 0x000fea000383ffff */
.L_x_22:
[----:B------:R-:W-:-:S13]  /*31e0*/  R2UR UR4, R88 ;  /* 0x00000000580472ca */ /* 0x000fda00000e0000 */
[----:B------:R-:W-:-:S04]  /*31f0*/  UISETP.NE.AND UP0, UPT, UR4, URZ, UPT ;  /* 0x000000ff0400728c */ /* 0x000fc8000bf05270 */
[----:B------:R-:W-:-:S09]  /*3200*/  UISETP.NE.OR UP0, UPT, UR19, 0x1, UP0 ;  /* 0x000000011300788c */ /* 0x000fd20008705670 */
[----:B------:R-:W-:Y:S05]  /*3210*/  BRA.U UP0, `(.L_x_50) ;  /* 0x0000000500507547 */ /* 0x000fea000b800000 */
[----:B------:R-:W-:Y:S01]  /*3220*/  R2UR UR4, R88 ;  /* 0x00000000580472ca */ /* 0x000fe200000e0000 */
[----:B------:R-:W-:Y:S01]  /*3230*/  IMAD.MOV.U32 R12, RZ, RZ, 0x1 ;  /* 0x00000001ff0c7424 */ /* 0x000fe200078e00ff */
[----:B------:R-:W-:Y:S02]  /*3240*/  ISETP.GE.U32.AND P2, PT, R5, 0x8, PT ;  /* 0x000000080500780c */ /* 0x000fe40003f46070 */
[----:B------:R-:W-:Y:S01]  /*3250*/  CS2R R6, SRZ ;  /* 0x0000000000067805 */ /* 0x000fe2000001ff00 */
[----:B------:R-:W-:Y:S01]  /*3260*/  IMAD.MOV.U32 R3, RZ, RZ, RZ ;  /* 0x000000ffff037224 */ /* 0x000fe200078e00ff */
[----:B------:R-:W-:Y:S01]  /*3270*/  UMOV UR6, 0x400 ;  /* 0x0000040000067882 */ /* 0x000fe20000000000 */
[----:B------:R-:W-:Y:S01]  /*3280*/  IMAD.MOV.U32 R4, RZ, RZ, RZ ;  /* 0x000000ffff047224 */ /* 0x000fe200078e00ff */
[----:B------:R-:W-:-:S05]  /*3290*/  UMOV UR5, URZ ;  /* 0x000000ff00057c82 */ /* 0x000fca0008000000 */
[----:B------:R-:W-:-:S12]  /*32a0*/  ULEA UR6, UR4, UR6, 0x18 ;  /* 0x0000000604067291 */ /* 0x000fd8000f8ec0ff */
.L_x_54:
[----:B------:R-:W-:Y:S02]  /*32b0*/  LEA R0, R3, UR6, 0x3 ;  /* 0x0000000603007c11 */ /* 0x000fe4000f8e18ff */
[----:B------:R-:W-:-:S03]  /*32c0*/  SHF.L.U32 R9, R4, 0x1f, RZ ;  /* 0x0000001f04097819 */ /* 0x000fc600000006ff */
[----:B------:R-:W-:Y:S01]  /*32d0*/  VIADD R8, R0, 0xd0 ;  /* 0x000000d000087836 */ /* 0x000fe20000000000 */
[----:B------:R-:W1:Y:S02]  /*32e0*/  SYNCS.PHASECHK.TRANS64.TRYWAIT P0, [R0+URZ+0xc0], R9 ;  /* 0x0000c009000075a7 */ /* 0x000e6400080011ff */
[----:B-1----:R-:W-:Y:S05]  /*32f0*/  @!P0 BRA `(.L_x_51) ;  /* 0x0000007800488947 */ /* 0x002fea0003800000 */
.L_x_158:
[----:B------:R-:W-:Y:S01]  /*3300*/  ULEA UR4, UR5, UR6, 0x3 ;  /* 0x0000000605047291 */ /* 0x000fe2000f8e18ff */
[----:B------:R-:W-:Y:S01]  /*3310*/  PRMT R8, RZ, 0x654, R8 ;  /* 0x00000654ff087816 */ /* 0x000fe20000000008 */
[----:B-1----:R-:W-:Y:S01]  /*3320*/  @!P2 IMAD.MOV.U32 R9, RZ, RZ, 0x10 ;  /* 0x00000010ff09a424 */ /* 0x002fe200078e00ff */
[----:B------:R-:W-:Y:S01]  /*3330*/  SHF.L.U32 R11, R12, 0x1f, RZ ;  /* 0x0000001f0c0b7819 */ /* 0x000fe200000006ff */
[----:B------:R-:W-:Y:S01]  /*3340*/  UIADD3 UR7, UPT, UPT, UR4, 0x80, URZ ;  /* 0x0000008004077890 */ /* 0x000fe2000fffe0ff */
[----:B------:R1:W-:Y:S05]  /*3350*/  SYNCS.ARRIVE.TRANS64.RED.A1T0 RZ, [R8+URZ], RZ ;  /* 0x000000ff08ff79a7 */ /* 0x0003ea00081004ff */
[----:B------:R-:W-:Y:S01]  /*3360*/  IMAD.U32 R0, RZ, RZ, UR7 ;  /* 0x00000007ff007e24 */ /* 0x000fe2000f8e00ff */
[----:B------:R-:W2:Y:S04]  /*3370*/  SYNCS.PHASECHK.TRANS64.TRYWAIT P0, [UR4+0x90], R11 ;  /* 0x0000900bff0075a7 */ /* 0x000ea80008001104 */
[----:B------:R-:W-:Y:S01]  /*3380*/  PRMT R13, R5, 0x654, R0 ;  /* 0x00000654050d7816 */ /* 0x000fe20000000000 */
[----:B-12---:R-:W-:Y:S06]  /*3390*/  @!P0 BRA `(.L_x_52) ;  /* 0x0000007800348947 */ /* 0x006fec0003800000 */
.L_x_160:
[----:B------:R-:W-:Y:S01]  /*33a0*/  ULEA UR8, UR5, UR6, 0x4 ;  /* 0x0000000605087291 */ /* 0x000fe2000f8e20ff */
[----:B------:R-:W-:Y:S01]  /*33b0*/  SEL R2, R13, R2, !P2 ;  /* 0x000000020d027207 */ /* 0x000fe20005000000 */
[----:B------:R-:W-:Y:S01]  /*33c0*/  UIADD3 UR9, UPT, UPT, UR4, 0x80, URZ ;  /* 0x0000008004097890 */ /* 0x000fe2000fffe0ff */
[----:B-1----:R-:W-:Y:S01]  /*33d0*/  LEA R0, R7, UR6, 0x3 ;  /* 0x0000000607007c11 */ /* 0x002fe2000f8e18ff */
[----:B------:R-:W-:Y:S01]  /*33e0*/  UIADD3 UR8, UPT, UPT, UR8, 0xf0, URZ ;  /* 0x000000f008087890 */ /* 0x000fe2000fffe0ff */
[----:B------:R1:W-:Y:S01]  /*33f0*/  @!P2 SYNCS.ARRIVE.TRANS64.RED RZ, [R2+URZ], R9 ;  /* 0x0000000902ffa9a7 */ /* 0x0003e200080004ff */
[----:B------:R-:W-:Y:S01]  /*3400*/  UIADD3 UR4, UPT, UPT, UR5, 0x1, URZ ;  /* 0x0000000105047890 */ /* 0x000fe2000fffe0ff */
[----:B------:R-:W-:-:S03]  /*3410*/  VIADD R3, R3, 0x1 ;  /* 0x0000000103037836 */ /* 0x000fc60000000000 */
[----:B------:R-:W-:Y:S02]  /*3420*/  UISETP.NE.AND UP0, UPT, UR4, 0x2, UPT ;  /* 0x000000020400788c */ /* 0x000fe4000bf05270 */
[----:B------:R-:W-:Y:S01]  /*3430*/  ISETP.NE.AND P0, PT, R3, 0x2, PT ;  /* 0x000000020300780c */ /* 0x000fe20003f05270 */
[----:B------:R-:W-:Y:S06]  /*3440*/  UGETNEXTWORKID.BROADCAST [UR8], [UR9] ;  /* 0x00000000080073ca */ /* 0x000fec0008000100 */
[----:B------:R-:W-:Y:S02]  /*3450*/  USEL UR7, URZ, 0x1, UP0 ;  /* 0x00000001ff077887 */ /* 0x000fe40008000000 */
[----:B------:R-:W-:-:S04]  /*3460*/  USEL UR5, UR4, URZ, UP0 ;  /* 0x000000ff04057287 */ /* 0x000fc80008000000 */
[----:B------:R-:W-:Y:S02]  /*3470*/  LOP3.LUT R12, R12, UR7, RZ, 0x3c, !PT ;  /* 0x000000070c0c7c12 */ /* 0x000fe4000f8e3cff */
[----:B-1----:R-:W-:-:S04]  /*3480*/  SHF.L.U32 R9, R6, 0x1f, RZ ;  /* 0x0000001f06097819 */ /* 0x002fc800000006ff */
[----:B------:R-:W1:Y:S02]  /*3490*/  SYNCS.PHASECHK.TRANS64.TRYWAIT P1, [R0+URZ+0x80], R9 ;  /* 0x00008009000075a7 */ /* 0x000e6400080211ff */
[----:B-1----:R-:W-:Y:S05]  /*34a0*/  @!P1 BRA `(.L_x_53) ;  /* 0x0000007800089947 */ /* 0x002fea0003800000 */
.L_x_161:
[C---:B------:R-:W-:Y:S01]  /*34b0*/  LEA R8, R7.reuse, UR6, 0x4 ;  /* 0x0000000607087c11 */ /* 0x040fe2000f8e20ff */
[----:B------:R-:W-:Y:S01]  /*34c0*/  VIADD R7, R7, 0x1 ;  /* 0x0000000107077836 */ /* 0x000fe20000000000 */
[----:B------:R-:W-:Y:S01]  /*34d0*/  SEL R3, R3, RZ, P0 ;  /* 0x000000ff03037207 */ /* 0x000fe20000000000 */
[----:B-1----:R-:W-:-:S03]  /*34e0*/  VIADD R0, R0, 0x90 ;  /* 0x0000009000007836 */ /* 0x002fc60000000000 */
[----:B------:R-:W1:Y:S01]  /*34f0*/  LDS.128 R8, [R8+0xf0] ;  /* 0x0000f00008087984 */ /* 0x000e620000000c00 */
[C---:B------:R-:W-:Y:S02]  /*3500*/  ISETP.NE.AND P1, PT, R7.reuse, 0x2, PT ;  /* 0x000000020700780c */ /* 0x040fe40003f25270 */
[----:B------:R-:W-:Y:S01]  /*3510*/  PRMT R0, RZ, 0x654, R0 ;  /* 0x00000654ff007816 */ /* 0x000fe20000000000 */
[----:B------:R-:W-:Y:S01]  /*3520*/  @!PT LDS RZ, [RZ] ;  /* 0x00000000fffff984 */ /* 0x000fe20000000800 */
[----:B------:R-:W-:Y:S01]  /*3530*/  @!PT LDS RZ, [RZ] ;  /* 0x00000000fffff984 */ /* 0x000fe20000000800 */
[----:B------:R-:W-:Y:S01]  /*3540*/  @!PT LDS RZ, [RZ] ;  /* 0x00000000fffff984 */ /* 0x000fe20000000800 */
[----:B------:R-:W-:Y:S01]  /*3550*/  @!PT LDS RZ, [RZ] ;  /* 0x00000000fffff984 */ /* 0x000fe20000000800 */
[----:B------:R2:W-:Y:S06]  /*3560*/  MEMBAR.ALL.CTA ;  /* 0x0000000000007992 */ /* 0x0005ec0000008000 */
[----:B--2---:R-:W2:Y:S01]  /*3570*/  FENCE.VIEW.ASYNC.S ;  /* 0x00000000000073c6 */ /* 0x004ea20000000000 */
[----:B------:R-:W-:Y:S01]  /*3580*/  SEL R7, R7, RZ, P1 ;  /* 0x000000ff07077207 */ /* 0x000fe20000800000 */
[----:B--2---:R2:W-:Y:S01]  /*3590*/  SYNCS.ARRIVE.TRANS64.RED.A1T0 RZ, [R0+URZ], RZ ;  /* 0x000000ff00ff79a7 */ /* 0x0045e200081004ff */
[----:B-1----:R-:W-:-:S02]  /*35a0*/  LOP3.LUT P3, RZ, R10, 0x1, RZ, 0xc0, !PT ;  /* 0x000000010aff7812 */ /* 0x002fc4000786c0ff */
[----:B------:R-:W-:Y:S02]  /*35b0*/  SEL R9, RZ, 0x1, P0 ;  /* 0x00000001ff097807 */ /* 0x000fe40000000000 */
[----:B------:R-:W-:Y:S02]  /*35c0*/  SEL R11, RZ, 0x1, P1 ;  /* 0x00000001ff0b7807 */ /* 0x000fe40000800000 */
[----:B------:R-:W-:Y:S02]  /*35d0*/  LOP3.LUT R4, R4, R9, RZ, 0x3c, !PT ;  /* 0x0000000904047212 */ /* 0x000fe400078e3cff */
[----:B------:R-:W-:-:S05]  /*35e0*/  LOP3.LUT R6, R6, R11, RZ, 0x3c, !PT ;  /* 0x0000000b06067212 */ /* 0x000fca00078e3cff */
[----:B--2---:R-:W-:Y:S05]  /*35f0*/  @P3 BRA `(.L_x_54) ;  /* 0xfffffffc002c3947 */ /* 0x004fea000383ffff */
[----:B------:R-:W-:Y:S01]  /*3600*/  ULEA UR4, UR5, UR6, 0x3 ;  /* 0x0000000605047291 */ /* 0x000fe2000f8e18ff */
[----:B------:R-:W-:-:S08]  /*3610*/  SHF.L.U32 R3, R12, 0x1f, RZ ;  /* 0x0000001f0c037819 */ /* 0x000fd000000006ff */
[----:B------:R-:W1:Y:S02]  /*3620*/  SYNCS.PHASECHK.TRANS64 P0, [UR4+0x90], R3 ;  /* 0x00009003ff0075a7 */ /* 0x000e640008001004 */
[----:B-1----:R-:W-:Y:S05]  /*3630*/  @P0 BRA `(.L_x_55) ;  /* 0x0000000000080947 */ /* 0x002fea0003800000 */
[----:B------:R-:W1:Y:S02]  /*3640*/  SYNCS.PHASECHK.TRANS64.TRYWAIT P0, [UR4+0x90], R3 ;  /* 0x00009003ff0075a7 */ /* 0x000e640008001104 */
[----:B-1----:R-:W-:Y:S05]  /*3650*/  @!P0 BRA `(.L_x_56) ;  /* 0x0000007400b08947 */ /* 0x002fea0003800000 */
.L_x_55:
[----:B------:R-:W-:-:S04]  /*3660*/  UIADD3 UR7, UPT, UPT, UR5, 0x1, URZ ;  /* 0x0000000105077890 */ /* 0x000fc8000fffe0ff */
[----:B------:R-:W-:-:S04]  /*3670*/  UISETP.NE.AND UP0, UPT, UR7, 0x2, UPT ;  /* 0x000000020700788c */ /* 0x000fc8000bf05270 */
[----:B------:R-:W-:Y:S02]  /*3680*/  USEL UR8, URZ, 0x1, UP0 ;  /* 0x00000001ff087887 */ /* 0x000fe40008000000 */
[----:B------:R-:W-:-:S04]  /*3690*/  USEL UR7, UR7, URZ, UP0 ;  /* 0x000000ff07077287 */ /* 0x000fc80008000000 */
[----:B------:R-:W-:Y:S01]  /*36a0*/  ULEA UR7, UR7, UR6, 0x3 ;  /* 0x0000000607077291 */ /* 0x000fe2000f8e18ff */
[----:B-1----:R-:W-:-:S04]  /*36b0*/  LOP3.LUT R3, R12, UR8, RZ, 0x3c, !PT ;  /* 0x000000080c037c12 */ /* 0x002fc8000f8e3cff */
[----:B------:R-:W-:-:S04]  /*36c0*/  SHF.L.U32 R0, R3, 0x1f, RZ ;  /* 0x0000001f03007819 */ /* 0x000fc800000006ff */
[----:B------:R-:W1:Y:S02]  /*36d0*/  SYNCS.PHASECHK.TRANS64 P0, [UR7+0x90], R0 ;  /* 0x00009000ff0075a7 */ /* 0x000e640008001007 */
[----:B-1----:R-:W-:Y:S05]  /*36e0*/  @P0 EXIT ;  /* 0x000000000000094d */ /* 0x002fea0003800000 */
[----:B------:R-:W-:Y:S02]  /*36f0*/  SHF.L.U32 R3, R3, 0x1f, RZ ;  /* 0x0000001f03037819 */ /* 0x000fe400000006ff */
[----:B------:R-:W-:-:S07]  /*3700*/  MOV R0, UR7 ;  /* 0x0000000700007c02 */ /* 0x000fce0008000f00 */
.L_x_57:
[----:B-1----:R1:W2:Y:S02]  /*3710*/  SYNCS.PHASECHK.TRANS64.TRYWAIT P0, [R0+URZ+0x90], R3 ;  /* 0x00009003000075a7 */ /* 0x0022a400080011ff */
[----:B--2---:R-:W-:Y:S05]  /*3720*/  @!P0 NANOSLEEP.SYNCS 0x989680 ;  /* 0x009896800000895d */ /* 0x004fea0003900000 */
[----:B------:R-:W2:Y:S02]  /*3730*/  @!P0 SYNCS.PHASECHK.TRANS64 P0, [R0+URZ+0x90], R3 ;  /* 0x00009003000085a7 */ /* 0x000ea400080010ff */
[----:B--2---:R-:W-:Y:S05]  /*3740*/  @P0 EXIT ;  /* 0x000000000000094d */ /* 0x004fea0003800000 */
[----:B------:R-:W-:Y:S05]  /*3750*/  BRA `(.L_x_57) ;  /* 0xfffffffc00ec7947 */ /* 0x000fea000383ffff */
.L_x_50:
[----:B------:R-:W-:Y:S05]  /*3760*/  BRA.U UP5, `(.L_x_58) ;  /* 0x0000001d05047547 */ /* 0x000fea000b800000 */
[----:B------:R-:W-:Y:S01]  /*3770*/  R2UR UR7, R88 ;  /* 0x00000000580772ca */ /* 0x000fe200000e0000 */
[----:B------:R-:W-:Y:S01]  /*3780*/  UMOV UR4, 0x40 ;  /* 0x0000004000047882 */ /* 0x000fe20000000000 */
[----:B------:R-:W-:Y:S01]  /*3790*/  NOP ;  /* 0x0000000000007918 */ /* 0x000fe20000000000 */
[----:B------:R-:W-:-:S10]  /*37a0*/  UMOV UR6, 0x400 ;  /* 0x0000040000067882 */ /* 0x000fd40000000000 */
[----:B------:R-:W-:Y:S02]  /*37b0*/  ULEA UR5, UR7, UR4, 0x18 ;  /* 0x0000000407057291 */ /* 0x000fe4000f8ec0ff */
[----:B------:R-:W-:-:S07]  /*37c0*/  ULEA UR6, UR7, UR6, 0x18 ;  /* 0x0000000607067291 */ /* 0x000fce000f8ec0ff */
[----:B------:R-:W1:Y:S02]  /*37d0*/  LDS.U8 R5, [UR5+0x1c] ;  /* 0x00001c05ff057984 */ /* 0x000e640008000000 */
[----:B-1----:R-:W-:-:S13]  /*37e0*/  ISETP.NE.AND P0, PT, R5, RZ, PT ;  /* 0x000000ff0500720c */ /* 0x002fda0003f05270 */
[----:B------:R-:W-:Y:S05]  /*37f0*/  @P0 BRA `(.L_x_59) ;  /* 0x0000000400180947 */ /* 0x000fea0003800000 */
[----:B------:R-:W-:Y:S01]  /*3800*/  R2UR UR4, R4 ;  /* 0x00000000040472ca */ /* 0x000fe200000e0000 */
[----:B------:R-:W-:-:S12]  /*3810*/  UIADD3 UR7, UPT, UPT, UR5, 0x8, URZ ;  /* 0x0000000805077890 */ /* 0x000fd8000fffe0ff */
[----:B------:R-:W-:-:S09]  /*3820*/  UISETP.NE.U32.AND UP1, UPT, UR4, 0x1, UPT ;  /* 0x000000010400788c */ /* 0x000fd2000bf25070 */
[----:B------:R-:W-:Y:S05]  /*3830*/  BRA.U !UP1, `(.L_x_60) ;  /* 0x0000000109a47547 */ /* 0x000fea000b800000 */
[----:B------:R-:W-:Y:S01]  /*3840*/  ELECT P0, URZ, PT ;  /* 0x0000000000ff782f */ /* 0x000fe20003800000 */
[----:B------:R-:W-:-:S12]  /*3850*/  BSSY B0, `(.L_x_60) ;  /* 0x0000027000007945 */ /* 0x000fd80003800000 */
[----:B------:R-:W-:Y:S05]  /*3860*/  @!P0 BRA `(.L_x_61) ;  /* 0x0000000000948947 */ /* 0x000fea0003800000 */
[----:B------:R-:W-:-:S05]  /*3870*/  UMOV UR4, 0x10 ;  /* 0x0000001000047882 */ /* 0x000fca0000000000 */
[----:B------:R-:W-:Y:S04]  /*3880*/  DEPBAR.LE SB1, 0x36 ;  /* 0x00009d800000791a */ /* 0x000fe80000000000 */
[----:B------:R-:W1:Y:S02]  /*3890*/  UTCATOMSWS.2CTA.FIND_AND_SET.ALIGN UP0, UR4, UR4 ;  /* 0x00000004000475e3 */ /* 0x000e640008200800 */
[----:B-1----:R-:W-:Y:S01]  /*38a0*/  MOV R12, UR4 ;  /* 0x00000004000c7c02 */ /* 0x002fe20008000f00 */
[----:B------:R-:W-:Y:S06]  /*38b0*/  BRA.U UP0, `(.L_x_62) ;  /* 0x0000000100187547 */ /* 0x000fec000b800000 */
.L_x_63:
[----:B------:R-:W-:Y:S05]  /*38c0*/  NANOSLEEP 0x64 ;  /* 0x000000640000795d */ /* 0x000fea0003800000 */
[----:B------:R-:W-:-:S05]  /*38d0*/  UMOV UR4, 0x10 ;  /* 0x0000001000047882 */ /* 0x000fca0000000000 */
[----:B------:R-:W-:Y:S04]  /*38e0*/  DEPBAR.LE SB1, 0x36 ;  /* 0x00009d800000791a */ /* 0x000fe80000000000 */
[----:B------:R-:W1:Y:S02]  /*38f0*/  UTCATOMSWS.2CTA.FIND_AND_SET.ALIGN UP0, UR4, UR4 ;  /* 0x00000004000475e3 */ /* 0x000e640008200800 */
[----:B-1----:R-:W-:Y:S01]  /*3900*/  MOV R12, UR4 ;  /* 0x00000004000c7c02 */ /* 0x002fe20008000f00 */
[----:B------:R-:W-:Y:S05]  /*3910*/  BRA.U !UP0, `(.L_x_63) ;  /* 0xfffffffd08e87547 */ /* 0x000fea000b83ffff */
.L_x_62:
[----:B------:R-:W1:Y:S01]  /*3920*/  LDS R8, [UR5+0x10] ;  /* 0x00001005ff087984 */ /* 0x000e620008000800 */
[----:B------:R-:W-:Y:S01]  /*3930*/  R2UR UR4, R3 ;  /* 0x00000000030472ca */ /* 0x000fe200000e0000 */
[----:B------:R-:W-:-:S04]  /*3940*/  IMAD.U32 R5, RZ, RZ, UR6 ;  /* 0x00000006ff057e24 */ /* 0x000fc8000f8e00ff */
[----:B------:R-:W-:-:S08]  /*3950*/  VIADD R5, R5, 0x110 ;  /* 0x0000011005057836 */ /* 0x000fd00000000000 */
[----:B------:R-:W-:Y:S02]  /*3960*/  MOV R6, UR4 ;  /* 0x0000000400067c02 */ /* 0x000fe40008000f00 */
[----:B-1----:R-:W-:-:S04]  /*3970*/  SHF.L.U32 R8, R8, 0x1f, RZ ;  /* 0x0000001f08087819 */ /* 0x002fc800000006ff */
[----:B------:R-:W1:Y:S02]  /*3980*/  SYNCS.PHASECHK.TRANS64.TRYWAIT P0, [UR5+0x8], R8 ;  /* 0x00000808ff0075a7 */ /* 0x000e640008001105 */
[----:B-1----:R-:W-:Y:S05]  /*3990*/  @P0 BRA `(.L_x_64) ;  /* 0x0000000000080947 */ /* 0x002fea0003800000 */
[----:B------:R-:W1:Y:S02]  /*39a0*/  SYNCS.PHASECHK.TRANS64.TRYWAIT P0, [UR5+0x8], R8 ;  /* 0x00000808ff0075a7 */ /* 0x000e640008001105 */
[----:B-1----:R-:W-:Y:S05]  /*39b0*/  @!P0 BRA `(.L_x_65) ;  /* 0x0000007000f08947 */ /* 0x002fea0003800000 */
.L_x_64:
[----:B------:R-:W-:Y:S01]  /*39c0*/  R2UR UR4, R3 ;  /* 0x00000000030472ca */ /* 0x000fe200000e0000 */
[----:B------:R-:W-:Y:S01]  /*39d0*/  IMAD.MOV.U32 R9, RZ, RZ, 0xffff ;  /* 0x0000ffffff097424 */ /* 0x000fe200078e00ff */
[----:B------:R-:W-:Y:S01]  /*39e0*/  PRMT R6, R6, 0x654, R5 ;  /* 0x0000065406067816 */ /* 0x000fe20000000005 */
[----:B------:R-:W-:Y:S02]  /*39f0*/  HFMA2 R5, -RZ, RZ, 0, 5.9604644775390625e-08 ;  /* 0x00000001ff057431 */ /* 0x000fe400000001ff */
[----:B-1----:R-:W-:Y:S02]  /*3a00*/  IMAD.MOV.U32 R8, RZ, RZ, 0x4 ;  /* 0x00000004ff087424 */ /* 0x002fe400078e00ff */
[----:B------:R-:W-:Y:S01]  /*3a10*/  IMAD.SHL.U32 R11, R12, 0x20, RZ ;  /* 0x000000200c0b7824 */ /* 0x000fe200078e00ff */
[----:B------:R-:W-:-:S05]  /*3a20*/  SHF.L.U32 R10, R9, R12, RZ ;  /* 0x0000000c090a7219 */ /* 0x000fca00000006ff */
[----:B------:R-:W-:Y:S01]  /*3a30*/  UPRMT UR4, UR4, 0x654, UR7 ;  /* 0x0000065404047896 */ /* 0x000fe20008000007 */
[----:B------:R-:W-:-:S05]  /*3a40*/  SHF.L.U32 R9, R5, R12, RZ ;  /* 0x0000000c05097219 */ /* 0x000fca00000006ff */
[----:B------:R-:W-:-:S03]  /*3a50*/  MOV R7, UR4 ;  /* 0x0000000400077c02 */ /* 0x000fc60008000f00 */
[----:B------:R1:W-:Y:S01]  /*3a60*/  SYNCS.ARRIVE.TRANS64.RED RZ, [UR4], R8 ;  /* 0x00000008ffff79a7 */ /* 0x0003e20008000404 */
[----:B------:R1:W-:Y:S04]  /*3a70*/  STS [UR6+0x110], R11 ;  /* 0x0001100bff007988 */ /* 0x0003e80008000806 */
[----:B------:R1:W-:Y:S04]  /*3a80*/  STAS [R6.64], R12 ;  /* 0x0000000c06007dbd */ /* 0x0003e8000c0008ff */
[----:B------:R1:W-:Y:S04]  /*3a90*/  ATOMS.OR RZ, [UR5+0x14], R10 ;  /* 0x0000140affff798c */ /* 0x0003e8000b000005 */
[----:B------:R1:W-:Y:S04]  /*3aa0*/  ATOMS.OR RZ, [UR5+0x18], R9 ;  /* 0x00001809ffff798c */ /* 0x0003e8000b000005 */
[----:B------:R1:W-:Y:S02]  /*3ab0*/  ATOMS.XOR RZ, [UR5+0x10], R5 ;  /* 0x00001005ffff798c */ /* 0x0003e4000b800005 */
.L_x_61:
[----:B------:R-:W-:Y:S05]  /*3ac0*/  BSYNC B0 ;  /* 0x0000000000007941 */ /* 0x000fea0003800000 */
.L_x_60:
[----:B------:R-:W-:Y:S05]  /*3ad0*/  BRA.U UP1, `(.L_x_66) ;  /* 0x0000000101707547 */ /* 0x000fea000b800000 */
[----:B------:R-:W-:-:S03]  /*3ae0*/  UMOV UR4, 0xffffffff ;  /* 0xffffffff00047882 */ /* 0x000fc60000000000 */
[----:B------:R-:W-:Y:S05]  /*3af0*/  BRA.DIV UR4, `(.L_x_67) ;  /* 0x0000007204b87947 */ /* 0x000fea000b800000 */
[----:B------:R-:W-:-:S13]  /*3b00*/  ELECT P0, URZ, PT ;  /* 0x0000000000ff782f */ /* 0x000fda0003800000 */
.L_x_165:
[----:B------:R-:W-:Y:S05]  /*3b10*/  @!P0 BRA `(.L_x_66) ;  /* 0x0000000000608947 */ /* 0x000fea0003800000 */
[----:B-1----:R-:W1:Y:S02]  /*3b20*/  LDS R6, [UR5+0x10] ;  /* 0x00001005ff067984 */ /* 0x002e640008000800 */
[----:B-1----:R-:W-:-:S04]  /*3b30*/  SHF.L.U32 R6, R6, 0x1f, RZ ;  /* 0x0000001f06067819 */ /* 0x002fc800000006ff */
[----:B------:R-:W1:Y:S02]  /*3b40*/  SYNCS.PHASECHK.TRANS64.TRYWAIT P0, [UR5+0x8], R6 ;  /* 0x00000806ff0075a7 */ /* 0x000e640008001105 */
[----:B-1----:R-:W-:Y:S05]  /*3b50*/  @P0 BRA `(.L_x_68) ;  /* 0x0000000000080947 */ /* 0x002fea0003800000 */
[----:B------:R-:W1:Y:S02]  /*3b60*/  SYNCS.PHASECHK.TRANS64.TRYWAIT P0, [UR5+0x8], R6 ;  /* 0x00000806ff0075a7 */ /* 0x000e640008001105 */
[----:B-1----:R-:W-:Y:S05]  /*3b70*/  @!P0 BRA `(.L_x_69) ;  /* 0x0000007000bc8947 */ /* 0x002fea0003800000 */
.L_x_68:
[----:B------:R-:W2:Y:S01]  /*3b80*/  LDS R8, [UR6+0x110] ;  /* 0x00011006ff087984 */ /* 0x000ea20008000800 */
[----:B------:R-:W-:Y:S01]  /*3b90*/  R2UR UR4, R3 ;  /* 0x00000000030472ca */ /* 0x000fe200000e0000 */
[----:B-1----:R-:W-:Y:S02]  /*3ba0*/  IMAD.MOV.U32 R6, RZ, RZ, 0xffff ;  /* 0x0000ffffff067424 */ /* 0x002fe400078e00ff */
[----:B------:R-:W-:-:S10]  /*3bb0*/  IMAD.MOV.U32 R5, RZ, RZ, 0x1 ;  /* 0x00000001ff057424 */ /* 0x000fd400078e00ff */
[----:B------:R-:W-:Y:S01]  /*3bc0*/  UPRMT UR4, UR4, 0x654, UR7 ;  /* 0x0000065404047896 */ /* 0x000fe20008000007 */
[----:B--2---:R-:W-:Y:S01]  /*3bd0*/  IMAD.SHL.U32 R7, R8, 0x20, RZ ;  /* 0x0000002008077824 */ /* 0x004fe200078e00ff */
[-C--:B------:R-:W-:Y:S02]  /*3be0*/  SHF.L.U32 R6, R6, R8.reuse, RZ ;  /* 0x0000000806067219 */ /* 0x080fe400000006ff */
[----:B------:R-:W-:Y:S02]  /*3bf0*/  SHF.L.U32 R8, R5, R8, RZ ;  /* 0x0000000805087219 */ /* 0x000fe400000006ff */
[----:B------:R2:W-:Y:S04]  /*3c00*/  STS [UR6+0x110], R7 ;  /* 0x00011007ff007988 */ /* 0x0005e80008000806 */
[----:B------:R2:W-:Y:S04]  /*3c10*/  ATOMS.OR RZ, [UR5+0x14], R6 ;  /* 0x00001406ffff798c */ /* 0x0005e8000b000005 */
[----:B------:R2:W-:Y:S01]  /*3c20*/  ATOMS.OR RZ, [UR5+0x18], R8 ;  /* 0x00001808ffff798c */ /* 0x0005e2000b000005 */
[----:B------:R-:W-:Y:S03]  /*3c30*/  SYNCS.ARRIVE.TRANS64.RED.A1T0 RZ, [UR4], RZ ;  /* 0x000000ffffff79a7 */ /* 0x000fe60008100404 */
[----:B------:R2:W-:Y:S01]  /*3c40*/  ATOMS.XOR RZ, [UR5+0x10], R5 ;  /* 0x00001005ffff798c */ /* 0x0005e2000b800005 */
[----:B------:R-:W-:Y:S05]  /*3c50*/  BRA `(.L_x_66) ;  /* 0x0000000000107947 */ /* 0x000fea0003800000 */
.L_x_59:
[----:B------:R-:W-:Y:S02]  /*3c60*/  MOV R5, 0xffffffff ;  /* 0xffffffff00057802 */ /* 0x000fe40000000f00 */
[----:B------:R-:W-:-:S03]  /*3c70*/  MOV R6, 0x3ca0 ;  /* 0x00003ca000067802 */ /* 0x000fc60000000f00 */
[----:B------:R1:W-:Y:S04]  /*3c80*/  STS [UR6+0x110], R5 ;  /* 0x00011005ff007988 */ /* 0x0003e80008000806 */
[----:B-1---5:R-:W-:Y:S05]  /*3c90*/  CALL.REL.NOINC `($__internal_1_$__cuda_sm10x_tcgen05_guardrail_trap_phase_invalid_during_alloc) ;  /* 0x0000007800607944 */ /* 0x022fea0003c00000 */
.L_x_66:
[----:B------:R-:W-:Y:S05]  /*3ca0*/  WARPSYNC.ALL ;  /* 0x0000000000007948 */ /* 0x000fea0003800000 */
[----:B------:R-:W3:Y:S01]  /*3cb0*/  S2UR UR4, SR_CgaCtaId ;  /* 0x00000000000479c3 */ /* 0x000ee20000008800 */
[----:B------:R-:W-:Y:S01]  /*3cc0*/  UMOV UR49, 0x400 ;  /* 0x0000040000317882 */ /* 0x000fe20000000000 */
[----:B------:R-:W-:-:S06]  /*3cd0*/  NOP ;  /* 0x0000000000007918 */ /* 0x000fcc0000000000 */
[----:B------:R-:W-:Y:S06]  /*3ce0*/  BAR.ARV 0x6, 0xa0 ;  /* 0x0182800000007b1d */ /* 0x000fec0000002000 */
[----:B------:R-:W4:Y:S01]  /*3cf0*/  LDCU UR7, c[0x0][0x38c] ;  /* 0x00007180ff0777ac */ /* 0x000f220008000800 */
[----:B------:R-:W-:Y:S01]  /*3d00*/  R2UR UR5, R4 ;  /* 0x00000000040572ca */ /* 0x000fe200000e0000 */
[----:B------:R-:W-:Y:S01]  /*3d10*/  HFMA2 R24, -RZ, RZ, 0, 5.9604644775390625e-08 ;  /* 0x00000001ff187431 */ /* 0x000fe200000001ff */
[----:B------:R-:W-:Y:S02]  /*3d20*/  LOP3.LUT R2, R2, 0xffff, RZ, 0xc0, !PT ;  /* 0x0000ffff02027812 */ /* 0x000fe400078ec0ff */
[----:B------:R-:W-:-:S02]  /*3d30*/  CS2R R22, SRZ ;  /* 0x0000000000167805 */ /* 0x000fc4000001ff00 */
[----:B------:R-:W-:Y:S01]  /*3d40*/  LOP3.LUT R0, R0, 0xffff, RZ, 0xc0, !PT ;  /* 0x0000ffff00007812 */ /* 0x000fe200078ec0ff */
[----:B------:R-:W-:Y:S01]  /*3d50*/  UMOV UR47, URZ ;  /* 0x000000ff002f7c82 */ /* 0x000fe20008000000 */
[----:B------:R-:W-:Y:S01]  /*3d60*/  UMOV UR46, URZ ;  /* 0x000000ff002e7c82 */ /* 0x000fe20008000000 */
[----:B------:R-:W-:Y:S01]  /*3d70*/  UMOV UR62, URZ ;  /* 0x000000ff003e7c82 */ /* 0x000fe20008000000 */
[----:B------:R-:W-:Y:S01]  /*3d80*/  UMOV UR60, URZ ;  /* 0x000000ff003c7c82 */ /* 0x000fe20008000000 */
[----:B---3--:R-:W-:Y:S01]  /*3d90*/  ULEA UR49, UR4, UR49, 0x18 ;  /* 0x0000003104317291 */ /* 0x008fe2000f8ec0ff */
[----:B------:R-:W-:Y:S02]  /*3da0*/  UMOV UR58, URZ ;  /* 0x000000ff003a7c82 */ /* 0x000fe40008000000 */
[----:B------:R-:W-:Y:S01]  /*3db0*/  UMOV UR4, URZ ;  /* 0x000000ff00047c82 */ /* 0x000fe20008000000 */
[----:B------:R-:W-:Y:S01]  /*3dc0*/  UISETP.NE.AND UP2, UPT, UR5, URZ, UPT ;  /* 0x000000ff0500728c */ /* 0x000fe2000bf45270 */
[----:B------:R-:W-:Y:S01]  /*3dd0*/  IMAD.U32 R14, RZ, RZ, UR4 ;  /* 0x00000004ff0e7e24 */ /* 0x000fe2000f8e00ff */
[----:B------:R-:W-:-:S02]  /*3de0*/  UIADD3 UR6, UPT, UPT, UR49, 0x8400, URZ ;  /* 0x0000840031067890 */ /* 0x000fc4000fffe0ff */
[----:B----4-:R-:W-:Y:S01]  /*3df0*/  UIADD3 UR7, UPT, UPT, UR7, 0xff, URZ ;  /* 0x000000ff07077890 */ /* 0x010fe2000fffe0ff */
[----:B-12---:R-:W1:Y:S01]  /*3e00*/  LDS R5, [UR49+0x110] ;  /* 0x00011031ff057984 */ /* 0x006e620008000800 */
[----:B------:R-:W-:Y:S02]  /*3e10*/  UIADD3 UR5, UPT, UPT, UR49, 0x20400, URZ ;  /* 0x0002040031057890 */ /* 0x000fe4000fffe0ff */
[----:B------:R-:W-:Y:S02]  /*3e20*/  USHF.R.S32.HI UR4, URZ, 0x1f, UR7 ;  /* 0x0000001fff047899 */ /* 0x000fe40008011407 */
[----:B------:R-:W-:Y:S02]  /*3e30*/  UIADD3 UR10, UPT, UPT, UR49, 0x2d000, URZ ;  /* 0x0002d000310a7890 */ /* 0x000fe4000fffe0ff */
[----:B------:R-:W-:Y:S02]  /*3e40*/  USHF.R.U32.HI UR9, URZ, 0x4, UR6 ;  /* 0x00000004ff097899 */ /* 0x000fe40008011606 */
[----:B------:R-:W-:-:S02]  /*3e50*/  ULEA.HI UR7, UR4, UR7, URZ, 0x8 ;  /* 0x0000000704077291 */ /* 0x000fc4000f8f40ff */
[----:B------:R-:W-:Y:S02]  /*3e60*/  USHF.R.U32.HI UR6, URZ, 0x4, UR5 ;  /* 0x00000004ff067899 */ /* 0x000fe40008011605 */
[----:B------:R-:W-:Y:S02]  /*3e70*/  USHF.R.U32.HI UR4, URZ, 0x4, UR10 ;  /* 0x00000004ff047899 */ /* 0x000fe4000801160a */
[----:B------:R-:W-:Y:S02]  /*3e80*/  ULOP3.LUT UR6, UR6, 0x3fff, URZ, 0xc0, !UPT ;  /* 0x00003fff06067892 */ /* 0x000fe4000f8ec0ff */
[----:B------:R-:W-:Y:S02]  /*3e90*/  UIADD3 UR8, UPT, UPT, UR49, 0x2c400, URZ ;  /* 0x0002c40031087890 */ /* 0x000fe4000fffe0ff */
[----:B------:R-:W-:Y:S02]  /*3ea0*/  ULOP3.LUT UR9, UR9, 0x3fff, URZ, 0xc0, !UPT ;  /* 0x00003fff09097892 */ /* 0x000fe4000f8ec0ff */
[----:B------:R-:W-:-:S02]  /*3eb0*/  ULOP3.LUT UR4, UR4, 0x3fff, URZ, 0xc0, !UPT ;  /* 0x00003fff04047892 */ /* 0x000fc4000f8ec0ff */
[----:B------:R-:W-:Y:S02]  /*3ec0*/  USHF.R.S32.HI UR15, URZ, 0x8, UR7 ;  /* 0x00000008ff0f7899 */ /* 0x000fe40008011407 */
[----:B------:R-:W-:Y:S02]  /*3ed0*/  ULOP3.LUT UR6, UR6, 0x10000, URZ, 0xfc, !UPT ;  /* 0x0001000006067892 */ /* 0x000fe4000f8efcff */
[----:B------:R-:W-:Y:S02]  /*3ee0*/  USHF.R.U32.HI UR5, URZ, 0x4, UR8 ;  /* 0x00000004ff057899 */ /* 0x000fe40008011608 */
[----:B------:R-:W-:Y:S02]  /*3ef0*/  ULOP3.LUT UR7, UR9, 0x10000, URZ, 0xfc, !UPT ;  /* 0x0001000009077892 */ /* 0x000fe4000f8efcff */
[----:B------:R-:W-:Y:S01]  /*3f00*/  ULOP3.LUT UR4, UR4, 0x10000, URZ, 0xfc, !UPT ;  /* 0x0001000004047892 */ /* 0x000fe2000f8efcff */
[----:B------:R-:W-:Y:S01]  /*3f10*/  IMAD.U32 R7, RZ, RZ, UR6 ;  /* 0x00000006ff077e24 */ /* 0x000fe2000f8e00ff */
[----:B------:R-:W-:-:S02]  /*3f20*/  ULOP3.LUT UR5, UR5, 0x3fff, URZ, 0xc0, !UPT ;  /* 0x00003fff05057892 */ /* 0x000fc4000f8ec0ff */
[----:B------:R-:W-:Y:S01]  /*3f30*/  MOV R6, UR7 ;  /* 0x0000000700067c02 */ /* 0x000fe20008000f00 */
[----:B------:R-:W-:Y:S01]  /*3f40*/  UISETP.LT.AND UP0, UPT, UR15, 0x1, UPT ;  /* 0x000000010f00788c */ /* 0x000fe2000bf01270 */
[----:B------:R-:W-:Y:S01]  /*3f50*/  MOV R13, UR4 ;  /* 0x00000004000d7c02 */ /* 0x000fe20008000f00 */
[----:B------:R-:W-:Y:S01]  /*3f60*/  ULOP3.LUT UR5, UR5, 0x10000, URZ, 0xfc, !UPT ;  /* 0x0001000005057892 */ /* 0x000fe2000f8efcff */
[----:B-1----:R-:W-:Y:S01]  /*3f70*/  R2UR UR45, R5 ;  /* 0x00000000052d72ca */ /* 0x002fe200000e0000 */
[----:B------:R-:W-:Y:S01]  /*3f80*/  IMAD.U32 R5, RZ, RZ, UR15 ;  /* 0x0000000fff057e24 */ /* 0x000fe2000f8e00ff */
[----:B------:R-:W-:-:S03]  /*3f90*/  USEL UR15, UR15, 0x1, !UP0 ;  /* 0x000000010f0f7887 */ /* 0x000fc6000c000000 */
[----:B------:R-:W-:Y:S01]  /*3fa0*/  IMAD.U32 R12, RZ, RZ, UR5 ;  /* 0x00000005ff0c7e24 */ /* 0x000fe2000f8e00ff */
[----:B------:R-:W-:Y:S01]  /*3fb0*/  UMOV UR56, URZ ;  /* 0x000000ff00387c82 */ /* 0x000fe20008000000 */
[----:B------:R-:W-:Y:S01]  /*3fc0*/  UMOV UR54, URZ ;  /* 0x000000ff00367c82 */ /* 0x000fe20008000000 */
[----:B------:R-:W-:Y:S01]  /*3fd0*/  UMOV UR52, URZ ;  /* 0x000000ff00347c82 */ /* 0x000fe20008000000 */
[----:B------:R-:W-:-:S04]  /*3fe0*/  IMAD.U32 R19, RZ, RZ, UR15 ;  /* 0x0000000fff137e24 */ /* 0x000fc8000f8e00ff */
[----:B------:R-:W-:Y:S02]  /*3ff0*/  UIADD3 UR14, UPT, UPT, UR45, 0x40000108, URZ ;  /* 0x400001082d0e7890 */ /* 0x000fe4000fffe0ff */
[----:B------:R-:W-:Y:S02]  /*4000*/  UIADD3 UR13, UPT, UPT, UR45, 0x10c, URZ ;  /* 0x0000010c2d0d7890 */ /* 0x000fe4000fffe0ff */
[----:B------:R-:W-:Y:S02]  /*4010*/  UIADD3 UR77, UPT, UPT, UR45, -0x7ffffef8, URZ ;  /* 0x800001082d4d7890 */ /* 0x000fe4000fffe0ff */
[----:B------:R-:W-:Y:S01]  /*4020*/  UIADD3 UR72, UPT, UPT, UR45, 0x40000104, URZ ;  /* 0x400001042d487890 */ /* 0x000fe2000fffe0ff */
[----:B------:R-:W-:Y:S01]  /*4030*/  MOV R15, UR14 ;  /* 0x0000000e000f7c02 */ /* 0x000fe20008000f00 */
[----:B------:R-:W-:Y:S01]  /*4040*/  UIADD3 UR17, UPT, UPT, UR45, 0x108, URZ ;  /* 0x000001082d117890 */ /* 0x000fe2000fffe0ff */
[----:B------:R-:W-:Y:S01]  /*4050*/  IMAD.U32 R17, RZ, RZ, UR13 ;  /* 0x0000000dff117e24 */ /* 0x000fe2000f8e00ff */
[----:B------:R-:W-:-:S02]  /*4060*/  UIADD3 UR76, UPT, UPT, UR45, -0x7fffff00, URZ ;  /* 0x800001002d4c7890 */ /* 0x000fc4000fffe0ff */
[----:B------:R-:W-:Y:S02]  /*4070*/  UIADD3 UR75, UPT, UPT, UR45, -0x3ffffef8, URZ ;  /* 0xc00001082d4b7890 */ /* 0x000fe4000fffe0ff */
[----:B------:R-:W-:Y:S01]  /*4080*/  USHF.R.U32.HI UR8, URZ, 0x1a, UR14 ;  /* 0x0000001aff087899 */ /* 0x000fe2000801160e */
[----:B------:R-:W-:Y:S01]  /*4090*/  IMAD.U32 R20, RZ, RZ, UR17 ;  /* 0x00000011ff147e24 */ /* 0x000fe2000f8e00ff */
[----:B------:R-:W-:Y:S02]  /*40a0*/  USHF.R.U32.HI UR6, URZ, 0x1a, UR77 ;  /* 0x0000001aff067899 */ /* 0x000fe4000801164d */
[----:B------:R-:W-:Y:S02]  /*40b0*/  USHF.R.U32.HI UR13, URZ, 0x1a, UR13 ;  /* 0x0000001aff0d7899 */ /* 0x000fe4000801160d */
[----:B------:R-:W-:Y:S02]  /*40c0*/  USHF.R.U32.HI UR14, URZ, 0x11, UR72 ;  /* 0x00000011ff0e7899 */ /* 0x000fe40008011648 */
[----:B------:R-:W-:-:S02]  /*40d0*/  USHF.R.U32.HI UR7, URZ, 0x11, UR76 ;  /* 0x00000011ff077899 */ /* 0x000fc4000801164c */
[----:B------:R-:W-:Y:S02]  /*40e0*/  USHF.R.U32.HI UR4, URZ, 0x1a, UR75 ;  /* 0x0000001aff047899 */ /* 0x000fe4000801164b */
[----:B------:R-:W-:Y:S02]  /*40f0*/  UIADD3 UR11, UPT, UPT, UR45, 0x100, URZ ;  /* 0x000001002d0b7890 */ /* 0x000fe4000fffe0ff */
[----:B------:R-:W-:Y:S02]  /*4100*/  UIADD3 UR12, UPT, UPT, UR45, 0x104, URZ ;  /* 0x000001042d0c7890 */ /* 0x000fe4000fffe0ff */
[----:B------:R-:W-:Y:S02]  /*4110*/  USHF.R.U32.HI UR10, URZ, 0x1a, UR17 ;  /* 0x0000001aff0a7899 */ /* 0x000fe40008011611 */
[----:B------:R-:W-:Y:S01]  /*4120*/  UIADD3 UR16, UPT, UPT, UR45, 0x40000100, URZ ;  /* 0x400001002d107890 */ /* 0x000fe2000fffe0ff */
[----:B------:R-:W-:Y:S01]  /*4130*/  MOV R21, UR11 ;  /* 0x0000000b00157c02 */ /* 0x000fe20008000f00 */
[----:B------:R-:W-:Y:S01]  /*4140*/  ULOP3.LUT UR17, UR6, 0x30, URZ, 0xc0, !UPT ;  /* 0x0000003006117892 */ /* 0x000fe2000f8ec0ff */
[----:B------:R-:W-:Y:S01]  /*4150*/  IMAD.U32 R18, RZ, RZ, UR12 ;  /* 0x0000000cff127e24 */ /* 0x000fe2000f8e00ff */
[----:B------:R-:W-:-:S02]  /*4160*/  UIADD3 UR74, UPT, UPT, UR45, -0x3fffff00, URZ ;  /* 0xc00001002d4a7890 */ /* 0x000fc4000fffe0ff */
[----:B------:R-:W-:Y:S01]  /*4170*/  ULOP3.LUT UR19, UR7, 0x6000, URZ, 0xc0, !UPT ;  /* 0x0000600007137892 */ /* 0x000fe2000f8ec0ff */
[----:B------:R-:W-:Y:S01]  /*4180*/  IMAD.U32 R16, RZ, RZ, UR16 ;  /* 0x00000010ff107e24 */ /* 0x000fe2000f8e00ff */
[----:B------:R-:W-:Y:S02]  /*4190*/  ULOP3.LUT UR6, UR4, 0x30, URZ, 0xc0, !UPT ;  /* 0x0000003004067892 */ /* 0x000fe4000f8ec0ff */
[----:B------:R-:W-:Y:S01]  /*41a0*/  ULOP3.LUT UR4, UR13, 0x30, URZ, 0xc0, !UPT ;  /* 0x000000300d047892 */ /* 0x000fe2000f8ec0ff */
[----:B------:R-:W-:Y:S01]  /*41b0*/  R2UR UR13, R0 ;  /* 0x00000000000d72ca */ /* 0x000fe200000e0000 */
[----:B------:R-:W-:Y:S01]  /*41c0*/  ULOP3.LUT UR7, UR14, 0x6000, URZ, 0xc0, !UPT ;  /* 0x000060000e077892 */ /* 0x000fe2000f8ec0ff */
[----:B------:R-:W-:Y:S01]  /*41d0*/  R2UR UR14, R2 ;  /* 0x00000000020e72ca */ /* 0x000fe200000e0000 */
[----:B------:R-:W-:Y:S01]  /*41e0*/  UIADD3 UR73, UPT, UPT, UR45, 0x4000010c, URZ ;  /* 0x4000010c2d497890 */ /* 0x000fe2000fffe0ff */
[----:B------:R-:W-:Y:S01]  /*41f0*/  MOV R2, RZ ;  /* 0x000000ff00027202 */ /* 0x000fe20000000f00 */
[----:B------:R-:W-:-:S02]  /*4200*/  UIADD3 UR70, UPT, UPT, UR45, -0x7ffffefc, URZ ;  /* 0x800001042d467890 */ /* 0x000fc4000fffe0ff */
[----:B------:R-:W-:Y:S02]  /*4210*/  UIADD3 UR71, UPT, UPT, UR45, -0x7ffffef4, URZ ;  /* 0x8000010c2d477890 */ /* 0x000fe4000fffe0ff */
[----:B------:R-:W-:Y:S02]  /*4220*/  UIADD3 UR68, UPT, UPT, UR45, -0x3ffffefc, URZ ;  /* 0xc00001042d447890 */ /* 0x000fe4000fffe0ff */
[----:B------:R-:W-:Y:S02]  /*4230*/  UIADD3 UR69, UPT, UPT, UR45, -0x3ffffef4, URZ ;  /* 0xc000010c2d457890 */ /* 0x000fe4000fffe0ff */
[----:B------:R-:W-:Y:S01]  /*4240*/  USHF.R.U32.HI UR5, URZ, 0x11, UR74 ;  /* 0x00000011ff057899 */ /* 0x000fe2000801164a */
[----:B------:R-:W-:Y:S01]  /*4250*/  IMAD.U32 R25, RZ, RZ, UR13 ;  /* 0x0000000dff197e24 */ /* 0x000fe2000f8e00ff */
[----:B------:R-:W-:Y:S01]  /*4260*/  USHF.R.U32.HI UR11, URZ, 0x11, UR11 ;  /* 0x00000011ff0b7899 */ /* 0x000fe2000801160b */
[----:B------:R-:W-:Y:S01]  /*4270*/  IMAD.U32 R26, RZ, RZ, UR14 ;  /* 0x0000000eff1a7e24 */ /* 0x000fe2000f8e00ff */
[----:B------:R-:W-:-:S02]  /*4280*/  USHF.R.U32.HI UR9, URZ, 0x11, UR16 ;  /* 0x00000011ff097899 */ /* 0x000fc40008011610 */
[----:B------:R-:W-:Y:S02]  /*4290*/  USHF.R.U32.HI UR12, URZ, 0x11, UR12 ;  /* 0x00000011ff0c7899 */ /* 0x000fe4000801160c */
[----:B------:R-:W-:Y:S02]  /*42a0*/  USHF.R.U32.HI UR16, URZ, 0x1a, UR73 ;  /* 0x0000001aff107899 */ /* 0x000fe40008011649 */
[----:B------:R-:W-:Y:S02]  /*42b0*/  USHF.R.U32.HI UR18, URZ, 0x11, UR70 ;  /* 0x00000011ff127899 */ /* 0x000fe40008011646 */
[----:B------:R-:W-:Y:S02]  /*42c0*/  USHF.R.U32.HI UR20, URZ, 0x1a, UR71 ;  /* 0x0000001aff147899 */ /* 0x000fe40008011647 */
[----:B------:R-:W-:Y:S02]  /*42d0*/  USHF.R.U32.HI UR21, URZ, 0x11, UR68 ;  /* 0x00000011ff157899 */ /* 0x000fe40008011644 */
[----:B------:R-:W-:-:S02]  /*42e0*/  USHF.R.U32.HI UR23, URZ, 0x1a, UR69 ;  /* 0x0000001aff177899 */ /* 0x000fc40008011645 */
[----:B------:R-:W-:Y:S02]  /*42f0*/  ULOP3.LUT UR66, UR10, 0x30, URZ, 0xc0, !UPT ;  /* 0x000000300a427892 */ /* 0x000fe4000f8ec0ff */
[----:B------:R-:W-:Y:S02]  /*4300*/  ULOP3.LUT UR64, UR8, 0x30, URZ, 0xc0, !UPT ;  /* 0x0000003008407892 */ /* 0x000fe4000f8ec0ff */
[----:B------:R-:W-:Y:S02]  /*4310*/  ULOP3.LUT UR15, UR5, 0x6000, URZ, 0xc0, !UPT ;  /* 0x00006000050f7892 */ /* 0x000fe4000f8ec0ff */
[----:B------:R-:W-:Y:S02]  /*4320*/  ULOP3.LUT UR24, UR11, 0x6000, URZ, 0xc0, !UPT ;  /* 0x000060000b187892 */ /* 0x000fe4000f8ec0ff */
[----:B------:R-:W-:Y:S02]  /*4330*/  ULOP3.LUT UR22, UR9, 0x6000, URZ, 0xc0, !UPT ;  /* 0x0000600009167892 */ /* 0x000fe4000f8ec0ff */
[----:B------:R-:W-:-:S02]  /*4340*/  ULOP3.LUT UR5, UR12, 0x6000, URZ, 0xc0, !UPT ;  /* 0x000060000c057892 */ /* 0x000fc4000f8ec0ff */
        /* <DEDUP_REMOVED lines=21> */
[----:B------:R-:W-:Y:S02]  /*44a0*/  UPRMT UR67, UR66, 0x5410, UR24 ;  /* 0x0000541042437896 */ /* 0x000fe40008000018 */
[----:B------:R-:W-:Y:S02]  /*44b0*/  UPRMT UR65, UR64, 0x5410, UR22 ;  /* 0x0000541040417896 */ /* 0x000fe40008000016 */
[----:B------:R-:W-:-:S02]  /*44c0*/  UPRMT UR63, UR17, 0x5410, UR19 ;  /* 0x00005410113f7896 */ /* 0x000fc40008000013 */
[----:B------:R-:W-:Y:S02]  /*44d0*/  UPRMT UR61, UR6, 0x5410, UR15 ;  /* 0x00005410063d7896 */ /* 0x000fe4000800000f */
[----:B------:R-:W-:Y:S02]  /*44e0*/  UPRMT UR59, UR4, 0x5410, UR5 ;  /* 0x00005410043b7896 */ /* 0x000fe40008000005 */
[----:B------:R-:W-:Y:S02]  /*44f0*/  UPRMT UR57, UR12, 0x5410, UR7 ;  /* 0x000054100c397896 */ /* 0x000fe40008000007 */
[----:B------:R-:W-:Y:S02]  /*4500*/  UPRMT UR55, UR10, 0x5410, UR11 ;  /* 0x000054100a377896 */ /* 0x000fe4000800000b */
[----:B------:R-:W-:Y:S01]  /*4510*/  UPRMT UR53, UR8, 0x5410, UR9 ;  /* 0x0000541008357896 */ /* 0x000fe20008000009 */
[----:B------:R-:W-:Y:S01]  /*4520*/  UMOV UR66, URZ ;  /* 0x000000ff00427c82 */ /* 0x000fe20008000000 */
[----:B------:R-:W-:-:S10]  /*4530*/  UMOV UR64, URZ ;  /* 0x000000ff00407c82 */ /* 0x000fd40008000000 */
.L_x_77:
[C---:B------:R-:W-:Y:S02]  /*4540*/  LEA R0, R23.reuse, UR49, 0x3 ;  /* 0x0000003117007c11 */ /* 0x040fe4000f8e18ff */
[----:B------:R-:W-:Y:S02]  /*4550*/  SHF.L.U32 R9, R22, 0x1f, RZ ;  /* 0x0000001f16097819 */ /* 0x000fe400000006ff */
[----:B------:R-:W-:Y:S02]  /*4560*/  LEA R8, R23, UR49, 0x4 ;  /* 0x0000003117087c11 */ /* 0x000fe4000f8e20ff */
[----:B------:R-:W1:Y:S02]  /*4570*/  SYNCS.PHASECHK.TRANS64.TRYWAIT P0, [R0+URZ+0x80], R9 ;  /* 0x00008009000075a7 */ /* 0x000e6400080011ff */
[----:B-1--4-:R-:W-:Y:S05]  /*4580*/  @!P0 BRA `(.L_x_70) ;  /* 0x0000006800508947 */ /* 0x012fea0003800000 */
.L_x_166:
[----:B-1----:R-:W1:Y:S01]  /*4590*/  LDS.128 R8, [R8+0xf0] ;  /* 0x0000f00008087984 */ /* 0x002e620000000c00 */
[----:B------:R-:W-:Y:S02]  /*45a0*/  VIADD R0, R0, 0x90 ;  /* 0x0000009000007836 */ /* 0x000fe40000000000 */
[----:B------:R-:W-:Y:S01]  /*45b0*/  VIADD R23, R23, 0x1 ;  /* 0x0000000117177836 */ /* 0x000fe20000000000 */
[----:B------:R-:W-:Y:S01]  /*45c0*/  @!PT LDS RZ, [RZ] ;  /* 0x00000000fffff984 */ /* 0x000fe20000000800 */
[----:B------:R-:W-:Y:S01]  /*45d0*/  @!PT LDS RZ, [RZ] ;  /* 0x00000000fffff984 */ /* 0x000fe20000000800 */
[----:B------:R-:W-:Y:S01]  /*45e0*/  @!PT LDS RZ, [RZ] ;  /* 0x00000000fffff984 */ /* 0x000fe20000000800 */
[----:B------:R-:W-:Y:S01]  /*45f0*/  @!PT LDS RZ, [RZ] ;  /* 0x00000000fffff984 */ /* 0x000fe20000000800 */
[----:B------:R2:W-:Y:S06]  /*4600*/  MEMBAR.ALL.CTA ;  /* 0x0000000000007992 */ /* 0x0005ec0000008000 */
[----:B--2---:R-:W2:Y:S01]  /*4610*/  FENCE.VIEW.ASYNC.S ;  /* 0x00000000000073c6 */ /* 0x004ea20000000000 */
[----:B------:R-:W-:-:S04]  /*4620*/  PRMT R0, RZ, 0x654, R0 ;  /* 0x00000654ff007816 */ /* 0x000fc80000000000 */
[----:B--2---:R2:W-:Y:S01]  /*4630*/  SYNCS.ARRIVE.TRANS64.RED.A1T0 RZ, [R0+URZ], RZ ;  /* 0x000000ff00ff79a7 */ /* 0x0045e200081004ff */
[----:B-1----:R-:W-:Y:S01]  /*4640*/  LOP3.LUT P1, RZ, R10, 0x1, RZ, 0xc0, !PT ;  /* 0x000000010aff7812 */ /* 0x002fe2000782c0ff */
[----:B--2---:R-:W-:-:S12]  /*4650*/  BRA.U UP2, `(.L_x_71) ;  /* 0x0000000502cc7547 */ /* 0x004fd8000b800000 */
[----:B------:R-:W1:Y:S01]  /*4660*/  LDCU UR4, c[0x0][0x38c] ;  /* 0x00007180ff0477ac */ /* 0x000e620008000800 */
[----:B------:R-:W-:Y:S02]  /*4670*/  R2UR UR5, R14 ;  /* 0x000000000e0572ca */ /* 0x000fe400000e0000 */
[----:B------:R-:W-:Y:S02]  /*4680*/  PLOP3.LUT P2, PT, PT, PT, PT, 0x80, 0x8 ;  /* 0x000000000008781c */ /* 0x000fe40003f4f070 */
[----:B------:R-:W-:-:S09]  /*4690*/  SHF.L.U32 R9, R24, 0x1f, RZ ;  /* 0x0000001f18097819 */ /* 0x000fd200000006ff */
[----:B------:R-:W-:Y:S02]  /*46a0*/  ULEA UR6, UR5, UR49, 0x3 ;  /* 0x0000003105067291 */ /* 0x000fe4000f8e18ff */
[----:B------:R-:W-:Y:S02]  /*46b0*/  ULEA UR44, UR5, UR45, 0x7 ;  /* 0x0000002d052c7291 */ /* 0x000fe4000f8e38ff */
[----:B-1----:R-:W-:Y:S02]  /*46c0*/  UISETP.GE.AND UP0, UPT, UR4, 0x1, UPT ;  /* 0x000000010400788c */ /* 0x002fe4000bf06270 */
[----:B------:R-:W-:-:S04]  /*46d0*/  IMAD.U32 R8, RZ, RZ, UR6 ;  /* 0x00000006ff087e24 */ /* 0x000fc8000f8e00ff */
[----:B------:R-:W-:-:S05]  /*46e0*/  PLOP3.LUT P0, PT, PT, PT, UP0, 0x80, 0x8 ;  /* 0x000000000008781c */ /* 0x000fca0003f0f008 */
[----:B------:R-:W-:-:S08]  /*46f0*/  @UP0 ULEA UR4, UR47, UR49, 0x3 ;  /* 0x000000312f040291 */ /* 0x000fd0000f8e18ff */
[----:B------:R-:W-:-:S04]  /*4700*/  @P0 SHF.L.U32 R0, R2, 0x1f, RZ ;  /* 0x0000001f02000819 */ /* 0x000fc800000006ff */
[----:B------:R1:W2:Y:S01]  /*4710*/  @P0 SYNCS.PHASECHK.TRANS64.TRYWAIT P2, [UR4], R0 ;  /* 0x00000000ff0005a7 */ /* 0x0002a20008041104 */
[----:B------:R-:W3:Y:S02]  /*4720*/  SYNCS.PHASECHK.TRANS64.TRYWAIT P0, [UR6+0xb0], R9 ;  /* 0x0000b009ff0075a7 */ /* 0x000ee40008001106 */
[----:B-123--:R-:W-:Y:S05]  /*4730*/  @!P0 BRA `(.L_x_72) ;  /* 0x0000006400f88947 */ /* 0x00efea0003800000 */
.L_x_168:
[----:B------:R-:W-:Y:S01]  /*4740*/  UMOV UR51, UR46 ;  /* 0x0000002e00337c82 */ /* 0x000fe20008000000 */
[----:B------:R-:W-:Y:S05]  /*4750*/  BRA.U !UP0, `(.L_x_73) ;  /* 0x0000000508747547 */ /* 0x000fea000b800000 */
[----:B------:R-:W-:Y:S01]  /*4760*/  R2UR UR4, R19 ;  /* 0x00000000130472ca */ /* 0x000fe200000e0000 */
[----:B------:R-:W-:Y:S01]  /*4770*/  UMOV UR10, URZ ;  /* 0x000000ff000a7c82 */ /* 0x000fe20008000000 */
[----:B------:R-:W-:Y:S01]  /*4780*/  R2UR UR48, R5 ;  /* 0x00000000053072ca */ /* 0x000fe200000e0000 */
[----:B------:R-:W-:-:S10]  /*4790*/  UMOV UR5, UR47 ;  /* 0x0000002f00057c82 */ /* 0x000fd40008000000 */
[----:B------:R-:W-:-:S12]  /*47a0*/  UIADD3 UR51, UPT, UPT, UR4, UR46, URZ ;  /* 0x0000002e04337290 */ /* 0x000fd8000fffe0ff */
.L_x_76:
[----:B------:R-:W-:Y:S01]  /*47b0*/  ULEA UR7, UR5, UR49, 0x3 ;  /* 0x0000003105077291 */ /* 0x000fe2000f8e18ff */
[----:B----4-:R-:W-:Y:S11]  /*47c0*/  @P2 BRA `(.L_x_74) ;  /* 0x00000000000c2947 */ /* 0x010ff60003800000 */
[----:B-1----:R-:W-:Y:S04]  /*47d0*/  SHF.L.U32 R9, R2, 0x1f, RZ ;  /* 0x0000001f02097819 */ /* 0x002fe800000006ff */
[----:B------:R-:W1:Y:S02]  /*47e0*/  SYNCS.PHASECHK.TRANS64.TRYWAIT P0, [UR7], R9 ;  /* 0x00000009ff0075a7 */ /* 0x000e640008001107 */
[----:B-1----:R-:W-:Y:S05]  /*47f0*/  @!P0 BRA `(.L_x_75) ;  /* 0x0000006400e48947 */ /* 0x002fea0003800000 */
.L_x_74:
[----:B------:R-:W-:Y:S01]  /*4800*/  UISETP.NE.AND UP0, UPT, UR48, 0x1, UPT ;  /* 0x000000013000788c */ /* 0x000fe2000bf05270 */
[----:B------:R-:W-:Y:S01]  /*4810*/  PLOP3.LUT P2, PT, PT, PT, PT, 0x80, 0x8 ;  /* 0x000000000008781c */ /* 0x000fe20003f4f070 */
[----:B------:R-:W-:Y:S01]  /*4820*/  UIADD3 UR4, UPT, UPT, UR5, 0x1, URZ ;  /* 0x0000000105047890 */ /* 0x000fe2000fffe0ff */
[----:B------:R-:W-:Y:S01]  /*4830*/  R2UR UR12, R12 ;  /* 0x000000000c0c72ca */ /* 0x000fe200000e0000 */
[----:B------:R-:W-:Y:S01]  /*4840*/  UIADD3 UR50, UPT, UPT, UR7, 0x18, URZ ;  /* 0x0000001807327890 */ /* 0x000fe2000fffe0ff */
[----:B------:R-:W-:Y:S01]  /*4850*/  R2UR UR14, R13 ;  /* 0x000000000d0e72ca */ /* 0x000fe200000e0000 */
[----:B------:R-:W-:Y:S01]  /*4860*/  UISETP.NE.AND UP1, UPT, UR4, 0x3, UPT ;  /* 0x000000030400788c */ /* 0x000fe2000bf25270 */
[----:B------:R-:W-:Y:S01]  /*4870*/  PLOP3.LUT P0, PT, PT, PT, UP0, 0x80, 0x8 ;  /* 0x000000000008781c */ /* 0x000fe20003f0f008 */
[----:B------:R-:W-:Y:S01]  /*4880*/  UIADD3 UR46, UPT, UPT, UR46, 0x1, URZ ;  /* 0x000000012e2e7890 */ /* 0x000fe2000fffe0ff */
[----:B------:R-:W-:Y:S01]  /*4890*/  R2UR UR16, R7 ;  /* 0x00000000071072ca */ /* 0x000fe200000e0000 */
[----:B------:R-:W-:Y:S01]  /*48a0*/  USEL UR6, URZ, 0x1, UP1 ;  /* 0x00000001ff067887 */ /* 0x000fe20008800000 */
[----:B------:R-:W-:Y:S01]  /*48b0*/  R2UR UR8, R6 ;  /* 0x00000000060872ca */ /* 0x000fe200000e0000 */
[----:B------:R-:W-:Y:S02]  /*48c0*/  USEL UR47, UR4, URZ, UP1 ;  /* 0x000000ff042f7287 */ /* 0x000fe40008800000 */
[----:B------:R-:W-:Y:S02]  /*48d0*/  UIADD3 UR48, UPT, UPT, UR48, -0x1, URZ ;  /* 0xffffffff30307890 */ /* 0x000fe4000fffe0ff */
[----:B------:R-:W-:Y:S01]  /*48e0*/  @UP0 ULEA UR4, UR47, UR49, 0x3 ;  /* 0x000000312f040291 */ /* 0x000fe2000f8e18ff */
[----:B------:R-:W-:Y:S01]  /*48f0*/  LOP3.LUT R2, R2, UR6, RZ, 0x3c, !PT ;  /* 0x0000000602027c12 */ /* 0x000fe2000f8e3cff */
[----:B------:R-:W-:Y:S02]  /*4900*/  ULEA UR12, UR5, UR12, 0x6 ;  /* 0x0000000c050c7291 */ /* 0x000fe4000f8e30ff */
[----:B------:R-:W-:Y:S01]  /*4910*/  ULEA UR14, UR5, UR14, 0x6 ;  /* 0x0000000e050e7291 */ /* 0x000fe2000f8e30ff */
[----:B-1----:R-:W-:Y:S01]  /*4920*/  @P0 SHF.L.U32 R0, R2, 0x1f, RZ ;  /* 0x0000001f02000819 */ /* 0x002fe200000006ff */
[----:B------:R-:W-:Y:S02]  /*4930*/  UISETP.NE.U32.AND UP0, UPT, UR10, URZ, UPT ;  /* 0x000000ff0a00728c */ /* 0x000fe4000bf05070 */
[----:B------:R-:W-:Y:S01]  /*4940*/  UIADD3 UR10, UPT, UPT, UR12, 0x20, URZ ;  /* 0x000000200c0a7890 */ /* 0x000fe2000fffe0ff */
[----:B------:R2:W3:Y:S01]  /*4950*/  @P0 SYNCS.PHASECHK.TRANS64.TRYWAIT P2, [UR4], R0 ;  /* 0x00000000ff0005a7 */ /* 0x0004e20008041104 */
[----:B------:R-:W-:Y:S02]  /*4960*/  UIADD3 UR42, UPT, UPT, UR14, 0x20, URZ ;  /* 0x000000200e2a7890 */ /* 0x000fe4000fffe0ff */
[----:B------:R-:W-:Y:S02]  /*4970*/  ULEA UR6, UR5, UR16, 0xa ;  /* 0x0000001005067291 */ /* 0x000fe4000f8e50ff */
[----:B------:R-:W-:Y:S02]  /*4980*/  ULEA UR4, UR5, UR8, 0xb ;  /* 0x0000000805047291 */ /* 0x000fe4000f8e58ff */
[----:B------:R-:W-:Y:S02]  /*4990*/  UIADD3 UR40, UPT, UPT, UR6, 0x2, URZ ;  /* 0x0000000206287890 */ /* 0x000fe4000fffe0ff */
        /* <DEDUP_REMOVED lines=12> */
[----:B------:R-:W-:Y:S01]  /*4a60*/  UIADD3 UR8, UPT, UPT, UR4, 0x406, URZ ;  /* 0x0000040604087890 */ /* 0x000fe2000fffe0ff */
[----:B------:R-:W-:Y:S01]  /*4a70*/  UMOV UR13, 0x4008 ;  /* 0x00004008000d7882 */ /* 0x000fe20000000000 */
[----:B------:R-:W-:Y:S01]  /*4a80*/  UMOV UR11, 0x4008 ;  /* 0x00004008000b7882 */ /* 0x000fe20000000000 */
[----:B------:R1:W-:Y:S01]  /*4a90*/  UTCCP.T.S.2CTA.4x32dp128bit tmem[UR45+0x100], gdesc[UR12] ;  /* 0x0001000c2d0079e7 */ /* 0x0003e20009300000 */
[----:B------:R4:W-:Y:S01]  /*4aa0*/  UTCCP.T.S.2CTA.4x32dp128bit tmem[UR45+0x104], gdesc[UR10] ;  /* 0x0001040a2d0079e7 */ /* 0x0009e20009300000 */
[----:B------:R-:W-:Y:S01]  /*4ab0*/  UMOV UR15, 0x4008 ;  /* 0x00004008000f7882 */ /* 0x000fe20000000000 */
[----:B------:R-:W-:Y:S01]  /*4ac0*/  UMOV UR43, 0x4008 ;  /* 0x00004008002b7882 */ /* 0x000fe20000000000 */
[----:B------:R2:W-:Y:S01]  /*4ad0*/  UTCCP.T.S.2CTA.4x32dp128bit tmem[UR45+0x108], gdesc[UR14] ;  /* 0x0001080e2d0079e7 */ /* 0x0005e20009300000 */
[----:B------:R2:W-:Y:S01]  /*4ae0*/  UTCCP.T.S.2CTA.4x32dp128bit tmem[UR45+0x10c], gdesc[UR42] ;  /* 0x00010c2a2d0079e7 */ /* 0x0005e20009300000 */
[----:B------:R-:W-:Y:S01]  /*4af0*/  UMOV UR7, 0x40004040 ;  /* 0x4000404000077882 */ /* 0x000fe20000000000 */
        /* <DEDUP_REMOVED lines=15> */
[----:B-1----:R-:W-:Y:S02]  /*4bf0*/  R2UR UR13, R26 ;  /* 0x000000001a0d72ca */ /* 0x002fe400000e0000 */
[----:B----4-:R-:W-:Y:S02]  /*4c00*/  R2UR UR10, R18 ;  /* 0x00000000120a72ca */ /* 0x010fe400000e0000 */
[----:B--2---:R-:W-:Y:S02]  /*4c10*/  R2UR UR14, R16 ;  /* 0x00000000100e72ca */ /* 0x004fe400000e0000 */
[----:B------:R-:W-:Y:S02]  /*4c20*/  R2UR UR42, R21 ;  /* 0x00000000152a72ca */ /* 0x000fe400000e0000 */
[----:B------:R-:W-:Y:S02]  /*4c30*/  R2UR UR43, R20 ;  /* 0x00000000142b72ca */ /* 0x000fe400000e0000 */
[----:B------:R-:W-:Y:S02]  /*4c40*/  R2UR UR15, R15 ;  /* 0x000000000f0f72ca */ /* 0x000fe400000e0000 */
[----:B------:R-:W-:Y:S09]  /*4c50*/  R2UR UR11, R17 ;  /* 0x00000000110b72ca */ /* 0x000ff200000e0000 */
[----:B------:R1:W-:Y:S01]  /*4c60*/  UTCQMMA.2CTA gdesc[UR4], gdesc[UR6], tmem[UR44], tmem[UR66], idesc[UR67], tmem[UR42], UP0 ;  /* 0x002a420604007dea */ /* 0x0003e2000820032c */
[----:B------:R-:W-:Y:S01]  /*4c70*/  UISETP.NE.AND UP0, UPT, UR46, UR51, UPT ;  /* 0x000000332e00728c */ /* 0x000fe2000bf05270 */
[----:B------:R-:W-:Y:S01]  /*4c80*/  UTCQMMA.2CTA gdesc[UR38], gdesc[UR40], tmem[UR44], tmem[UR64], idesc[UR65], tmem[UR14], UPT ;  /* 0x000e402826007dea */ /* 0x000fe2000ba0032c */
[----:B------:R-:W-:Y:S01]  /*4c90*/  UTCQMMA.2CTA gdesc[UR34], gdesc[UR36], tmem[UR44], tmem[UR62], idesc[UR63], tmem[UR76], UPT ;  /* 0x004c3e2422007dea */ /* 0x000fe2000ba0032c */
[----:B------:R-:W-:Y:S01]  /*4ca0*/  UTCQMMA.2CTA gdesc[UR30], gdesc[UR32], tmem[UR44], tmem[UR60], idesc[UR61], tmem[UR74], UPT ;  /* 0x004a3c201e007dea */ /* 0x000fe2000ba0032c */
[----:B------:R2:W-:Y:S01]  /*4cb0*/  UTCQMMA.2CTA gdesc[UR26], gdesc[UR28], tmem[UR44], tmem[UR58], idesc[UR59], tmem[UR10], UPT ;  /* 0x000a3a1c1a007dea */ /* 0x0005e2000ba0032c */
[----:B------:R4:W-:Y:S01]  /*4cc0*/  UTCQMMA.2CTA gdesc[UR22], gdesc[UR24], tmem[UR44], tmem[UR56], idesc[UR57], tmem[UR72], UPT ;  /* 0x0048381816007dea */ /* 0x0009e2000ba0032c */
[----:B------:R4:W-:Y:S01]  /*4cd0*/  UTCQMMA.2CTA gdesc[UR18], gdesc[UR20], tmem[UR44], tmem[UR54], idesc[UR55], tmem[UR70], UPT ;  /* 0x0046361412007dea */ /* 0x0009e2000ba0032c */
[----:B------:R4:W-:Y:S01]  /*4ce0*/  UTCQMMA.2CTA gdesc[UR8], gdesc[UR16], tmem[UR44], tmem[UR52], idesc[UR53], tmem[UR68], UPT ;  /* 0x0044341008007dea */ /* 0x0009e2000ba0032c */
[----:B------:R4:W-:Y:S01]  /*4cf0*/  UTCBAR.2CTA.MULTICAST [UR50], URZ, UR13 ;  /* 0x000000ff320073e9 */ /* 0x0009e2000820080d */
[----:B-1----:R-:W-:Y:S01]  /*4d00*/  UMOV UR5, UR47 ;  /* 0x0000002f00057c82 */ /* 0x002fe20008000000 */
[----:B--2---:R-:W-:Y:S01]  /*4d10*/  UMOV UR10, 0x1 ;  /* 0x00000001000a7882 */ /* 0x004fe20000000000 */
[----:B---3--:R-:W-:Y:S05]  /*4d20*/  BRA.U UP0, `(.L_x_76) ;  /* 0xfffffff900a07547 */ /* 0x008fea000b83ffff */
.L_x_73:
[----:B------:R-:W-:Y:S01]  /*4d30*/  R2UR UR4, R8 ;  /* 0x00000000080472ca */ /* 0x000fe200000e0000 */
[----:B------:R-:W-:Y:S01]  /*4d40*/  UMOV UR46, UR51 ;  /* 0x00000033002e7c82 */ /* 0x000fe20008000000 */
[----:B------:R-:W-:-:S11]  /*4d50*/  R2UR UR5, R25 ;  /* 0x00000000190572ca */ /* 0x000fd600000e0000 */
[----:B------:R-:W-:-:S09]  /*4d60*/  UIADD3 UR4, UPT, UPT, UR4, 0xa0, URZ ;  /* 0x000000a004047890 */ /* 0x000fd2000fffe0ff */
[----:B------:R2:W-:Y:S01]  /*4d70*/  UTCBAR.2CTA.MULTICAST [UR4], URZ, UR5 ;  /* 0x000000ff040073e9 */ /* 0x0005e20008200805 */
[----:B------:R-:W-:Y:S02]  /*4d80*/  NOP ;  /* 0x0000000000007918 */ /* 0x000fe40000000000 */
.L_x_71:
[----:B--2---:R-:W-:Y:S02]  /*4d90*/  R2UR UR4, R14 ;  /* 0x000000000e0472ca */ /* 0x004fe400000e0000 */
[----:B------:R-:W-:-:S04]  /*4da0*/  ISETP.NE.AND P0, PT, R23, 0x2, PT ;  /* 0x000000021700780c */ /* 0x000fc80003f05270 */
[----:B-1----:R-:W-:Y:S02]  /*4db0*/  SEL R9, RZ, 0x1, P0 ;  /* 0x00000001ff097807 */ /* 0x002fe40000000000 */
[----:B------:R-:W-:Y:S02]  /*4dc0*/  SEL R23, R23, RZ, P0 ;  /* 0x000000ff17177207 */ /* 0x000fe40000000000 */
[----:B------:R-:W-:-:S03]  /*4dd0*/  LOP3.LUT R22, R22, R9, RZ, 0x3c, !PT ;  /* 0x0000000916167212 */ /* 0x000fc600078e3cff */
[----:B------:R-:W-:-:S04]  /*4de0*/  UIADD3 UR4, UPT, UPT, UR4, 0x1, URZ ;  /* 0x0000000104047890 */ /* 0x000fc8000fffe0ff */
[----:B------:R-:W-:-:S04]  /*4df0*/  UISETP.NE.AND UP0, UPT, UR4, 0x2, UPT ;  /* 0x000000020400788c */ /* 0x000fc8000bf05270 */
[----:B------:R-:W-:Y:S02]  /*4e00*/  USEL UR5, URZ, 0x1, UP0 ;  /* 0x00000001ff057887 */ /* 0x000fe40008000000 */
[----:B------:R-:W-:-:S04]  /*4e10*/  USEL UR4, UR4, URZ, UP0 ;  /* 0x000000ff04047287 */ /* 0x000fc80008000000 */
[----:B------:R-:W-:Y:S02]  /*4e20*/  LOP3.LUT R24, R24, UR5, RZ, 0x3c, !PT ;  /* 0x0000000518187c12 */ /* 0x000fe4000f8e3cff */
[----:B------:R-:W-:Y:S01]  /*4e30*/  IMAD.U32 R14, RZ, RZ, UR4 ;  /* 0x00000004ff0e7e24 */ /* 0x000fe2000f8e00ff */
[----:B------:R-:W-:Y:S06]  /*4e40*/  @P1 BRA `(.L_x_77) ;  /* 0xfffffff400bc1947 */ /* 0x000fec000383ffff */
[----:B----4-:R-:W1:Y:S01]  /*4e50*/  S2UR UR8, SR_CgaCtaId ;  /* 0x00000000000879c3 */ /* 0x010e620000008800 */
[----:B------:R-:W-:Y:S01]  /*4e60*/  ELECT P0, URZ, PT ;  /* 0x0000000000ff782f */ /* 0x000fe20003800000 */
[----:B------:R-:W-:Y:S01]  /*4e70*/  IMAD.MOV.U32 R0, RZ, RZ, 0x1 ;  /* 0x00000001ff007424 */ /* 0x000fe200078e00ff */
[----:B------:R-:W-:Y:S01]  /*4e80*/  UMOV UR4, 0x40 ;  /* 0x0000004000047882 */ /* 0x000fe20000000000 */
[----:B------:R-:W-:-:S04]  /*4e90*/  R2UR UR5, R4 ;  /* 0x00000000040572ca */ /* 0x000fc800000e0000 */
[----:B------:R-:W-:Y:S09]  /*4ea0*/  UVIRTCOUNT.DEALLOC.SMPOOL 0x80 ;  /* 0x000000800000784c */ /* 0x000ff20000000000 */
[----:B------:R-:W-:Y:S02]  /*4eb0*/  UISETP.NE.AND UP0, UPT, UR5, URZ, UPT ;  /* 0x000000ff0500728c */ /* 0x000fe4000bf05270 */
[----:B-1----:R-:W-:-:S09]  /*4ec0*/  ULEA UR8, UR8, UR4, 0x18 ;  /* 0x0000000408087291 */ /* 0x002fd2000f8ec0ff */
[----:B------:R1:W-:Y:S01]  /*4ed0*/  @P0 STS.U8 [UR8+0x1c], R0 ;  /* 0x00001c00ff000988 */ /* 0x0003e20008000008 */
[----:B------:R-:W-:Y:S05]  /*4ee0*/  BRA.U UP0, `(.L_x_78) ;  /* 0x0000000100607547 */ /* 0x000fea000b800000 */
[----:B------:R-:W-:Y:S01]  /*4ef0*/  R2UR UR4, R14 ;  /* 0x000000000e0472ca */ /* 0x000fe200000e0000 */
[----:B------:R-:W-:Y:S01]  /*4f00*/  UIADD3 UR5, UPT, UPT, UR49, 0xb0, URZ ;  /* 0x000000b031057890 */ /* 0x000fe2000fffe0ff */
[----:B------:R-:W-:-:S11]  /*4f10*/  SHF.L.U32 R5, R24, 0x1f, RZ ;  /* 0x0000001f18057819 */ /* 0x000fd600000006ff */
[----:B------:R-:W-:-:S09]  /*4f20*/  ULEA UR4, UR4, UR5, 0x3 ;  /* 0x0000000504047291 */ /* 0x000fd2000f8e18ff */
[----:B------:R-:W2:Y:S02]  /*4f30*/  SYNCS.PHASECHK.TRANS64.TRYWAIT P0, [UR4], R5 ;  /* 0x00000005ff0075a7 */ /* 0x000ea40008001104 */
[----:B--2---:R-:W-:Y:S05]  /*4f40*/  @!P0 BRA `(.L_x_79) ;  /* 0x0000006000288947 */ /* 0x004fea0003800000 */
.L_x_171:
[----:B------:R-:W-:-:S13]  /*4f50*/  R2UR UR4, R14 ;  /* 0x000000000e0472ca */ /* 0x000fda00000e0000 */
[----:B------:R-:W-:-:S04]  /*4f60*/  UIADD3 UR4, UPT, UPT, UR4, 0x1, URZ ;  /* 0x0000000104047890 */ /* 0x000fc8000fffe0ff */
[----:B------:R-:W-:-:S04]  /*4f70*/  UISETP.NE.AND UP1, UPT, UR4, 0x2, UPT ;  /* 0x000000020400788c */ /* 0x000fc8000bf25270 */
[----:B------:R-:W-:Y:S02]  /*4f80*/  USEL UR6, URZ, 0x1, UP1 ;  /* 0x00000001ff067887 */ /* 0x000fe40008800000 */
[----:B------:R-:W-:-:S04]  /*4f90*/  USEL UR4, UR4, URZ, UP1 ;  /* 0x000000ff04047287 */ /* 0x000fc80008800000 */
[----:B------:R-:W-:Y:S01]  /*4fa0*/  ULEA UR4, UR4, UR5, 0x3 ;  /* 0x0000000504047291 */ /* 0x000fe2000f8e18ff */
[----:B-1----:R-:W-:-:S04]  /*4fb0*/  LOP3.LUT R5, R24, UR6, RZ, 0x3c, !PT ;  /* 0x0000000618057c12 */ /* 0x002fc8000f8e3cff */
[----:B------:R-:W-:Y:S01]  /*4fc0*/  SHF.L.U32 R5, R5, 0x1f, RZ ;  /* 0x0000001f05057819 */ /* 0x000fe200000006ff */
[----:B------:R-:W-:-:S04]  /*4fd0*/  IMAD.U32 R0, RZ, RZ, UR4 ;  /* 0x00000004ff007e24 */ /* 0x000fc8000f8e00ff */
[----:B------:R1:W2:Y:S03]  /*4fe0*/  SYNCS.PHASECHK.TRANS64.TRYWAIT P0, [R0+URZ], R5 ;  /* 0x00000005000075a7 */ /* 0x0002a600080011ff */
[----:B--2---:R-:W-:Y:S05]  /*4ff0*/  @!P0 NANOSLEEP.SYNCS 0x989680 ;  /* 0x009896800000895d */ /* 0x004fea0003900000 */
[----:B------:R-:W2:Y:S02]  /*5000*/  @!P0 SYNCS.PHASECHK.TRANS64 P0, [R0+URZ], R5 ;  /* 0x00000005000085a7 */ /* 0x000ea400080010ff */
[----:B--2---:R-:W-:Y:S05]  /*5010*/  @P0 BRA `(.L_x_80) ;  /* 0x0000000000240947 */ /* 0x004fea0003800000 */
.L_x_81:
[----:B--2---:R2:W3:Y:S02]  /*5020*/  SYNCS.PHASECHK.TRANS64.TRYWAIT P0, [R0+URZ], R5 ;  /* 0x00000005000075a7 */ /* 0x0044e400080011ff */
[----:B---3--:R-:W-:Y:S05]  /*5030*/  @!P0 NANOSLEEP.SYNCS 0x989680 ;  /* 0x009896800000895d */ /* 0x008fea0003900000 */
[----:B------:R-:W3:Y:S02]  /*5040*/  @!P0 SYNCS.PHASECHK.TRANS64 P0, [R0+URZ], R5 ;  /* 0x00000005000085a7 */ /* 0x000ee400080010ff */
[----:B---3--:R-:W-:Y:S05]  /*5050*/  @!P0 BRA `(.L_x_81) ;  /* 0xfffffffc00f08947 */ /* 0x008fea000383ffff */
[----:B------:R-:W-:Y:S05]  /*5060*/  BRA `(.L_x_80) ;  /* 0x0000000000107947 */ /* 0x000fea0003800000 */
.L_x_78:
[----:B------:R-:W-:Y:S01]  /*5070*/  R2UR UR5, R3 ;  /* 0x00000000030572ca */ /* 0x000fe200000e0000 */
[----:B------:R-:W-:-:S12]  /*5080*/  UIADD3 UR4, UPT, UPT, UR49, 0xe0, URZ ;  /* 0x000000e031047890 */ /* 0x000fd8000fffe0ff */
[----:B------:R-:W-:-:S09]  /*5090*/  UPRMT UR4, UR5, 0x654, UR4 ;  /* 0x0000065405047896 */ /* 0x000fd20008000004 */
[----:B------:R-:W-:Y:S03]  /*50a0*/  SYNCS.ARRIVE.TRANS64.RED.A1T0 RZ, [UR4], RZ ;  /* 0x000000ffffff79a7 */ /* 0x000fe60008100404 */
.L_x_80:
[----:B-12---:R-:W-:Y:S01]  /*50b0*/  SHF.L.U32 R5, RZ, 0x1f, RZ ;  /* 0x0000001fff057819 */ /* 0x006fe200000006ff */
[----:B------:R-:W-:Y:S01]  /*50c0*/  UIADD3 UR4, UPT, UPT, UR49, 0xe0, URZ ;  /* 0x000000e031047890 */ /* 0x000fe2000fffe0ff */
[----:B------:R-:W-:Y:S02]  /*50d0*/  PLOP3.LUT P0, PT, PT, PT, UP0, 0x80, 0x8 ;  /* 0x000000000008781c */ /* 0x000fe40003f0f008 */
[----:B------:R-:W1:Y:S02]  /*50e0*/  SYNCS.PHASECHK.TRANS64.TRYWAIT P1, [UR49+0xe0], R5 ;  /* 0x0000e005ff0075a7 */ /* 0x000e640008021131 */
[----:B-1----:R-:W-:Y:S09]  /*50f0*/  @!P1 BRA `(.L_x_82) ;  /* 0x0000005c00d49947 */ /* 0x002ff20003800000 */
.L_x_173:
[----:B------:R-:W-:Y:S01]  /*5100*/  R2UR UR5, R3 ;  /* 0x00000000030572ca */ /* 0x000fe200000e0000 */
[----:B------:R-:W-:-:S12]  /*5110*/  UMOV UR6, 0x1 ;  /* 0x0000000100067882 */ /* 0x000fd80000000000 */
[----:B------:R-:W-:-:S03]  /*5120*/  @!UP0 UPRMT UR4, UR5, 0x654, UR4 ;  /* 0x0000065405048896 */ /* 0x000fc60008000004 */
[----:B------:R-:W-:-:S06]  /*5130*/  UMOV UR5, 0xffff ;  /* 0x0000ffff00057882 */ /* 0x000fcc0000000000 */
[----:B------:R-:W-:Y:S01]  /*5140*/  @!P0 SYNCS.ARRIVE.TRANS64.RED.A1T0 RZ, [UR4], RZ ;  /* 0x000000ffffff89a7 */ /* 0x000fe20008100404 */
[----:B------:R-:W-:Y:S01]  /*5150*/  NOP ;  /* 0x0000000000007918 */ /* 0x000fe20000000000 */
[----:B-1----:R-:W1:Y:S01]  /*5160*/  LDS R0, [UR8+0x14] ;  /* 0x00001408ff007984 */ /* 0x002e620008000800 */
[----:B------:R-:W-:-:S04]  /*5170*/  ULOP3.LUT UR4, UR45, 0xffff, URZ, 0xc0, !UPT ;  /* 0x0000ffff2d047892 */ /* 0x000fc8000f8ec0ff */
[----:B------:R-:W-:-:S04]  /*5180*/  USHF.R.U32.HI UR4, URZ, 0x5, UR4 ;  /* 0x00000005ff047899 */ /* 0x000fc80008011604 */
[----:B------:R-:W-:Y:S02]  /*5190*/  USHF.L.U32 UR5, UR5, UR4, URZ ;  /* 0x0000000405057299 */ /* 0x000fe400080006ff */
[----:B------:R-:W-:-:S04]  /*51a0*/  USHF.L.U32 UR4, UR6, UR4, URZ ;  /* 0x0000000406047299 */ /* 0x000fc800080006ff */
[----:B-1----:R-:W-:-:S04]  /*51b0*/  LOP3.LUT R0, R0, UR5, RZ, 0xc0, !PT ;  /* 0x0000000500007c12 */ /* 0x002fc8000f8ec0ff */
[----:B------:R-:W-:-:S13]  /*51c0*/  ISETP.NE.AND P0, PT, R0, UR5, PT ;  /* 0x0000000500007c0c */ /* 0x000fda000bf05270 */
[----:B------:R-:W-:Y:S05]  /*51d0*/  @P0 BRA `(.L_x_83) ;  /* 0x0000000000580947 */ /* 0x000fea0003800000 */
[----:B------:R-:W1:Y:S02]  /*51e0*/  LDS R0, [UR8+0x18] ;  /* 0x00001808ff007984 */ /* 0x000e640008000800 */
[----:B-1----:R-:W-:-:S04]  /*51f0*/  LOP3.LUT R0, R0, UR4, RZ, 0xc0, !PT ;  /* 0x0000000400007c12 */ /* 0x002fc8000f8ec0ff */
[----:B------:R-:W-:-:S13]  /*5200*/  ISETP.NE.AND P0, PT, R0, UR4, PT ;  /* 0x0000000400007c0c */ /* 0x000fda000bf05270 */
[----:B------:R-:W-:Y:S05]  /*5210*/  @P0 BRA `(.L_x_84) ;  /* 0x00000000003c0947 */ /* 0x000fea0003800000 */
[----:B------:R-:W1:Y:S01]  /*5220*/  S2R R2, SR_LANEID ;  /* 0x0000000000027919 */ /* 0x000e620000000000 */
[----:B------:R-:W-:Y:S01]  /*5230*/  ULOP3.LUT UR5, URZ, UR5, URZ, 0x33, !UPT ;  /* 0x00000005ff057292 */ /* 0x000fe2000f8e33ff */
[----:B------:R-:W-:Y:S01]  /*5240*/  LOP3.LUT R4, RZ, UR4, RZ, 0x33, !PT ;  /* 0x00000004ff047c12 */ /* 0x000fe2000f8e33ff */
[----:B------:R-:W-:Y:S02]  /*5250*/  VOTEU.ANY UR4, UPT, PT ;  /* 0x0000000000047886 */ /* 0x000fe400038e0100 */
[----:B------:R-:W-:Y:S01]  /*5260*/  UFLO.U32 UR4, UR4 ;  /* 0x00000004000472bd */ /* 0x000fe200080e0000 */
[----:B------:R-:W2:Y:S01]  /*5270*/  REDUX UR6, R4 ;  /* 0x00000000040673c4 */ /* 0x000ea20000000000 */
[----:B------:R-:W-:-:S06]  /*5280*/  IMAD.U32 R0, RZ, RZ, UR5 ;  /* 0x00000005ff007e24 */ /* 0x000fcc000f8e00ff */
[----:B------:R3:W-:Y:S01]  /*5290*/  UTCATOMSWS.AND URZ, UR5 ;  /* 0x0000000500ff79e3 */ /* 0x0007e20008000000 */
[----:B------:R-:W4:Y:S01]  /*52a0*/  REDUX UR7, R0 ;  /* 0x00000000000773c4 */ /* 0x000f220000000000 */
[----:B-1----:R-:W-:Y:S01]  /*52b0*/  ISETP.EQ.U32.AND P0, PT, R2, UR4, PT ;  /* 0x0000000402007c0c */ /* 0x002fe2000bf02070 */
[----:B--2---:R-:W-:Y:S01]  /*52c0*/  IMAD.U32 R2, RZ, RZ, UR6 ;  /* 0x00000006ff027e24 */ /* 0x004fe2000f8e00ff */
[----:B----4-:R-:W-:-:S11]  /*52d0*/  MOV R3, UR7 ;  /* 0x0000000700037c02 */ /* 0x010fd60008000f00 */
[----:B------:R3:W-:Y:S04]  /*52e0*/  @P0 ATOMS.AND RZ, [UR8+0x14], R3 ;  /* 0x00001403ffff098c */ /* 0x0007e8000a800008 */
[----:B------:R3:W-:Y:S01]  /*52f0*/  @P0 ATOMS.AND RZ, [UR8+0x18], R2 ;  /* 0x00001802ffff098c */ /* 0x0007e2000a800008 */
[----:B------:R-:W-:Y:S05]  /*5300*/  BRA `(.L_x_85) ;  /* 0x0000000000147947 */ /* 0x000fea0003800000 */
.L_x_84:
[----:B------:R-:W-:Y:S02]  /*5310*/  MOV R2, 0x5330 ;  /* 0x0000533000027802 */ /* 0x000fe40000000f00 */
[----:B-----5:R-:W-:Y:S05]  /*5320*/  CALL.REL.NOINC `($__internal_0_$__cuda_sm10x_tcgen05_guardrail_trap_col_being_dealloced_not_returned_by_alloc) ;  /* 0x0000006000b07944 */ /* 0x020fea0003c00000 */
[----:B------:R-:W-:Y:S05]  /*5330*/  BRA `(.L_x_85) ;  /* 0x0000000000087947 */ /* 0x000fea0003800000 */
.L_x_83:
[----:B------:R-:W-:Y:S02]  /*5340*/  MOV R2, 0x5360 ;  /* 0x0000536000027802 */ /* 0x000fe40000000f00 */
[----:B-----5:R-:W-:Y:S05]  /*5350*/  CALL.REL.NOINC `($__internal_2_$__cuda_sm10x_tcgen05_guardrail_trap_unallocated_columns_being_dealloced) ;  /* 0x0000006000bc7944 */ /* 0x020fea0003c00000 */
.L_x_85:
[----:B------:R-:W-:Y:S01]  /*5360*/  NOP ;  /* 0x0000000000007918 */ /* 0x000fe20000000000 */
[----:B---3--:R-:W-:Y:S05]  /*5370*/  EXIT ;  /* 0x000000000000794d */ /* 0x008fea0003800000 */
.L_x_58:
[----:B------:R-:W-:-:S09]  /*5380*/  UISETP.NE.OR UP0, UPT, UR19, 0x3, !UP4 ;  /* 0x000000031300788c */ /* 0x000fd2000e705670 */
[----:B------:R-:W-:Y:S05]  /*5390*/  BRA.U UP0, `(.L_x_86) ;  /* 0x00000011006c7547 */ /* 0x000fea000b800000 */
[----:B------:R-:W1:Y:S01]  /*53a0*/  LDCU UR31, c[0x0][0x370] ;  /* 0x00006e00ff1f77ac */ /* 0x000e620008000800 */
[----:B------:R-:W2:Y:S01]  /*53b0*/  LDC.64 R16, c[0x0][0x348] ;  /* 0x0000d200ff107b82 */ /* 0x000ea20000000a00 */
[----:B------:R-:W-:Y:S01]  /*53c0*/  R2UR UR10, R88 ;  /* 0x00000000580a72ca */ /* 0x000fe200000e0000 */
[----:B------:R-:W-:Y:S01]  /*53d0*/  HFMA2 R13, -RZ, RZ, 0, 0 ;  /* 0x00000000ff0d7431 */ /* 0x000fe200000001ff */
[----:B------:R-:W1:Y:S01]  /*53e0*/  LDCU.128 UR40, c[0x0][0xf10] ;  /* 0x0001e200ff2877ac */ /* 0x000e620008000c00 */
[----:B------:R-:W-:Y:S01]  /*53f0*/  IMAD.MOV.U32 R15, RZ, RZ, 0x1 ;  /* 0x00000001ff0f7424 */ /* 0x000fe200078e00ff */
[----:B------:R-:W-:Y:S01]  /*5400*/  MOV R7, 0x2000 ;  /* 0x0000200000077802 */ /* 0x000fe20000000f00 */
[----:B------:R-:W-:Y:S01]  /*5410*/  IMAD.MOV.U32 R14, RZ, RZ, RZ ;  /* 0x000000ffff0e7224 */ /* 0x000fe200078e00ff */
[----:B------:R-:W3:Y:S01]  /*5420*/  LDCU UR30, c[0x0][0x374] ;  /* 0x00006e80ff1e77ac */ /* 0x000ee20008000800 */
[----:B------:R-:W4:Y:S01]  /*5430*/  LDC.64 R2, c[0x0][0xc88] ;  /* 0x00032200ff027b82 */ /* 0x000f220000000a00 */
[----:B------:R-:W3:Y:S01]  /*5440*/  LDCU UR15, c[0x0][0xf0c] ;  /* 0x0001e180ff0f77ac */ /* 0x000ee20008000800 */
[----:B------:R-:W2:Y:S06]  /*5450*/  LDCU UR45, c[0x0][0xf20] ;  /* 0x0001e400ff2d77ac */ /* 0x000eac0008000800 */
[----:B------:R-:W4:Y:S01]  /*5460*/  LDC.64 R4, c[0x0][0xc90] ;  /* 0x00032400ff047b82 */ /* 0x000f220000000a00 */
[----:B------:R-:W2:Y:S01]  /*5470*/  LDCU UR4, c[0x0][0xf30] ;  /* 0x0001e600ff0477ac */ /* 0x000ea20008000800 */
[----:B------:R-:W-:Y:S01]  /*5480*/  UMOV UR21, 0x400 ;  /* 0x0000040000157882 */ /* 0x000fe20000000000 */
[----:B-1----:R-:W-:-:S02]  /*5490*/  UIMAD.WIDE.U32 UR6, UR31, UR40, URZ ;  /* 0x000000281f0672a5 */ /* 0x002fc4000f8e00ff */
[----:B---3--:R-:W-:Y:S02]  /*54a0*/  UIMAD.WIDE.U32 UR8, UR30, UR43, URZ ;  /* 0x0000002b1e0872a5 */ /* 0x008fe4000f8e00ff */
[----:B------:R-:W-:Y:S02]  /*54b0*/  ULEA UR21, UR10, UR21, 0x18 ;  /* 0x000000150a157291 */ /* 0x000fe4000f8ec0ff */
[----:B------:R-:W-:Y:S02]  /*54c0*/  UPLOP3.LUT UP3, UPT, UPT, UPT, UPT, 0x40, 0x4 ;  /* 0x000000000004789c */ /* 0x000fe40003f6e870 */
[----:B------:R-:W-:Y:S01]  /*54d0*/  UIADD3 UR37, UPT, UPT, UR21, 0x48, URZ ;  /* 0x0000004815257890 */ /* 0x000fe2000fffe0ff */
[----:B------:R-:W-:Y:S01]  /*54e0*/  UMOV UR6, UR7 ;  /* 0x0000000700067c82 */ /* 0x000fe20008000000 */
[----:B------:R-:W-:Y:S01]  /*54f0*/  UMOV UR38, UR9 ;  /* 0x0000000900267c82 */ /* 0x000fe20008000000 */
[----:B------:R-:W-:Y:S02]  /*5500*/  UISETP.GE.AND UP0, UPT, UR39, 0x1, UPT ;  /* 0x000000012700788c */ /* 0x000fe4000bf06270 */
[----:B------:R-:W-:Y:S01]  /*5510*/  UISETP.NE.AND UP4, UPT, UR39, 0x1, UPT ;  /* 0x000000012700788c */ /* 0x000fe2000bf85270 */
[----:B------:R-:W1:Y:S01]  /*5520*/  LDCU.64 UR22, c[0x0][0xf28] ;  /* 0x0001e500ff1677ac */ /* 0x000e620008000a00 */
[----:B------:R-:W-:-:S02]  /*5530*/  UISETP.NE.AND UP6, UPT, UR15, 0x1, UPT ;  /* 0x000000010f00788c */ /* 0x000fc4000bfc5270 */
[----:B------:R-:W-:Y:S02]  /*5540*/  UISETP.NE.AND UP5, UPT, UR42, 0x1, UPT ;  /* 0x000000012a00788c */ /* 0x000fe4000bfa5270 */
[----:B------:R-:W-:Y:S02]  /*5550*/  UIADD3 UR33, UPT, UPT, UR21, 0x30, URZ ;  /* 0x0000003015217890 */ /* 0x000fe4000fffe0ff */
[----:B------:R-:W-:Y:S02]  /*5560*/  UIADD3 UR25, UPT, UPT, UR21, 0x38, URZ ;  /* 0x0000003815197890 */ /* 0x000fe4000fffe0ff */
[----:B------:R-:W-:Y:S02]  /*5570*/  UIADD3 UR17, UPT, UPT, UR21, 0x40, URZ ;  /* 0x0000004015117890 */ /* 0x000fe4000fffe0ff */
[----:B------:R-:W-:Y:S02]  /*5580*/  UPRMT UR37, UR10, 0x654, UR37 ;  /* 0x000006540a257896 */ /* 0x000fe40008000025 */
[----:B------:R-:W-:-:S02]  /*5590*/  USHF.R.U32.HI UR44, URZ, UR41, UR6 ;  /* 0x00000029ff2c7299 */ /* 0x000fc40008011606 */
[----:B--2---:R-:W-:Y:S02]  /*55a0*/  USHF.R.U32.HI UR38, URZ, UR45, UR38 ;  /* 0x0000002dff267299 */ /* 0x004fe40008011626 */
[----:B------:R-:W-:-:S11]  /*55b0*/  UISETP.NE.AND UP2, UPT, UR4, 0x1, UPT ;  /* 0x000000010400788c */ /* 0x000fd6000bf45270 */
.L_x_97:
[C---:B------:R-:W-:Y:S02]  /*55c0*/  LEA R12, R14.reuse, UR21, 0x3 ;  /* 0x000000150e0c7c11 */ /* 0x040fe4000f8e18ff */
[----:B------:R-:W-:Y:S02]  /*55d0*/  SHF.L.U32 R9, R13, 0x1f, RZ ;  /* 0x0000001f0d097819 */ /* 0x000fe400000006ff */
[----:B------:R-:W-:Y:S02]  /*55e0*/  LEA R10, R14, UR21, 0x4 ;  /* 0x000000150e0a7c11 */ /* 0x000fe4000f8e20ff */
[----:B------:R-:W2:Y:S02]  /*55f0*/  SYNCS.PHASECHK.TRANS64.TRYWAIT P0, [R12+URZ+0x80], R9 ;  /* 0x000080090c0075a7 */ /* 0x000ea400080011ff */
[----:B--23--:R-:W-:Y:S05]  /*5600*/  @!P0 BRA `(.L_x_87) ;  /* 0x0000005800a88947 */ /* 0x00cfea0003800000 */
.L_x_174:
[----:B--2---:R-:W2:Y:S01]  /*5610*/  LDS.128 R8, [R10+0xf0] ;  /* 0x0000f0000a087984 */ /* 0x004ea20000000c00 */
[----:B------:R-:W-:Y:S01]  /*5620*/  UISETP.GE.AND UP0, UPT, UR39, 0x1, UPT ;  /* 0x000000012700788c */ /* 0x000fe2000bf06270 */
[----:B------:R-:W-:Y:S01]  /*5630*/  @!PT LDS RZ, [RZ] ;  /* 0x00000000fffff984 */ /* 0x000fe20000000800 */
[----:B------:R-:W-:Y:S01]  /*5640*/  @!PT LDS RZ, [RZ] ;  /* 0x00000000fffff984 */ /* 0x000fe20000000800 */
[----:B------:R-:W-:Y:S01]  /*5650*/  @!PT LDS RZ, [RZ] ;  /* 0x00000000fffff984 */ /* 0x000fe20000000800 */
[----:B------:R-:W-:Y:S01]  /*5660*/  @!PT LDS RZ, [RZ] ;  /* 0x00000000fffff984 */ /* 0x000fe20000000800 */
[----:B------:R3:W-:Y:S06]  /*5670*/  MEMBAR.ALL.CTA ;  /* 0x0000000000007992 */ /* 0x0007ec0000008000 */
[----:B---3--:R-:W3:Y:S01]  /*5680*/  FENCE.VIEW.ASYNC.S ;  /* 0x00000000000073c6 */ /* 0x008ee20000000000 */
[----:B--2---:R-:W-:Y:S11]  /*5690*/  LOP3.LUT P0, RZ, R10, 0x1, RZ, 0xc0, !PT ;  /* 0x000000010aff7812 */ /* 0x004ff6000780c0ff */
[----:B------:R-:W-:Y:S02]  /*56a0*/  @!UPT UIADD3 URZ, UPT, UPT, URZ, URZ, URZ ;  /* 0x000000fffffff290 */ /* 0x000fe4000fffe0ff */
[----:B---3--:R-:W-:Y:S01]  /*56b0*/  VOTEU.ANY UP1, P0 ;  /* 0x0000000000ff7886 */ /* 0x008fe20000020100 */
[----:B------:R-:W-:Y:S11]  /*56c0*/  PLOP3.LUT P0, PT, PT, PT, UP1, 0x80, 0x8 ;  /* 0x000000000008781c */ /* 0x000ff60003f0f018 */
[----:B------:R-:W-:Y:S02]  /*56d0*/  @!UPT UIADD3 URZ, UPT, UPT, URZ, URZ, URZ ;  /* 0x000000fffffff290 */ /* 0x000fe4000fffe0ff */
[----:B------:R-:W-:Y:S02]  /*56e0*/  @P0 SHF.R.U32.HI R0, RZ, 0x10, R9 ;  /* 0x00000010ff000819 */ /* 0x000fe40000011609 */
[----:B------:R-:W-:Y:S02]  /*56f0*/  @P0 MOV R6, R8 ;  /* 0x0000000800060202 */ /* 0x000fe40000000f00 */
[----:B------:R-:W-:Y:S01]  /*5700*/  @P0 R2UR UR4, R0 ;  /* 0x00000000000402ca */ /* 0x000fe200000e0000 */
[----:B------:R-:W-:Y:S01]  /*5710*/  VIADD R0, R12, 0x90 ;  /* 0x000000900c007836 */ /* 0x000fe20000000000 */
[----:B------:R-:W-:Y:S02]  /*5720*/  @P0 LOP3.LUT R8, R9, 0xffff, RZ, 0xc0, !PT ;  /* 0x0000ffff09080812 */ /* 0x000fe400078ec0ff */
[----:B------:R-:W-:Y:S02]  /*5730*/  @P0 R2UR UR6, R6 ;  /* 0x00000000060602ca */ /* 0x000fe400000e0000 */
[----:B------:R-:W-:Y:S02]  /*5740*/  PRMT R0, RZ, 0x654, R0 ;  /* 0x00000654ff007816 */ /* 0x000fe40000000000 */
[----:B------:R-:W-:Y:S02]  /*5750*/  @P0 R2UR UR5, R8 ;  /* 0x00000000080502ca */ /* 0x000fe400000e0000 */
[----:B------:R2:W-:Y:S03]  /*5760*/  SYNCS.ARRIVE.TRANS64.RED.A1T0 RZ, [R0+URZ], RZ ;  /* 0x000000ff00ff79a7 */ /* 0x0005e600081004ff */
[----:B------:R-:W-:Y:S04]  /*5770*/  @UP1 UMOV UR29, UR4 ;  /* 0x00000004001d1c82 */ /* 0x000fe80008000000 */
[----:B------:R-:W-:Y:S04]  /*5780*/  @UP1 UMOV UR14, UR6 ;  /* 0x00000006000e1c82 */ /* 0x000fe80008000000 */
[----:B------:R-:W-:Y:S01]  /*5790*/  @UP1 UMOV UR13, UR5 ;  /* 0x00000005000d1c82 */ /* 0x000fe20008000000 */
[----:B------:R-:W-:Y:S05]  /*57a0*/  BRA.U !UP0, `(.L_x_88) ;  /* 0x0000000108a47547 */ /* 0x000fea000b800000 */
[----:B------:R-:W-:Y:S02]  /*57b0*/  UIMAD.WIDE.U32 UR18, UR13, UR43, URZ ;  /* 0x0000002b0d1272a5 */ /* 0x000fe4000f8e00ff */
[----:B------:R-:W-:Y:S02]  /*57c0*/  UIMAD.WIDE.U32 UR26, UR14, UR40, URZ ;  /* 0x000000280e1a72a5 */ /* 0x000fe4000f8e00ff */
[----:B------:R-:W-:Y:S02]  /*57d0*/  USEL UR4, UR30, UR38, !UP5 ;  /* 0x000000261e047287 */ /* 0x000fe4000e800000 */
[----:B------:R-:W-:Y:S02]  /*57e0*/  USEL UR7, UR31, UR44, !UP6 ;  /* 0x0000002c1f077287 */ /* 0x000fe4000f000000 */
[----:B-1----:R-:W-:Y:S02]  /*57f0*/  UIMAD.WIDE.U32 UR8, UR4, UR22, URZ ;  /* 0x00000016040872a5 */ /* 0x002fe4000f8e00ff */
[----:B------:R-:W-:Y:S01]  /*5800*/  UIMAD.WIDE.U32 UR10, UR7, UR22, URZ ;  /* 0x00000016070a72a5 */ /* 0x000fe2000f8e00ff */
[----:B------:R-:W-:Y:S02]  /*5810*/  UMOV UR5, UR19 ;  /* 0x0000001300057c82 */ /* 0x000fe40008000000 */
[----:B------:R-:W-:Y:S03]  /*5820*/  USHF.R.U32.HI UR6, URZ, UR45, UR5 ;  /* 0x0000002dff067299 */ /* 0x000fe60008011605 */
[----:B------:R-:W-:Y:S01]  /*5830*/  UMOV UR5, UR27 ;  /* 0x0000001b00057c82 */ /* 0x000fe20008000000 */
[----:B------:R-:W-:Y:S02]  /*5840*/  USEL UR6, UR13, UR6, !UP5 ;  /* 0x000000060d067287 */ /* 0x000fe4000e800000 */
[----:B------:R-:W-:Y:S03]  /*5850*/  USHF.R.U32.HI UR16, URZ, UR41, UR5 ;  /* 0x00000029ff107299 */ /* 0x000fe60008011605 */
[----:B------:R-:W-:Y:S02]  /*5860*/  UMOV UR5, UR9 ;  /* 0x0000000900057c82 */ /* 0x000fe40008000000 */
[----:B------:R-:W-:Y:S03]  /*5870*/  @UP4 USHF.R.U32.HI UR4, URZ, UR23, UR5 ;  /* 0x00000017ff044299 */ /* 0x000fe60008011605 */
[----:B------:R-:W-:Y:S01]  /*5880*/  UMOV UR5, UR11 ;  /* 0x0000000b00057c82 */ /* 0x000fe20008000000 */
[----:B------:R-:W-:Y:S02]  /*5890*/  UIMAD UR4, UR39, UR4, URZ ;  /* 0x00000004270472a4 */ /* 0x000fe4000f8e02ff */
[----:B------:R-:W-:Y:S02]  /*58a0*/  @UP4 USHF.R.U32.HI UR7, URZ, UR23, UR5 ;  /* 0x00000017ff074299 */ /* 0x000fe40008011605 */
[----:B------:R-:W-:Y:S02]  /*58b0*/  UIMAD.WIDE.U32 UR10, UR6, UR22, URZ ;  /* 0x00000016060a72a5 */ /* 0x000fe4000f8e00ff */
[----:B------:R-:W-:Y:S02]  /*58c0*/  USEL UR5, UR14, UR16, !UP6 ;  /* 0x000000100e057287 */ /* 0x000fe4000f000000 */
[----:B------:R-:W-:Y:S02]  /*58d0*/  UIMAD UR8, UR39, UR7, URZ ;  /* 0x00000007270872a4 */ /* 0x000fe4000f8e02ff */
[----:B------:R-:W-:Y:S03]  /*58e0*/  UISETP.GE.AND UP0, UPT, UR6, UR4, UPT ;  /* 0x000000040600728c */ /* 0x000fe6000bf06270 */
[----:B------:R-:W-:Y:S01]  /*58f0*/  UMOV UR4, UR11 ;  /* 0x0000000b00047c82 */ /* 0x000fe20008000000 */
[----:B------:R-:W-:Y:S02]  /*5900*/  UISETP.GE.OR UP0, UPT, UR5, UR8, UP0 ;  /* 0x000000080500728c */ /* 0x000fe40008706670 */
[----:B------:R-:W-:Y:S02]  /*5910*/  USHF.R.U32.HI UR4, URZ, UR23, UR4 ;  /* 0x00000017ff047299 */ /* 0x000fe40008011604 */
[----:B------:R-:W-:Y:S02]  /*5920*/  UIMAD.WIDE.U32 UR8, UR5, UR22, URZ ;  /* 0x00000016050872a5 */ /* 0x000fe4000f8e00ff */
[----:B------:R-:W-:Y:S04]  /*5930*/  USEL UR10, UR6, UR4, !UP4 ;  /* 0x00000004060a7287 */ /* 0x000fe8000e000000 */
[----:B------:R-:W-:Y:S01]  /*5940*/  UIADD3 UR11, UPT, UPT, -UR10, URZ, URZ ;  /* 0x000000ff0a0b7290 */ /* 0x000fe2000fffe1ff */
[----:B------:R-:W-:Y:S02]  /*5950*/  @!UP0 UMOV UR4, UR9 ;  /* 0x0000000900048c82 */ /* 0x000fe40008000000 */
[----:B------:R-:W-:Y:S02]  /*5960*/  @!UP0 USHF.R.U32.HI UR4, URZ, UR23, UR4 ;  /* 0x00000017ff048299 */ /* 0x000fe40008011604 */
[----:B------:R-:W-:Y:S02]  /*5970*/  UIMAD UR8, UR39, UR11, UR6 ;  /* 0x0000000b270872a4 */ /* 0x000fe4000f8e0206 */
[----:B------:R-:W-:Y:S04]  /*5980*/  @!UP0 USEL UR4, UR5, UR4, !UP4 ;  /* 0x0000000405048287 */ /* 0x000fe8000e000000 */
[----:B------:R-:W-:Y:S02]  /*5990*/  @!UP0 UIMAD UR8, UR7, UR8, UR4 ;  /* 0x00000008070882a4 */ /* 0x000fe4000f8e0204 */
[----:B------:R-:W-:Y:S02]  /*59a0*/  @!UP0 UIADD3 UR9, UPT, UPT, UR10, -UR4, URZ ;  /* 0x800000040a098290 */ /* 0x000fe4000fffe0ff */
[----:B------:R-:W-:Y:S02]  /*59b0*/  UIADD3 UR4, UPT, UPT, -UR5, URZ, URZ ;  /* 0x000000ff05047290 */ /* 0x000fe4000fffe1ff */
[----:B------:R-:W-:Y:S02]  /*59c0*/  UIADD3 UR7, UPT, UPT, -UR6, URZ, URZ ;  /* 0x000000ff06077290 */ /* 0x000fe4000fffe1ff */
[----:B------:R-:W-:Y:S02]  /*59d0*/  @!UP0 UIMAD UR6, UR9, UR39, UR5 ;  /* 0x00000027090682a4 */ /* 0x000fe4000f8e0205 */
[----:B------:R-:W-:Y:S02]  /*59e0*/  UIMAD UR14, UR15, UR4, UR14 ;  /* 0x000000040f0e72a4 */ /* 0x000fe4000f8e020e */
[----:B------:R-:W-:Y:S01]  /*59f0*/  UIMAD UR13, UR42, UR7, UR13 ;  /* 0x000000072a0d72a4 */ /* 0x000fe2000f8e020d */
[----:B------:R-:W-:Y:S02]  /*5a00*/  @!UP0 UMOV UR5, UR8 ;  /* 0x0000000800058c82 */ /* 0x000fe40008000000 */
[----:B------:R-:W-:Y:S02]  /*5a10*/  UIMAD UR14, UR5, UR15, UR14 ;  /* 0x0000000f050e72a4 */ /* 0x000fe4000f8e020e */
[----:B------:R-:W-:Y:S11]  /*5a20*/  UIMAD UR13, UR6, UR42, UR13 ;  /* 0x0000002a060d72a4 */ /* 0x000ff6000f8e020d */
[----:B------:R-:W-:Y:S01]  /*5a30*/  @!UPT UIADD3 URZ, UPT, UPT, URZ, URZ, URZ ;  /* 0x000000fffffff290 */ /* 0x000fe2000fffe0ff */
.L_x_88:
[----:B------:R-:W3:Y:S01]  /*5a40*/  @!UP2 LDCU.128 UR8, c[0x0][0xf10] ;  /* 0x0001e200ff08a7ac */ /* 0x000ee20008000c00 */
[C---:B----4-:R-:W-:Y:S02]  /*5a50*/  ISETP.NE.U32.AND P1, PT, R4.reuse, RZ, PT ;  /* 0x000000ff0400720c */ /* 0x050fe40003f25070 */
[----:B------:R-:W-:Y:S02]  /*5a60*/  ISETP.NE.U32.AND P0, PT, R4, RZ, PT ;  /* 0x000000ff0400720c */ /* 0x000fe40003f05070 */
[C---:B------:R-:W-:Y:S02]  /*5a70*/  ISETP.NE.AND.EX P1, PT, R5.reuse, RZ, PT, P1 ;  /* 0x000000ff0500720c */ /* 0x040fe40003f25310 */
[----:B------:R-:W-:Y:S01]  /*5a80*/  ISETP.NE.AND.EX P0, PT, R5, RZ, PT, P0 ;  /* 0x000000ff0500720c */ /* 0x000fe20003f05300 */
[----:B------:R-:W4:Y:S01]  /*5a90*/  @!UP2 LDCU UR5, c[0x0][0xf0c] ;  /* 0x0001e180ff05a7ac */ /* 0x000f220008000800 */
[----:B------:R-:W-:Y:S01]  /*5aa0*/  SHF.L.U32 R9, R15, 0x1f, RZ ;  /* 0x0000001f0f097819 */ /* 0x000fe200000006ff */
[----:B------:R-:W-:Y:S02]  /*5ab0*/  USHF.L.U32 UR35, UR20, 0x7, URZ ;  /* 0x0000000714237899 */ /* 0x000fe400080006ff */
[----:B------:R-:W-:Y:S02]  /*5ac0*/  USHF.L.U32 UR34, UR12, 0x7, URZ ;  /* 0x000000070c227899 */ /* 0x000fe400080006ff */
[----:B---3--:R-:W-:Y:S07]  /*5ad0*/  UIMAD.WIDE.U32 UR6, UR14, UR8, URZ ;  /* 0x000000080e0672a5 */ /* 0x008fee000f8e00ff */
[----:B------:R-:W-:Y:S01]  /*5ae0*/  @!UP2 UMOV UR4, UR7 ;  /* 0x000000070004ac82 */ /* 0x000fe20008000000 */
[----:B----4-:R-:W-:Y:S02]  /*5af0*/  @!UP2 UISETP.NE.AND UP0, UPT, UR5, 0x1, UPT ;  /* 0x000000010500a88c */ /* 0x010fe4000bf05270 */
[----:B------:R-:W-:Y:S02]  /*5b00*/  @!UP2 USHF.R.U32.HI UR4, URZ, UR9, UR4 ;  /* 0x00000009ff04a299 */ /* 0x000fe40008011604 */
[----:B------:R-:W-:Y:S02]  /*5b10*/  UIMAD.WIDE.U32 UR6, UR13, UR11, URZ ;  /* 0x0000000b0d0672a5 */ /* 0x000fe4000f8e00ff */
[----:B------:R-:W-:Y:S02]  /*5b20*/  @!UP2 USEL UR8, UR14, UR4, !UP0 ;  /* 0x000000040e08a287 */ /* 0x000fe4000c000000 */
[----:B------:R-:W-:Y:S03]  /*5b30*/  @!UP2 UISETP.NE.AND UP0, UPT, UR10, 0x1, UPT ;  /* 0x000000010a00a88c */ /* 0x000fe6000bf05270 */
[----:B------:R-:W-:Y:S02]  /*5b40*/  @!UP2 UMOV UR6, UR7 ;  /* 0x000000070006ac82 */ /* 0x000fe40008000000 */
[----:B------:R-:W3:Y:S02]  /*5b50*/  @!UP2 LDCU UR4, c[0x0][0xf20] ;  /* 0x0001e400ff04a7ac */ /* 0x000ee40008000800 */
[----:B---3--:R-:W-:Y:S04]  /*5b60*/  @!UP2 USHF.R.U32.HI UR6, URZ, UR4, UR6 ;  /* 0x00000004ff06a299 */ /* 0x008fe80008011606 */
[----:B------:R-:W-:Y:S04]  /*5b70*/  @!UP2 USEL UR6, UR13, UR6, !UP0 ;  /* 0x000000060d06a287 */ /* 0x000fe8000c000000 */
[----:B------:R-:W-:Y:S02]  /*5b80*/  @!UP2 UIADD3 UR4, UPT, UPT, -UR8, UR6, URZ ;  /* 0x000000060804a290 */ /* 0x000fe4000fffe1ff */
[----:B------:R-:W-:Y:S02]  /*5b90*/  @!UP2 UIADD3 UR6, UPT, UPT, UR8, -UR6, URZ ;  /* 0x800000060806a290 */ /* 0x000fe4000fffe0ff */
[----:B------:R-:W-:Y:S02]  /*5ba0*/  @!UP2 UIMAD UR14, UR4, UR5, UR14 ;  /* 0x00000005040ea2a4 */ /* 0x000fe4000f8e020e */
[----:B------:R-:W-:Y:S01]  /*5bb0*/  @!UP2 UIMAD UR13, UR6, UR10, UR13 ;  /* 0x0000000a060da2a4 */ /* 0x000fe2000f8e020d */
[----:B------:R-:W-:Y:S11]  /*5bc0*/  BRA.U UP3, `(.L_x_89) ;  /* 0x0000000103107547 */ /* 0x000ff6000b800000 */
[----:B--2---:R-:W-:Y:S04]  /*5bd0*/  MOV R0, UR59 ;  /* 0x0000003b00007c02 */ /* 0x004fe80008000f00 */
[----:B------:R-:W-:Y:S04]  /*5be0*/  SHF.L.U32 R11, R0, 0x1f, RZ ;  /* 0x0000001f000b7819 */ /* 0x000fe800000006ff */
[----:B------:R-:W2:Y:S02]  /*5bf0*/  SYNCS.PHASECHK.TRANS64.TRYWAIT P2, [UR21+0x78], R11 ;  /* 0x0000780bff0075a7 */ /* 0x000ea40008041115 */
[----:B--2---:R-:W-:Y:S05]  /*5c00*/  @!P2 BRA `(.L_x_90) ;  /* 0x00000054003ca947 */ /* 0x004fea0003800000 */
.L_x_89:
[----:B------:R-:W-:Y:S05]  /*5c10*/  @!P1 BRA `(.L_x_91) ;  /* 0x0000000000309947 */ /* 0x000fea0003800000 */
[----:B------:R-:W-:Y:S01]  /*5c20*/  ISETP.NE.U32.AND P1, PT, R2, RZ, PT ;  /* 0x000000ff0200720c */ /* 0x000fe20003f25070 */
[----:B------:R-:W3:Y:S01]  /*5c30*/  LDCU.64 UR4, c[0x0][0x358] ;  /* 0x00006b00ff0477ac */ /* 0x000ee20008000a00 */
[----:B------:R-:W-:Y:S02]  /*5c40*/  IMAD.MOV.U32 R84, RZ, RZ, 0x1 ;  /* 0x00000001ff547424 */ /* 0x000fe400078e00ff */
[----:B------:R-:W-:Y:S11]  /*5c50*/  ISETP.NE.AND.EX P1, PT, R3, RZ, PT, P1 ;  /* 0x000000ff0300720c */ /* 0x000ff60003f25310 */
[----:B------:R-:W-:Y:S02]  /*5c60*/  @!UPT UIADD3 URZ, UPT, UPT, URZ, URZ, URZ ;  /* 0x000000fffffff290 */ /* 0x000fe4000fffe0ff */
[----:B--2---:R-:W2:Y:S01]  /*5c70*/  @P1 LDC.64 R10, c[0x0][0xc88] ;  /* 0x00032200ff0a1b82 */ /* 0x004ea20000000a00 */
[----:B------:R-:W-:Y:S04]  /*5c80*/  @P1 IMAD R0, R4, UR52, RZ ;  /* 0x0000003404001c24 */ /* 0x000fe8000f8e02ff */
[----:B--2---:R-:W-:Y:S04]  /*5c90*/  @P1 IMAD.WIDE R10, R0, 0x4, R10 ;  /* 0x00000004000a1825 */ /* 0x004fe800078e020a */
[----:B------:R-:W-:Y:S01]  /*5ca0*/  HFMA2 R0, -RZ, RZ, 0, 5.9604644775390625e-08 ;  /* 0x00000001ff007431 */ /* 0x000fe200000001ff */
[----:B---3-5:R3:W5:Y:S04]  /*5cb0*/  @P1 LDG.E R41, desc[UR4][R10.64] ;  /* 0x000000040a291981 */ /* 0x028768000c1e1900 */
[----:B------:R-:W-:Y:S01]  /*5cc0*/  @!P1 PRMT R84, R0, 0x7610, R84 ;  /* 0x0000761000549816 */ /* 0x000fe20000000054 */
[----:B---3--:R-:W4:Y:S06]  /*5cd0*/  @!P1 LDC R41, c[0x0][0xc80] ;  /* 0x00032000ff299b82 */ /* 0x008f2c0000000800 */
.L_x_91:
[----:B----45:R-:W-:Y:S01]  /*5ce0*/  @!P0 FSETP.EQ.AND P1, PT, R41, RZ, PT ;  /* 0x000000ff2900820b */ /* 0x030fe20003f22000 */
[----:B------:R-:W-:Y:S01]  /*5cf0*/  @!UPT UIADD3 URZ, UPT, UPT, URZ, URZ, URZ ;  /* 0x000000fffffff290 */ /* 0x000fe2000fffe0ff */
[----:B------:R-:W-:Y:S11]  /*5d00*/  @!P0 BRA `(.L_x_92) ;  /* 0x0000000000188947 */ /* 0x000ff60003800000 */
[----:B------:R-:W-:Y:S02]  /*5d10*/  LOP3.LUT P0, RZ, R84, 0xff, RZ, 0xc0, !PT ;  /* 0x000000ff54ff7812 */ /* 0x000fe4000780c0ff */
[----:B------:R-:W-:Y:S04]  /*5d20*/  ISETP.NE.U32.AND P1, PT, R2, RZ, PT ;  /* 0x000000ff0200720c */ /* 0x000fe80003f25070 */
[----:B------:R-:W-:Y:S04]  /*5d30*/  ISETP.NE.AND.EX P1, PT, R3, RZ, PT, P1 ;  /* 0x000000ff0300720c */ /* 0x000fe80003f25310 */
[----:B------:R-:W-:Y:S03]  /*5d40*/  PLOP3.LUT P1, PT, P1, PT, PT, 0x8, 0x80 ;  /* 0x000000000080781c */ /* 0x000fe60000f2e170 */
[----:B------:R-:W-:Y:S11]  /*5d50*/  @P0 FSETP.EQ.AND P1, PT, R41, RZ, PT ;  /* 0x000000ff2900020b */ /* 0x000ff60003f22000 */
[----:B------:R-:W-:Y:S02]  /*5d60*/  @!UPT UIADD3 URZ, UPT, UPT, URZ, URZ, URZ ;  /* 0x000000fffffff290 */ /* 0x000fe4000fffe0ff */
.L_x_92:
[----:B------:R-:W3:Y:S01]  /*5d70*/  SYNCS.PHASECHK.TRANS64.TRYWAIT P2, [UR21+0x50], R9 ;  /* 0x00005009ff0075a7 */ /* 0x000ee20008041115 */
[----:B------:R-:W-:Y:S04]  /*5d80*/  ELECT P0, URZ, PT ;  /* 0x0000000000ff782f */ /* 0x000fe80003800000 */
[----:B------:R-:W-:Y:S11]  /*5d90*/  PLOP3.LUT P1, PT, P1, P0, PT, 0xf2, 0x2f ;  /* 0x00000000002f781c */ /* 0x000ff60000f21e72 */
[----:B------:R-:W-:Y:S02]  /*5da0*/  @!UPT UIADD3 URZ, UPT, UPT, URZ, URZ, URZ ;  /* 0x000000fffffff290 */ /* 0x000fe4000fffe0ff */
[----:B------:R-:W-:Y:S05]  /*5db0*/  @!P1 IADD3 R8, P0, PT, R16, 0x980, RZ ;  /* 0x0000098010089810 */ /* 0x000fea0007f1e0ff */
[----:B------:R-:W-:Y:S01]  /*5dc0*/  @!P1 IMAD.X R6, RZ, RZ, R17, P0 ;  /* 0x000000ffff069224 */ /* 0x000fe200000e0611 */
[----:B---3--:R-:W-:Y:S07]  /*5dd0*/  @!P2 BRA `(.L_x_93) ;  /* 0x0000005000e0a947 */ /* 0x008fee0003800000 */
.L_x_177:
[----:B------:R-:W-:Y:S01]  /*5de0*/  @!P1 R2UR UR5, R8 ;  /* 0x00000000080592ca */ /* 0x000fe200000e0000 */
[----:B------:R-:W-:Y:S01]  /*5df0*/  VOTEU.ALL UP0, P1 ;  /* 0x0000000000ff7886 */ /* 0x000fe20000800000 */
[----:B------:R-:W-:Y:S01]  /*5e00*/  @!P1 R2UR UR4, R6 ;  /* 0x00000000060492ca */ /* 0x000fe200000e0000 */
[----:B--2---:R-:W-:Y:S01]  /*5e10*/  @!P1 IMAD.MOV.U32 R0, RZ, RZ, 0x2000 ;  /* 0x00002000ff009424 */ /* 0x004fe200078e00ff */
[----:B------:R-:W-:Y:S01]  /*5e20*/  R2UR UR6, R88 ;  /* 0x00000000580672ca */ /* 0x000fe200000e0000 */
[----:B------:R-:W-:Y:S01]  /*5e30*/  UMOV UR8, 0x0 ;  /* 0x0000000000087882 */ /* 0x000fe20000000000 */
[----:B------:R-:W-:Y:S01]  /*5e40*/  @!UP0 UIADD3 UR32, UPT, UPT, UR21, 0x200, URZ ;  /* 0x0000020015208890 */ /* 0x000fe2000fffe0ff */
[----:B------:R-:W-:Y:S01]  /*5e50*/  @!P1 IADD3 R8, P0, PT, R16, 0x980, RZ ;  /* 0x0000098010089810 */ /* 0x000fe20007f1e0ff */
[----:B------:R-:W-:Y:S01]  /*5e60*/  VOTEU.ALL UP0, P1 ;  /* 0x0000000000ff7886 */ /* 0x000fe20000800000 */
[----:B------:R-:W-:Y:S01]  /*5e70*/  UMOV UR9, 0x10000000 ;  /* 0x1000000000097882 */ /* 0x000fe20000000000 */
[----:B------:R-:W-:Y:S02]  /*5e80*/  UMOV UR36, UR52 ;  /* 0x0000003400247c82 */ /* 0x000fe40008000000 */
[----:B------:R-:W-:Y:S02]  /*5e90*/  @!P1 IMAD.X R6, RZ, RZ, R17, P0 ;  /* 0x000000ffff069224 */ /* 0x000fe400000e0611 */
[----:B------:R-:W-:Y:S02]  /*5ea0*/  IMAD.U32 R10, RZ, RZ, UR5 ;  /* 0x00000005ff0a7e24 */ /* 0x000fe4000f8e00ff */
[----:B------:R-:W-:Y:S01]  /*5eb0*/  IMAD.U32 R11, RZ, RZ, UR4 ;  /* 0x00000004ff0b7e24 */ /* 0x000fe2000f8e00ff */
[----:B------:R-:W-:Y:S02]  /*5ec0*/  UPRMT UR6, UR6, 0x654, UR33 ;  /* 0x0000065406067896 */ /* 0x000fe40008000021 */
[----:B------:R-:W-:Y:S02]  /*5ed0*/  @!P1 R2UR UR4, R10 ;  /* 0x000000000a0492ca */ /* 0x000fe400000e0000 */
[----:B------:R-:W-:Y:S11]  /*5ee0*/  @!P1 R2UR UR5, R11 ;  /* 0x000000000b0592ca */ /* 0x000ff600000e0000 */
[----:B------:R-:W-:Y:S02]  /*5ef0*/  @!UPT UIADD3 URZ, UPT, UPT, URZ, URZ, URZ ;  /* 0x000000fffffff290 */ /* 0x000fe4000fffe0ff */
[----:B------:R2:W-:Y:S01]  /*5f00*/  @!UP0 UTMALDG.3D [UR32], [UR4], desc[UR8] ;  /* 0x00000820040085b4 */ /* 0x0005e20008011000 */
[----:B------:R2:W-:Y:S01]  /*5f10*/  @!P1 SYNCS.ARRIVE.TRANS64.RED.A0TR RZ, [UR21+0x30], R0 ;  /* 0x00003000ffff99a7 */ /* 0x0005e20008300415 */
[----:B------:R-:W-:Y:S01]  /*5f20*/  SYNCS.ARRIVE.TRANS64.RED.A1T0 RZ, [UR6], RZ ;  /* 0x000000ffffff79a7 */ /* 0x000fe20008100406 */
[----:B------:R-:W3:Y:S02]  /*5f30*/  SYNCS.PHASECHK.TRANS64.TRYWAIT P2, [UR21+0x58], R9 ;  /* 0x00005809ff0075a7 */ /* 0x000ee40008041115 */
[----:B--23--:R-:W-:Y:S05]  /*5f40*/  @!P2 BRA `(.L_x_94) ;  /* 0x00000050009ca947 */ /* 0x00cfea0003800000 */
.L_x_179:
        /* <DEDUP_REMOVED lines=8> */
[----:B------:R-:W-:Y:S01]  /*5fd0*/  @!UP0 UIADD3 UR24, UPT, UPT, UR21, 0x2200, URZ ;  /* 0x0000220015188890 */ /* 0x000fe2000fffe0ff */
[----:B------:R-:W-:Y:S01]  /*5fe0*/  VOTEU.ALL UP0, P1 ;  /* 0x0000000000ff7886 */ /* 0x000fe20000800000 */
[----:B------:R-:W-:Y:S01]  /*5ff0*/  UMOV UR9, 0x10000000 ;  /* 0x1000000000097882 */ /* 0x000fe20000000000 */
[----:B------:R-:W-:Y:S02]  /*6000*/  UMOV UR27, UR35 ;  /* 0x00000023001b7c82 */ /* 0x000fe40008000000 */
[----:B------:R-:W-:Y:S01]  /*6010*/  IMAD.U32 R10, RZ, RZ, UR5 ;  /* 0x00000005ff0a7e24 */ /* 0x000fe2000f8e00ff */
[----:B------:R-:W-:Y:S01]  /*6020*/  UMOV UR28, UR52 ;  /* 0x00000034001c7c82 */ /* 0x000fe20008000000 */
[----:B------:R-:W-:Y:S02]  /*6030*/  IMAD.U32 R11, RZ, RZ, UR4 ;  /* 0x00000004ff0b7e24 */ /* 0x000fe4000f8e00ff */
[----:B------:R-:W-:Y:S01]  /*6040*/  UPRMT UR6, UR6, 0x654, UR25 ;  /* 0x0000065406067896 */ /* 0x000fe20008000019 */
[----:B------:R-:W-:Y:S01]  /*6050*/  @!P1 R2UR UR4, R10 ;  /* 0x000000000a0492ca */ /* 0x000fe200000e0000 */
[----:B------:R-:W-:Y:S01]  /*6060*/  @!P1 IMAD.X R6, RZ, RZ, R17, P0 ;  /* 0x000000ffff069224 */ /* 0x000fe200000e0611 */
[----:B------:R-:W-:Y:S11]  /*6070*/  @!P1 R2UR UR5, R11 ;  /* 0x000000000b0592ca */ /* 0x000ff600000e0000 */
[----:B------:R-:W-:Y:S02]  /*6080*/  @!UPT UIADD3 URZ, UPT, UPT, URZ, URZ, URZ ;  /* 0x000000fffffff290 */ /* 0x000fe4000fffe0ff */
[----:B------:R2:W-:Y:S01]  /*6090*/  @!UP0 UTMALDG.3D [UR24], [UR4], desc[UR8] ;  /* 0x00000818040085b4 */ /* 0x0005e20008011000 */
[----:B------:R2:W-:Y:S01]  /*60a0*/  @!P1 SYNCS.ARRIVE.TRANS64.RED.A0TR RZ, [UR21+0x38], R0 ;  /* 0x00003800ffff99a7 */ /* 0x0005e20008300415 */
[----:B------:R-:W-:Y:S01]  /*60b0*/  SYNCS.ARRIVE.TRANS64.RED.A1T0 RZ, [UR6], RZ ;  /* 0x000000ffffff79a7 */ /* 0x000fe20008100406 */
[----:B------:R-:W3:Y:S02]  /*60c0*/  SYNCS.PHASECHK.TRANS64.TRYWAIT P2, [UR21+0x60], R9 ;  /* 0x00006009ff0075a7 */ /* 0x000ee40008041115 */
[----:B--23--:R-:W-:Y:S05]  /*60d0*/  @!P2 BRA `(.L_x_95) ;  /* 0x000000500050a947 */ /* 0x00cfea0003800000 */
.L_x_181:
[----:B------:R-:W-:Y:S01]  /*60e0*/  @!P1 R2UR UR5, R8 ;  /* 0x00000000080592ca */ /* 0x000fe200000e0000 */
[----:B------:R-:W-:Y:S01]  /*60f0*/  VOTEU.ALL UP0, P1 ;  /* 0x0000000000ff7886 */ /* 0x000fe20000800000 */
[----:B------:R-:W-:Y:S01]  /*6100*/  @!P1 R2UR UR4, R6 ;  /* 0x00000000060492ca */ /* 0x000fe200000e0000 */
[----:B--2---:R-:W-:Y:S01]  /*6110*/  @!P1 IMAD.MOV.U32 R0, RZ, RZ, 0x2000 ;  /* 0x00002000ff009424 */ /* 0x004fe200078e00ff */
[----:B------:R-:W-:Y:S01]  /*6120*/  R2UR UR6, R88 ;  /* 0x00000000580672ca */ /* 0x000fe200000e0000 */
[----:B------:R-:W-:Y:S01]  /*6130*/  UMOV UR8, 0x0 ;  /* 0x0000000000087882 */ /* 0x000fe20000000000 */
[----:B------:R-:W-:Y:S01]  /*6140*/  @!UP0 UIADD3 UR18, UPT, UPT, UR34, 0x40, URZ ;  /* 0x0000004022128890 */ /* 0x000fe2000fffe0ff */
[----:B------:R-:W-:Y:S01]  /*6150*/  VIADD R14, R14, 0x1 ;  /* 0x000000010e0e7836 */ /* 0x000fe20000000000 */
        /* <DEDUP_REMOVED lines=16> */
.L_x_183:
[----:B------:R-:W-:Y:S01]  /*6260*/  @!P1 IADD3 R6, P0, PT, R16, 0x980, RZ ;  /* 0x0000098010069810 */ /* 0x000fe20007f1e0ff */
[----:B------:R-:W-:Y:S01]  /*6270*/  VOTEU.ALL UP0, P1 ;  /* 0x0000000000ff7886 */ /* 0x000fe20000800000 */
[----:B------:R-:W-:Y:S01]  /*6280*/  UMOV UR6, 0x0 ;  /* 0x0000000000067882 */ /* 0x000fe20000000000 */
[----:B------:R-:W-:Y:S01]  /*6290*/  UMOV UR7, 0x10000000 ;  /* 0x1000000000077882 */ /* 0x000fe20000000000 */
[----:B------:R-:W-:Y:S01]  /*62a0*/  @!P1 R2UR UR5, R6 ;  /* 0x00000000060592ca */ /* 0x000fe200000e0000 */
[----:B--2---:R-:W-:Y:S01]  /*62b0*/  @!P1 IMAD.X R0, RZ, RZ, R17, P0 ;  /* 0x000000ffff009224 */ /* 0x004fe200000e0611 */
[----:B------:R-:W-:Y:S01]  /*62c0*/  @!UP0 UIADD3 UR10, UPT, UPT, UR34, 0x60, URZ ;  /* 0x00000060220a8890 */ /* 0x000fe2000fffe0ff */
[----:B------:R-:W-:Y:S01]  /*62d0*/  R2UR UR18, R87 ;  /* 0x00000000571272ca */ /* 0x000fe200000e0000 */
[----:B------:R-:W-:Y:S01]  /*62e0*/  @!UP0 UIADD3 UR8, UPT, UPT, UR21, 0x6200, URZ ;  /* 0x0000620015088890 */ /* 0x000fe2000fffe0ff */
[----:B------:R-:W-:Y:S01]  /*62f0*/  R2UR UR16, R86 ;  /* 0x00000000561072ca */ /* 0x000fe200000e0000 */
[----:B------:R-:W-:Y:S01]  /*6300*/  @!UP0 UIADD3 UR9, UPT, UPT, UR21, 0x48, URZ ;  /* 0x0000004815098890 */ /* 0x000fe2000fffe0ff */
[----:B------:R-:W-:Y:S01]  /*6310*/  @!P1 R2UR UR4, R0 ;  /* 0x00000000000492ca */ /* 0x000fe200000e0000 */
[----:B------:R-:W-:Y:S01]  /*6320*/  VOTEU.ALL UP0, P1 ;  /* 0x0000000000ff7886 */ /* 0x000fe20000800000 */
[----:B------:R-:W-:Y:S01]  /*6330*/  UMOV UR11, UR35 ;  /* 0x00000023000b7c82 */ /* 0x000fe20008000000 */
[----:B------:R-:W-:Y:S01]  /*6340*/  UMOV UR12, UR52 ;  /* 0x00000034000c7c82 */ /* 0x000fe20008000000 */
[C---:B------:R-:W-:Y:S01]  /*6350*/  ISETP.NE.AND P0, PT, R14.reuse, 0x2, PT ;  /* 0x000000020e00780c */ /* 0x040fe20003f05270 */
[----:B------:R-:W-:Y:S01]  /*6360*/  UPLOP3.LUT UP3, UPT, UPT, UPT, UPT, 0x80, 0x8 ;  /* 0x000000000008789c */ /* 0x000fe20003f6f070 */
[----:B------:R-:W-:Y:S01]  /*6370*/  IMAD.U32 R8, RZ, RZ, UR5 ;  /* 0x00000005ff087e24 */ /* 0x000fe2000f8e00ff */
[----:B------:R-:W-:Y:S01]  /*6380*/  LOP3.LUT R15, R15, 0x1, RZ, 0x3c, !PT ;  /* 0x000000010f0f7812 */ /* 0x000fe200078e3cff */
[----:B------:R-:W-:Y:S01]  /*6390*/  UMOV UR52, UR29 ;  /* 0x0000001d00347c82 */ /* 0x000fe20008000000 */
[----:B------:R-:W-:Y:S01]  /*63a0*/  SEL R0, RZ, 0x1, P0 ;  /* 0x00000001ff007807 */ /* 0x000fe20000000000 */
[----:B------:R-:W-:Y:S01]  /*63b0*/  UIADD3 UR20, UPT, UPT, UR14, UR18, URZ ;  /* 0x000000120e147290 */ /* 0x000fe2000fffe0ff */
[----:B------:R-:W-:Y:S02]  /*63c0*/  SEL R14, R14, RZ, P0 ;  /* 0x000000ff0e0e7207 */ /* 0x000fe40000000000 */
[----:B------:R-:W-:Y:S01]  /*63d0*/  IMAD.U32 R9, RZ, RZ, UR4 ;  /* 0x00000004ff097e24 */ /* 0x000fe2000f8e00ff */
[----:B------:R-:W-:Y:S02]  /*63e0*/  @!P1 R2UR UR4, R8 ;  /* 0x00000000080492ca */ /* 0x000fe400000e0000 */
[----:B------:R-:W-:Y:S02]  /*63f0*/  LOP3.LUT R13, R13, R0, RZ, 0x3c, !PT ;  /* 0x000000000d0d7212 */ /* 0x000fe400078e3cff */
[----:B------:R-:W-:Y:S11]  /*6400*/  @!P1 R2UR UR5, R9 ;  /* 0x00000000090592ca */ /* 0x000ff600000e0000 */
[----:B------:R-:W-:Y:S02]  /*6410*/  @!UPT UIADD3 URZ, UPT, UPT, URZ, URZ, URZ ;  /* 0x000000fffffff290 */ /* 0x000fe4000fffe0ff */
[----:B------:R2:W-:Y:S01]  /*6420*/  @!UP0 UTMALDG.3D [UR8], [UR4], desc[UR6] ;  /* 0x00000608040085b4 */ /* 0x0005e20008011000 */
[----:B------:R3:W-:Y:S01]  /*6430*/  @!P1 SYNCS.ARRIVE.TRANS64.RED.A0TR RZ, [UR21+0x48], R7 ;  /* 0x00004807ffff99a7 */ /* 0x0007e20008300415 */
[----:B------:R-:W-:Y:S01]  /*6440*/  SYNCS.ARRIVE.TRANS64.RED.A1T0 RZ, [UR37], RZ ;  /* 0x000000ffffff79a7 */ /* 0x000fe20008100425 */
[----:B--2---:R-:W-:Y:S01]  /*6450*/  UIADD3 UR12, UPT, UPT, UR13, UR16, URZ ;  /* 0x000000100d0c7290 */ /* 0x004fe2000fffe0ff */
[----:B------:R-:W-:Y:S11]  /*6460*/  BRA.U UP1, `(.L_x_97) ;  /* 0xfffffff101547547 */ /* 0x000ff6000b83ffff */
[----:B------:R-:W-:-:S04]  /*6470*/  SHF.L.U32 R3, R15, 0x1f, RZ ;  /* 0x0000001f0f037819 */ /* 0x000fc800000006ff */
[----:B------:R-:W2:Y:S02]  /*6480*/  SYNCS.PHASECHK.TRANS64.TRYWAIT P0, [UR21+0x50], R3 ;  /* 0x00005003ff0075a7 */ /* 0x000ea40008001115 */
[----:B--2---:R-:W-:Y:S05]  /*6490*/  @!P0 BRA `(.L_x_98) ;  /* 0x0000004c00908947 */ /* 0x004fea0003800000 */
.L_x_185:
[----:B------:R-:W4:Y:S02]  /*64a0*/  SYNCS.PHASECHK.TRANS64.TRYWAIT P0, [UR21+0x58], R3 ;  /* 0x00005803ff0075a7 */ /* 0x000f240008001115 */
[----:B----4-:R-:W-:Y:S05]  /*64b0*/  @!P0 BRA `(.L_x_99) ;  /* 0x0000004c00a08947 */ /* 0x010fea0003800000 */
.L_x_187:
[----:B------:R-:W4:Y:S02]  /*64c0*/  SYNCS.PHASECHK.TRANS64.TRYWAIT P0, [UR21+0x60], R3 ;  /* 0x00006003ff0075a7 */ /* 0x000f240008001115 */
[----:B----4-:R-:W-:Y:S05]  /*64d0*/  @!P0 BRA `(.L_x_100) ;  /* 0x0000004c00b08947 */ /* 0x010fea0003800000 */
.L_x_189:
[----:B--2---:R-:W-:-:S07]  /*64e0*/  MOV R0, UR21 ;  /* 0x0000001500007c02 */ /* 0x004fce0008000f00 */
.L_x_101:
[----:B--2---:R-:W-:-:S04]  /*64f0*/  SHF.L.U32 R3, R15, 0x1f, RZ ;  /* 0x0000001f0f037819 */ /* 0x004fc800000006ff */
[----:B------:R2:W4:Y:S03]  /*6500*/  SYNCS.PHASECHK.TRANS64.TRYWAIT P0, [R0+URZ+0x68], R3 ;  /* 0x00006803000075a7 */ /* 0x00052600080011ff */
[----:B----4-:R-:W-:Y:S05]  /*6510*/  @!P0 NANOSLEEP.SYNCS 0x989680 ;  /* 0x009896800000895d */ /* 0x010fea0003900000 */
[----:B------:R-:W4:Y:S02]  /*6520*/  @!P0 SYNCS.PHASECHK.TRANS64 P0, [R0+URZ+0x68], R3 ;  /* 0x00006803000085a7 */ /* 0x000f2400080010ff */
[----:B-1--4-:R-:W-:Y:S05]  /*6530*/  @P0 EXIT ;  /* 0x000000000000094d */ /* 0x012fea0003800000 */
[----:B------:R-:W-:Y:S05]  /*6540*/  BRA `(.L_x_101) ;  /* 0xfffffffc00e87947 */ /* 0x000fea000383ffff */
.L_x_86:
[----:B------:R-:W-:-:S06]  /*6550*/  UISETP.GE.AND UP0, UPT, UR19, 0x4, UPT ;  /* 0x000000041300788c */ /* 0x000fcc000bf06270 */
[----:B------:R-:W-:-:S13]  /*6560*/  PLOP3.LUT P0, PT, PT, PT, UP0, 0x80, 0x8 ;  /* 0x000000000008781c */ /* 0x000fda0003f0f008 */
[----:B------:R-:W-:Y:S05]  /*6570*/  @!P0 EXIT ;  /* 0x000000000000894d */ /* 0x000fea0003800000 */
[----:B------:R-:W-:Y:S01]  /*6580*/  BAR.SYNC.DEFER_BLOCKING 0x6, 0xa0 ;  /* 0x0182800000007b1d */ /* 0x000fe20000010000 */
[----:B------:R-:W-:Y:S01]  /*6590*/  R2UR UR4, R88 ;  /* 0x00000000580472ca */ /* 0x000fe200000e0000 */
[C---:B------:R-:W-:Y:S01]  /*65a0*/  IMAD.SHL.U32 R5, R99.reuse, 0x20, RZ ;  /* 0x0000002063057824 */ /* 0x040fe200078e00ff */
[C---:B------:R-:W-:Y:S01]  /*65b0*/  SHF.L.U32 R37, R99.reuse, 0x10, RZ ;  /* 0x0000001063257819 */ /* 0x040fe200000006ff */
[C---:B------:R-:W-:Y:S01]  /*65c0*/  IMAD.SHL.U32 R98, R99.reuse, 0x4, RZ ;  /* 0x0000000463627824 */ /* 0x040fe200078e00ff */
[----:B------:R-:W-:Y:S01]  /*65d0*/  LOP3.LUT R100, R99, 0x60, RZ, 0xc0, !PT ;  /* 0x0000006063647812 */ /* 0x000fe200078ec0ff */
[----:B------:R-:W-:Y:S02]  /*65e0*/  UMOV UR43, 0x400 ;  /* 0x00000400002b7882 */ /* 0x000fe40000000000 */
[----:B------:R-:W1:Y:S01]  /*65f0*/  LDC.64 R80, c[0x0][0xc88] ;  /* 0x00032200ff507b82 */ /* 0x000e620000000a00 */
[----:B------:R-:W-:Y:S01]  /*6600*/  LOP3.LUT R7, R5, 0xc0, RZ, 0xc0, !PT ;  /* 0x000000c005077812 */ /* 0x000fe200078ec0ff */
[----:B------:R-:W-:Y:S01]  /*6610*/  HFMA2 R95, -RZ, RZ, 0, 5.9604644775390625e-08 ;  /* 0x00000001ff5f7431 */ /* 0x000fe200000001ff */
[----:B------:R-:W-:Y:S01]  /*6620*/  LOP3.LUT R97, R99, 0x2, RZ, 0xc0, !PT ;  /* 0x0000000263617812 */ /* 0x000fe200078ec0ff */
[----:B------:R-:W-:Y:S01]  /*6630*/  HFMA2 R93, -RZ, RZ, 0, 0 ;  /* 0x00000000ff5d7431 */ /* 0x000fe200000001ff */
[----:B------:R-:W-:Y:S01]  /*6640*/  LOP3.LUT R98, R7, 0x18, R98, 0xf8, !PT ;  /* 0x0000001807627812 */ /* 0x000fe200078ef862 */
[----:B------:R-:W-:Y:S01]  /*6650*/  IMAD.MOV.U32 R36, RZ, RZ, RZ ;  /* 0x000000ffff247224 */ /* 0x000fe200078e00ff */
[----:B------:R-:W-:Y:S01]  /*6660*/  ULEA UR43, UR4, UR43, 0x18 ;  /* 0x0000002b042b7291 */ /* 0x000fe2000f8ec0ff */
[----:B------:R-:W2:Y:S01]  /*6670*/  LDC.64 R82, c[0x0][0xc90] ;  /* 0x00032400ff527b82 */ /* 0x000ea20000000a00 */
[----:B------:R-:W-:Y:S01]  /*6680*/  LOP3.LUT R98, R98, 0xf20, R5, 0xf8, !PT ;  /* 0x00000f2062627812 */ /* 0x000fe200078ef805 */
[----:B------:R-:W-:Y:S01]  /*6690*/  IMAD.MOV.U32 R91, RZ, RZ, RZ ;  /* 0x000000ffff5b7224 */ /* 0x000fe200078e00ff */
[----:B------:R-:W-:Y:S01]  /*66a0*/  UIADD3 UR4, UPT, UPT, UR43, 0x200, URZ ;  /* 0x000002002b047890 */ /* 0x000fe2000fffe0ff */
[----:B------:R-:W-:Y:S01]  /*66b0*/  LOP3.LUT R37, R37, 0x600000, RZ, 0xc0, !PT ;  /* 0x0060000025257812 */ /* 0x000fe200078ec0ff */
[----:B------:R-:W3:Y:S01]  /*66c0*/  LDCU UR53, c[0x0][0x370] ;  /* 0x00006e00ff3577ac */ /* 0x000ee20008000800 */
[----:B------:R-:W-:-:S02]  /*66d0*/  LOP3.LUT R99, R99, 0x4, RZ, 0xc0, !PT ;  /* 0x0000000463637812 */ /* 0x000fc400078ec0ff */
[----:B------:R-:W4:Y:S01]  /*66e0*/  LDC.64 R78, c[0x0][0xcb0] ;  /* 0x00032c00ff4e7b82 */ /* 0x000f220000000a00 */
[----:B------:R-:W3:Y:S01]  /*66f0*/  LDS R0, [UR43+0x110] ;  /* 0x0001102bff007984 */ /* 0x000ee20008000800 */
[----:B------:R-:W-:Y:S01]  /*6700*/  IMAD.U32 R89, RZ, RZ, UR4 ;  /* 0x00000004ff597e24 */ /* 0x000fe2000f8e00ff */
[----:B------:R-:W-:Y:S01]  /*6710*/  MOV R94, RZ ;  /* 0x000000ff005e7202 */ /* 0x000fe20000000f00 */
[----:B------:R-:W1:Y:S02]  /*6720*/  LDCU.64 UR62, c[0x0][0x348] ;  /* 0x00006900ff3e77ac */ /* 0x000e640008000a00 */
[----:B------:R-:W-:Y:S02]  /*6730*/  IMAD R98, R98, 0x2, R89 ;  /* 0x0000000262627824 */ /* 0x000fe400078e0259 */
[----:B------:R-:W1:Y:S01]  /*6740*/  LDC.64 R76, c[0x0][0xca8] ;  /* 0x00032a00ff4c7b82 */ /* 0x000e620000000a00 */
[----:B------:R-:W1:Y:S01]  /*6750*/  LDCU UR42, c[0x0][0xf0c] ;  /* 0x0001e180ff2a77ac */ /* 0x000e620008000800 */
[----:B------:R-:W-:-:S02]  /*6760*/  IMAD R97, R97, -0x10, R98 ;  /* 0xfffffff061617824 */ /* 0x000fc400078e0262 */
[----:B------:R-:W-:Y:S01]  /*6770*/  IMAD R96, R99, -0x10, R98 ;  /* 0xfffffff063607824 */ /* 0x000fe200078e0262 */
[----:B------:R-:W1:Y:S01]  /*6780*/  LDCU UR38, c[0x0][0xf30] ;  /* 0x0001e600ff2677ac */ /* 0x000e620008000800 */
[----:B------:R-:W1:Y:S01]  /*6790*/  LDCU.64 UR54, c[0x0][0xc88] ;  /* 0x00019100ff3677ac */ /* 0x000e620008000a00 */
[----:B------:R-:W1:Y:S01]  /*67a0*/  LDCU.64 UR40, c[0x0][0xf28] ;  /* 0x0001e500ff2877ac */ /* 0x000e620008000a00 */
[----:B------:R-:W1:Y:S01]  /*67b0*/  LDCU.128 UR56, c[0x0][0xf10] ;  /* 0x0001e200ff3877ac */ /* 0x000e620008000c00 */
[----:B------:R-:W1:Y:S01]  /*67c0*/  LDCU UR47, c[0x0][0x374] ;  /* 0x00006e80ff2f77ac */ /* 0x000e620008000800 */
[----:B------:R-:W-:Y:S01]  /*67d0*/  UMOV UR46, URZ ;  /* 0x000000ff002e7c82 */ /* 0x000fe20008000000 */
[----:B------:R-:W-:Y:S01]  /*67e0*/  UMOV UR45, URZ ;  /* 0x000000ff002d7c82 */ /* 0x000fe20008000000 */
[----:B--23--:R-:W-:-:S07]  /*67f0*/  IMAD.IADD R37, R0, 0x1, R37 ;  /* 0x0000000100257824 */ /* 0x00cfce00078e0225 */
.L_x_145:
[----:B------:R-:W-:Y:S02]  /*6800*/  LEA R3, R91, UR43, 0x3 ;  /* 0x0000002b5b037c11 */ /* 0x000fe4000f8e18ff */
[----:B------:R-:W-:Y:S02]  /*6810*/  SHF.L.U32 R0, R93, 0x1f, RZ ;  /* 0x0000001f5d007819 */ /* 0x000fe400000006ff */
[----:B------:R-:W-:Y:S02]  /*6820*/  LEA R5, R91, UR43, 0x4 ;  /* 0x0000002b5b057c11 */ /* 0x000fe4000f8e20ff */
[----:B--2---:R-:W2:Y:S02]  /*6830*/  SYNCS.PHASECHK.TRANS64.TRYWAIT P0, [R3+URZ+0x80], R0 ;  /* 0x00008000030075a7 */ /* 0x004ea400080011ff */
[----:B-12---:R-:W-:Y:S05]  /*6840*/  @!P0 BRA `(.L_x_102) ;  /* 0x0000004800ec8947 */ /* 0x006fea0003800000 */
.L_x_190:
[----:B------:R-:W3:Y:S01]  /*6850*/  LDS.128 R4, [R5+0xf0] ;  /* 0x0000f00005047984 */ /* 0x000ee20000000c00 */
[----:B------:R-:W-:Y:S01]  /*6860*/  UISETP.GE.AND UP0, UPT, UR39, 0x1, UPT ;  /* 0x000000012700788c */ /* 0x000fe2000bf06270 */
[----:B------:R-:W-:Y:S01]  /*6870*/  @!PT LDS RZ, [RZ] ;  /* 0x00000000fffff984 */ /* 0x000fe20000000800 */
[----:B------:R-:W-:Y:S01]  /*6880*/  @!PT LDS RZ, [RZ] ;  /* 0x00000000fffff984 */ /* 0x000fe20000000800 */
[----:B------:R-:W-:Y:S01]  /*6890*/  @!PT LDS RZ, [RZ] ;  /* 0x00000000fffff984 */ /* 0x000fe20000000800 */
[----:B------:R-:W-:Y:S01]  /*68a0*/  @!PT LDS RZ, [RZ] ;  /* 0x00000000fffff984 */ /* 0x000fe20000000800 */
[----:B------:R1:W-:Y:S06]  /*68b0*/  MEMBAR.ALL.CTA ;  /* 0x0000000000007992 */ /* 0x0003ec0000008000 */
[----:B-1----:R-:W1:Y:S01]  /*68c0*/  FENCE.VIEW.ASYNC.S ;  /* 0x00000000000073c6 */ /* 0x002e620000000000 */
[----:B---3--:R-:W-:Y:S11]  /*68d0*/  LOP3.LUT P0, RZ, R6, 0x1, RZ, 0xc0, !PT ;  /* 0x0000000106ff7812 */ /* 0x008ff6000780c0ff */
[----:B------:R-:W-:Y:S02]  /*68e0*/  @!UPT UIADD3 URZ, UPT, UPT, URZ, URZ, URZ ;  /* 0x000000fffffff290 */ /* 0x000fe4000fffe0ff */
[----:B-1----:R-:W-:Y:S01]  /*68f0*/  VOTEU.ANY UP1, P0 ;  /* 0x0000000000ff7886 */ /* 0x002fe20000020100 */
[----:B------:R-:W-:Y:S01]  /*6900*/  PLOP3.LUT P0, PT, PT, PT, UP1, 0x80, 0x8 ;  /* 0x000000000008781c */ /* 0x000fe20003f0f018 */
[----:B------:R-:W-:Y:S11]  /*6910*/  UP2UR UR61, UPR, URZ, 0x2 ;  /* 0x00000002ff3d7883 */ /* 0x000ff60008000000 */
[----:B------:R-:W-:Y:S01]  /*6920*/  @!UPT UIADD3 URZ, UPT, UPT, URZ, URZ, URZ ;  /* 0x000000fffffff290 */ /* 0x000fe2000fffe0ff */
[----:B--2---:R-:W-:Y:S02]  /*6930*/  @P0 SHF.R.U32.HI R0, RZ, 0x10, R5 ;  /* 0x00000010ff000819 */ /* 0x004fe40000011605 */
        /* <DEDUP_REMOVED lines=12> */
[----:B------:R-:W2:Y:S01]  /*6a00*/  LDCU UR13, c[0x0][0xf20] ;  /* 0x0001e400ff0d77ac */ /* 0x000ea20008000800 */
[----:B------:R-:W-:Y:S02]  /*6a10*/  UIMAD.WIDE.U32 UR4, UR47, UR59, URZ ;  /* 0x0000003b2f0472a5 */ /* 0x000fe4000f8e00ff */
[----:B------:R-:W-:Y:S02]  /*6a20*/  UIMAD.WIDE.U32 UR6, UR53, UR56, URZ ;  /* 0x00000038350672a5 */ /* 0x000fe4000f8e00ff */
[----:B------:R-:W-:Y:S02]  /*6a30*/  UISETP.NE.AND UP0, UPT, UR58, 0x1, UPT ;  /* 0x000000013a00788c */ /* 0x000fe4000bf05270 */
[----:B------:R-:W-:Y:S02]  /*6a40*/  UIMAD.WIDE.U32 UR8, UR36, UR59, URZ ;  /* 0x0000003b240872a5 */ /* 0x000fe4000f8e00ff */
[----:B------:R-:W-:Y:S02]  /*6a50*/  UIMAD.WIDE.U32 UR10, UR37, UR56, URZ ;  /* 0x00000038250a72a5 */ /* 0x000fe4000f8e00ff */
[----:B------:R-:W-:Y:S02]  /*6a60*/  UISETP.NE.AND UP1, UPT, UR42, 0x1, UPT ;  /* 0x000000012a00788c */ /* 0x000fe4000bf25270 */
[----:B------:R-:W-:Y:S01]  /*6a70*/  UISETP.NE.AND UP2, UPT, UR39, 0x1, UPT ;  /* 0x000000012700788c */ /* 0x000fe2000bf45270 */
[----:B------:R-:W-:Y:S02]  /*6a80*/  UMOV UR4, UR5 ;  /* 0x0000000500047c82 */ /* 0x000fe40008000000 */
[----:B--2---:R-:W-:Y:S03]  /*6a90*/  USHF.R.U32.HI UR5, URZ, UR13, UR4 ;  /* 0x0000000dff057299 */ /* 0x004fe60008011604 */
[----:B------:R-:W-:Y:S02]  /*6aa0*/  UMOV UR4, UR7 ;  /* 0x0000000700047c82 */ /* 0x000fe40008000000 */
[----:B------:R-:W-:Y:S02]  /*6ab0*/  USHF.R.U32.HI UR7, URZ, UR57, UR4 ;  /* 0x00000039ff077299 */ /* 0x000fe40008011604 */
[----:B------:R-:W-:Y:S02]  /*6ac0*/  USEL UR4, UR47, UR5, !UP0 ;  /* 0x000000052f047287 */ /* 0x000fe4000c000000 */
[----:B------:R-:W-:Y:S01]  /*6ad0*/  USEL UR7, UR53, UR7, !UP1 ;  /* 0x0000000735077287 */ /* 0x000fe2000c800000 */
[----:B------:R-:W-:Y:S01]  /*6ae0*/  UMOV UR5, UR9 ;  /* 0x0000000900057c82 */ /* 0x000fe20008000000 */
[----:B------:R-:W-:Y:S02]  /*6af0*/  UIMAD.WIDE.U32 UR8, UR4, UR40, URZ ;  /* 0x00000028040872a5 */ /* 0x000fe4000f8e00ff */
[----:B------:R-:W-:Y:S03]  /*6b00*/  USHF.R.U32.HI UR6, URZ, UR13, UR5 ;  /* 0x0000000dff067299 */ /* 0x000fe60008011605 */
[----:B------:R-:W-:Y:S01]  /*6b10*/  UMOV UR5, UR11 ;  /* 0x0000000b00057c82 */ /* 0x000fe20008000000 */
[----:B------:R-:W-:Y:S02]  /*6b20*/  UIMAD.WIDE.U32 UR10, UR7, UR40, URZ ;  /* 0x00000028070a72a5 */ /* 0x000fe4000f8e00ff */
[----:B------:R-:W-:Y:S02]  /*6b30*/  USHF.R.U32.HI UR13, URZ, UR57, UR5 ;  /* 0x00000039ff0d7299 */ /* 0x000fe40008011605 */
[----:B------:R-:W-:Y:S01]  /*6b40*/  USEL UR6, UR36, UR6, !UP0 ;  /* 0x0000000624067287 */ /* 0x000fe2000c000000 */
[----:B------:R-:W-:Y:S02]  /*6b50*/  UMOV UR5, UR9 ;  /* 0x0000000900057c82 */ /* 0x000fe40008000000 */
[----:B------:R-:W-:Y:S01]  /*6b60*/  UMOV UR10, UR11 ;  /* 0x0000000b000a7c82 */ /* 0x000fe20008000000 */
[----:B------:R-:W-:Y:S02]  /*6b70*/  @UP2 USHF.R.U32.HI UR4, URZ, UR41, UR5 ;  /* 0x00000029ff042299 */ /* 0x000fe40008011605 */
[----:B------:R-:W-:Y:S02]  /*6b80*/  @UP2 USHF.R.U32.HI UR7, URZ, UR41, UR10 ;  /* 0x00000029ff072299 */ /* 0x000fe4000801160a */
[----:B------:R-:W-:Y:S02]  /*6b90*/  UIMAD UR4, UR39, UR4, URZ ;  /* 0x00000004270472a4 */ /* 0x000fe4000f8e02ff */
        /* <DEDUP_REMOVED lines=8> */
[----:B------:R-:W-:Y:S02]  /*6c20*/  USEL UR11, UR6, UR4, !UP2 ;  /* 0x00000004060b7287 */ /* 0x000fe4000d000000 */
[----:B------:R-:W-:Y:S02]  /*6c30*/  UIADD3 UR8, UPT, UPT, -UR5, URZ, URZ ;  /* 0x000000ff05087290 */ /* 0x000fe4000fffe1ff */
[----:B------:R-:W-:Y:S01]  /*6c40*/  UIADD3 UR10, UPT, UPT, -UR11, URZ, URZ ;  /* 0x000000ff0b0a7290 */ /* 0x000fe2000fffe1ff */
[----:B------:R-:W-:Y:S01]  /*6c50*/  @!UP0 UMOV UR4, UR9 ;  /* 0x0000000900048c82 */ /* 0x000fe20008000000 */
[----:B------:R-:W-:Y:S02]  /*6c60*/  UIADD3 UR9, UPT, UPT, -UR6, URZ, URZ ;  /* 0x000000ff06097290 */ /* 0x000fe4000fffe1ff */
[----:B------:R-:W-:Y:S02]  /*6c70*/  @!UP0 USHF.R.U32.HI UR4, URZ, UR41, UR4 ;  /* 0x00000029ff048299 */ /* 0x000fe40008011604 */
[----:B------:R-:W-:Y:S02]  /*6c80*/  UIMAD UR10, UR39, UR10, UR6 ;  /* 0x0000000a270a72a4 */ /* 0x000fe4000f8e0206 */
[----:B------:R-:W-:Y:S04]  /*6c90*/  @!UP0 USEL UR4, UR5, UR4, !UP2 ;  /* 0x0000000405048287 */ /* 0x000fe8000d000000 */
[----:B------:R-:W-:Y:S02]  /*6ca0*/  @!UP0 UIMAD UR10, UR7, UR10, UR4 ;  /* 0x0000000a070a82a4 */ /* 0x000fe4000f8e0204 */
[----:B------:R-:W-:Y:S02]  /*6cb0*/  @!UP0 UIADD3 UR11, UPT, UPT, UR11, -UR4, URZ ;  /* 0x800000040b0b8290 */ /* 0x000fe4000fffe0ff */
[----:B------:R-:W-:Y:S02]  /*6cc0*/  UIMAD UR7, UR42, UR8, UR37 ;  /* 0x000000082a0772a4 */ /* 0x000fe4000f8e0225 */
[----:B------:R-:W-:Y:S02]  /*6cd0*/  @!UP0 UIMAD UR6, UR11, UR39, UR5 ;  /* 0x000000270b0682a4 */ /* 0x000fe4000f8e0205 */
[----:B------:R-:W-:Y:S01]  /*6ce0*/  UIMAD UR4, UR58, UR9, UR36 ;  /* 0x000000093a0472a4 */ /* 0x000fe2000f8e0224 */
[----:B------:R-:W-:Y:S02]  /*6cf0*/  @!UP0 UMOV UR5, UR10 ;  /* 0x0000000a00058c82 */ /* 0x000fe40008000000 */
[----:B------:R-:W-:Y:S02]  /*6d00*/  UIMAD UR37, UR5, UR42, UR7 ;  /* 0x0000002a052572a4 */ /* 0x000fe4000f8e0207 */
[----:B------:R-:W-:Y:S11]  /*6d10*/  UIMAD UR36, UR6, UR58, UR4 ;  /* 0x0000003a062472a4 */ /* 0x000ff6000f8e0204 */
[----:B------:R-:W-:Y:S01]  /*6d20*/  @!UPT UIADD3 URZ, UPT, UPT, URZ, URZ, URZ ;  /* 0x000000fffffff290 */ /* 0x000fe2000fffe0ff */
.L_x_103:
[----:B------:R-:W-:Y:S01]  /*6d30*/  UISETP.NE.AND UP0, UPT, UR38, 0x1, UPT ;  /* 0x000000012600788c */ /* 0x000fe2000bf05270 */
[----:B------:R-:W-:Y:S01]  /*6d40*/  LOP3.LUT P0, RZ, R89, 0x1b0, RZ, 0xc0, !PT ;  /* 0x000001b059ff7812 */ /* 0x000fe2000780c0ff */
[----:B------:R-:W-:Y:S01]  /*6d50*/  USHF.L.U32 UR49, UR12, 0x7, URZ ;  /* 0x000000070c317899 */ /* 0x000fe200080006ff */
[----:B------:R-:W-:Y:S01]  /*6d60*/  BSSY.RECONVERGENT B6, `(.L_x_104) ;  /* 0x0000034000067945 */ /* 0x000fe20003800200 */
[----:B------:R-:W-:Y:S01]  /*6d70*/  USHF.L.U32 UR50, UR20, 0x7, URZ ;  /* 0x0000000714327899 */ /* 0x000fe200080006ff */
[----:B------:R-:W-:Y:S06]  /*6d80*/  IADD3 R91, PT, PT, R91, 0x1, RZ ;  /* 0x000000015b5b7810 */ /* 0x000fec0007ffe0ff */
[----:B------:R-:W2:Y:S01]  /*6d90*/  @!UP0 LDCU.128 UR16, c[0x0][0xf10] ;  /* 0x0001e200ff1087ac */ /* 0x000ea20008000c00 */
[----:B------:R-:W3:Y:S01]  /*6da0*/  @!UP0 LDCU UR5, c[0x0][0xf0c] ;  /* 0x0001e180ff0587ac */ /* 0x000ee20008000800 */
[----:B------:R-:W4:Y:S01]  /*6db0*/  @!UP0 LDCU UR10, c[0x0][0xf20] ;  /* 0x0001e400ff0a87ac */ /* 0x000f220008000800 */
[----:B--2---:R-:W-:Y:S02]  /*6dc0*/  UIMAD.WIDE.U32 UR8, UR37, UR16, URZ ;  /* 0x00000010250872a5 */ /* 0x004fe4000f8e00ff */
[----:B------:R-:W-:Y:S02]  /*6dd0*/  UIMAD.WIDE.U32 UR6, UR36, UR19, URZ ;  /* 0x00000013240672a5 */ /* 0x000fe4000f8e00ff */
[----:B------:R-:W-:Y:S03]  /*6de0*/  @!UP0 UISETP.NE.AND UP1, UPT, UR18, 0x1, UPT ;  /* 0x000000011200888c */ /* 0x000fe6000bf25270 */
[----:B------:R-:W-:Y:S01]  /*6df0*/  @!UP0 UMOV UR4, UR9 ;  /* 0x0000000900048c82 */ /* 0x000fe20008000000 */
[----:B---3--:R-:W-:Y:S02]  /*6e00*/  @!UP0 UISETP.NE.AND UP2, UPT, UR5, 0x1, UPT ;  /* 0x000000010500888c */ /* 0x008fe4000bf45270 */
[----:B------:R-:W-:Y:S01]  /*6e10*/  @!UP0 USHF.R.U32.HI UR4, URZ, UR17, UR4 ;  /* 0x00000011ff048299 */ /* 0x000fe20008011604 */
[----:B------:R-:W-:Y:S02]  /*6e20*/  @!UP0 UMOV UR6, UR7 ;  /* 0x0000000700068c82 */ /* 0x000fe40008000000 */
[----:B----4-:R-:W-:Y:S02]  /*6e30*/  @!UP0 USHF.R.U32.HI UR6, URZ, UR10, UR6 ;  /* 0x0000000aff068299 */ /* 0x010fe40008011606 */
[----:B------:R-:W-:Y:S02]  /*6e40*/  @!UP0 USEL UR7, UR37, UR4, !UP2 ;  /* 0x0000000425078287 */ /* 0x000fe4000d000000 */
[----:B------:R-:W-:Y:S04]  /*6e50*/  @!UP0 USEL UR6, UR36, UR6, !UP1 ;  /* 0x0000000624068287 */ /* 0x000fe8000c800000 */
[----:B------:R-:W-:Y:S02]  /*6e60*/  @!UP0 UIADD3 UR4, UPT, UPT, -UR7, UR6, URZ ;  /* 0x0000000607048290 */ /* 0x000fe4000fffe1ff */
[----:B------:R-:W-:Y:S02]  /*6e70*/  @!UP0 UIADD3 UR6, UPT, UPT, UR7, -UR6, URZ ;  /* 0x8000000607068290 */ /* 0x000fe4000fffe0ff */
[----:B------:R-:W-:Y:S02]  /*6e80*/  @!UP0 UIMAD UR37, UR4, UR5, UR37 ;  /* 0x00000005042582a4 */ /* 0x000fe4000f8e0225 */
[----:B------:R-:W-:Y:S01]  /*6e90*/  @!UP0 UIMAD UR36, UR6, UR18, UR36 ;  /* 0x00000012062482a4 */ /* 0x000fe2000f8e0224 */
[----:B------:R-:W-:Y:S11]  /*6ea0*/  @!P0 BRA `(.L_x_105) ;  /* 0x00000000007c8947 */ /* 0x000ff60003800000 */
[----:B------:R-:W2:Y:S01]  /*6eb0*/  LDCU.64 UR8, c[0x4][0x80] ;  /* 0x01001000ff0877ac */ /* 0x000ea20008000a00 */
[----:B------:R-:W-:Y:S01]  /*6ec0*/  MOV R2, 0x0 ;  /* 0x0000000000027802 */ /* 0x000fe20000000f00 */
[----:B------:R-:W-:Y:S02]  /*6ed0*/  HFMA2 R12, -RZ, RZ, 0, 5.9604644775390625e-08 ;  /* 0x00000001ff0c7431 */ /* 0x000fe400000001ff */
[----:B------:R-:W-:Y:S01]  /*6ee0*/  IMAD.MOV.U32 R8, RZ, RZ, 0x70 ;  /* 0x00000070ff087424 */ /* 0x000fe200078e00ff */
[----:B------:R3:W4:Y:S01]  /*6ef0*/  LDC.64 R14, c[0x4][R2] ;  /* 0x01000000020e7b82 */ /* 0x0007220000000a00 */
[----:B------:R-:W1:Y:S01]  /*6f00*/  LDCU.64 UR6, c[0x4][0x88] ;  /* 0x01001100ff0677ac */ /* 0x000e620008000a00 */
[----:B------:R-:W-:Y:S01]  /*6f10*/  IMAD.MOV.U32 R13, RZ, RZ, RZ ;  /* 0x000000ffff0d7224 */ /* 0x000fe200078e00ff */
[----:B------:R-:W1:Y:S01]  /*6f20*/  LDCU.64 UR4, c[0x4][0x8] ;  /* 0x01000100ff0477ac */ /* 0x000e620008000a00 */
[----:B--2---:R-:W-:Y:S01]  /*6f30*/  MOV R5, UR9 ;  /* 0x0000000900057c02 */ /* 0x004fe20008000f00 */
[----:B------:R-:W-:Y:S01]  /*6f40*/  IMAD.U32 R4, RZ, RZ, UR8 ;  /* 0x00000008ff047e24 */ /* 0x000fe2000f8e00ff */
[----:B-1----:R-:W-:Y:S01]  /*6f50*/  MOV R7, UR7 ;  /* 0x0000000700077c02 */ /* 0x002fe20008000f00 */
[----:B------:R-:W-:Y:S01]  /*6f60*/  IMAD.U32 R6, RZ, RZ, UR6 ;  /* 0x00000006ff067e24 */ /* 0x000fe2000f8e00ff */
[----:B------:R-:W-:Y:S01]  /*6f70*/  MOV R11, UR5 ;  /* 0x00000005000b7c02 */ /* 0x000fe20008000f00 */
[----:B------:R-:W-:Y:S02]  /*6f80*/  IMAD.U32 R10, RZ, RZ, UR4 ;  /* 0x00000004ff0a7e24 */ /* 0x000fe4000f8e00ff */
[----:B------:R-:W-:Y:S07]  /*6f90*/  LEPC R20, `(.L_x_106) ;  /* 0x000000001014794e */ /* 0x000fee0000000000 */
[----:B---345:R-:W-:Y:S05]  /*6fa0*/  CALL.ABS.NOINC R14 ;  /* 0x000000000e007343 */ /* 0x038fea0003c00000 */
.L_x_106:
[----:B------:R-:W1:Y:S01]  /*6fb0*/  LDCU.64 UR8, c[0x4][0x80] ;  /* 0x01001000ff0877ac */ /* 0x000e620008000a00 */
[----:B------:R-:W2:Y:S01]  /*6fc0*/  LDC.64 R2, c[0x4][R2] ;  /* 0x0100000002027b82 */ /* 0x000ea20000000a00 */
[----:B------:R-:W-:Y:S02]  /*6fd0*/  HFMA2 R12, -RZ, RZ, 0, 5.9604644775390625e-08 ;  /* 0x00000001ff0c7431 */ /* 0x000fe400000001ff */
[----:B------:R-:W-:Y:S02]  /*6fe0*/  IMAD.MOV.U32 R8, RZ, RZ, 0x70 ;  /* 0x00000070ff087424 */ /* 0x000fe400078e00ff */
[----:B------:R-:W-:Y:S01]  /*6ff0*/  IMAD.MOV.U32 R13, RZ, RZ, RZ ;  /* 0x000000ffff0d7224 */ /* 0x000fe200078e00ff */
[----:B------:R-:W3:Y:S01]  /*7000*/  LDCU.64 UR6, c[0x4][0x88] ;  /* 0x01001100ff0677ac */ /* 0x000ee20008000a00 */
[----:B------:R-:W4:Y:S01]  /*7010*/  LDCU.64 UR4, c[0x4][0x8] ;  /* 0x01000100ff0477ac */ /* 0x000f220008000a00 */
[----:B-1----:R-:W-:Y:S02]  /*7020*/  MOV R4, UR8 ;  /* 0x0000000800047c02 */ /* 0x002fe40008000f00 */
[----:B------:R-:W-:Y:S02]  /*7030*/  MOV R5, UR9 ;  /* 0x0000000900057c02 */ /* 0x000fe40008000f00 */
[----:B---3--:R-:W-:Y:S01]  /*7040*/  MOV R7, UR7 ;  /* 0x0000000700077c02 */ /* 0x008fe20008000f00 */
[----:B------:R-:W-:Y:S01]  /*7050*/  IMAD.U32 R6, RZ, RZ, UR6 ;  /* 0x00000006ff067e24 */ /* 0x000fe2000f8e00ff */
[----:B----4-:R-:W-:Y:S01]  /*7060*/  MOV R11, UR5 ;  /* 0x00000005000b7c02 */ /* 0x010fe20008000f00 */
[----:B------:R-:W-:Y:S02]  /*7070*/  IMAD.U32 R10, RZ, RZ, UR4 ;  /* 0x00000004ff0a7e24 */ /* 0x000fe4000f8e00ff */
[----:B------:R-:W-:Y:S07]  /*7080*/  LEPC R20, `(.L_x_105) ;  /* 0x000000001014794e */ /* 0x000fee0000000000 */
[----:B--2---:R-:W-:Y:S05]  /*7090*/  CALL.ABS.NOINC R2 ;  /* 0x0000000002007343 */ /* 0x004fea0003c00000 */
.L_x_105:
[----:B------:R-:W-:Y:S05]  /*70a0*/  BSYNC.RECONVERGENT B6 ;  /* 0x0000000000067941 */ /* 0x000fea0003800200 */
.L_x_104:
[----:B------:R-:W-:Y:S02]  /*70b0*/  ISETP.NE.U32.AND P0, PT, RZ, UR54, PT ;  /* 0x00000036ff007c0c */ /* 0x000fe4000bf05070 */
[C---:B------:R-:W-:Y:S02]  /*70c0*/  ISETP.NE.U32.AND P1, PT, R82.reuse, RZ, PT ;  /* 0x000000ff5200720c */ /* 0x040fe40003f25070 */
[----:B------:R-:W-:Y:S02]  /*70d0*/  ISETP.NE.U32.AND P4, PT, R82, RZ, PT ;  /* 0x000000ff5200720c */ /* 0x000fe40003f85070 */
[----:B------:R-:W-:Y:S02]  /*70e0*/  ISETP.NE.AND.EX P0, PT, RZ, UR55, PT, P0 ;  /* 0x00000037ff007c0c */ /* 0x000fe4000bf05300 */
[C---:B------:R-:W-:Y:S02]  /*70f0*/  ISETP.NE.AND.EX P1, PT, R83.reuse, RZ, PT, P1 ;  /* 0x000000ff5300720c */ /* 0x040fe40003f25310 */
[----:B------:R-:W-:Y:S02]  /*7100*/  ISETP.NE.AND.EX P4, PT, R83, RZ, P0, P4 ;  /* 0x000000ff5300720c */ /* 0x000fe40000785340 */
[----:B------:R-:W-:Y:S02]  /*7110*/  ISETP.NE.U32.AND P5, PT, R78, RZ, PT ;  /* 0x000000ff4e00720c */ /* 0x000fe40003fa5070 */
[----:B------:R-:W-:Y:S02]  /*7120*/  ISETP.NE.U32.AND P3, PT, RZ, UR54, PT ;  /* 0x00000036ff007c0c */ /* 0x000fe4000bf65070 */
[----:B------:R-:W-:Y:S02]  /*7130*/  PLOP3.LUT P2, PT, PT, PT, PT, 0x8, 0x80 ;  /* 0x000000000080781c */ /* 0x000fe40003f4e170 */
[----:B------:R-:W-:Y:S02]  /*7140*/  ISETP.NE.AND.EX P5, PT, R79, RZ, PT, P5 ;  /* 0x000000ff4f00720c */ /* 0x000fe40003fa5350 */
[----:B------:R-:W-:Y:S03]  /*7150*/  ISETP.NE.AND.EX P3, PT, RZ, UR55, PT, P3 ;  /* 0x00000037ff007c0c */ /* 0x000fe6000bf65330 */
[----:B------:R-:W-:Y:S01]  /*7160*/  @!P4 PLOP3.LUT P2, PT, P1, PT, PT, 0x80, 0x8 ;  /* 0x000000000008c81c */ /* 0x000fe20000f4f070 */
[----:B------:R-:W-:Y:S01]  /*7170*/  @!UPT UIADD3 URZ, UPT, UPT, URZ, URZ, URZ ;  /* 0x000000fffffff290 */ /* 0x000fe2000fffe0ff */
[----:B------:R-:W-:Y:S11]  /*7180*/  @!P1 BRA `(.L_x_107) ;  /* 0x0000000000309947 */ /* 0x000ff60003800000 */
[----:B------:R-:W-:Y:S01]  /*7190*/  ISETP.NE.U32.AND P0, PT, R80, RZ, PT ;  /* 0x000000ff5000720c */ /* 0x000fe20003f05070 */
[----:B------:R-:W2:Y:S01]  /*71a0*/  LDCU.64 UR4, c[0x0][0x358] ;  /* 0x00006b00ff0477ac */ /* 0x000ea20008000a00 */
[----:B------:R-:W-:Y:S02]  /*71b0*/  IMAD.MOV.U32 R84, RZ, RZ, 0x1 ;  /* 0x00000001ff547424 */ /* 0x000fe400078e00ff */
[----:B------:R-:W-:Y:S11]  /*71c0*/  ISETP.NE.AND.EX P0, PT, R81, RZ, PT, P0 ;  /* 0x000000ff5100720c */ /* 0x000ff60003f05300 */
[----:B------:R-:W-:Y:S02]  /*71d0*/  @!UPT UIADD3 URZ, UPT, UPT, URZ, URZ, URZ ;  /* 0x000000fffffff290 */ /* 0x000fe4000fffe0ff */
[----:B------:R-:W3:Y:S01]  /*71e0*/  @P0 LDC.64 R2, c[0x0][0xc88] ;  /* 0x00032200ff020b82 */ /* 0x000ee20000000a00 */
[----:B-1----:R-:W-:Y:S04]  /*71f0*/  @P0 IMAD R0, R82, UR52, RZ ;  /* 0x0000003452000c24 */ /* 0x002fe8000f8e02ff */
[----:B---3--:R-:W-:Y:S04]  /*7200*/  @P0 IMAD.WIDE R2, R0, 0x4, R2 ;  /* 0x0000000400020825 */ /* 0x008fe800078e0202 */
[----:B------:R-:W-:Y:S01]  /*7210*/  HFMA2 R0, -RZ, RZ, 0, 5.9604644775390625e-08 ;  /* 0x00000001ff007431 */ /* 0x000fe200000001ff */
[----:B--2--5:R2:W5:Y:S04]  /*7220*/  @P0 LDG.E R41, desc[UR4][R2.64] ;  /* 0x0000000402290981 */ /* 0x024568000c1e1900 */
[----:B------:R-:W-:Y:S01]  /*7230*/  @!P0 PRMT R84, R0, 0x7610, R84 ;  /* 0x0000761000548816 */ /* 0x000fe20000000054 */
[----:B--2---:R-:W3:Y:S06]  /*7240*/  @!P0 LDC R41, c[0x0][0xc80] ;  /* 0x00032000ff298b82 */ /* 0x004eec0000000800 */
.L_x_107:
[----:B------:R-:W-:Y:S05]  /*7250*/  @!P5 BRA `(.L_x_108) ;  /* 0x000000000024d947 */ /* 0x000fea0003800000 */
[----:B------:R-:W-:Y:S01]  /*7260*/  ISETP.NE.U32.AND P0, PT, R76, RZ, PT ;  /* 0x000000ff4c00720c */ /* 0x000fe20003f05070 */
[----:B------:R-:W2:Y:S03]  /*7270*/  LDCU.64 UR4, c[0x0][0x358] ;  /* 0x00006b00ff0477ac */ /* 0x000ea60008000a00 */
[----:B------:R-:W-:Y:S11]  /*7280*/  ISETP.NE.AND.EX P0, PT, R77, RZ, PT, P0 ;  /* 0x000000ff4d00720c */ /* 0x000ff60003f05300 */
[----:B------:R-:W-:Y:S02]  /*7290*/  @!UPT UIADD3 URZ, UPT, UPT, URZ, URZ, URZ ;  /* 0x000000fffffff290 */ /* 0x000fe4000fffe0ff */
[----:B------:R-:W4:Y:S01]  /*72a0*/  @P0 LDC.64 R2, c[0x0][0xca8] ;  /* 0x00032a00ff020b82 */ /* 0x000f220000000a00 */
[----:B-1----:R-:W-:Y:S04]  /*72b0*/  @P0 IMAD R0, R78, UR52, RZ ;  /* 0x000000344e000c24 */ /* 0x002fe8000f8e02ff */
[----:B----4-:R-:W-:Y:S05]  /*72c0*/  @P0 IMAD.WIDE R2, R0, 0x4, R2 ;  /* 0x0000000400020825 */ /* 0x010fea00078e0202 */
[----:B--2--5:R2:W5:Y:S02]  /*72d0*/  @P0 LDG.E R38, desc[UR4][R2.64] ;  /* 0x0000000402260981 */ /* 0x024564000c1e1900 */
[----:B--2---:R-:W4:Y:S02]  /*72e0*/  @!P0 LDC R38, c[0x0][0xca0] ;  /* 0x00032800ff268b82 */ /* 0x004f240000000800 */
.L_x_108:
[----:B---3-5:R-:W-:Y:S01]  /*72f0*/  FSETP.NEU.AND P0, PT, R41, RZ, PT ;  /* 0x000000ff2900720b */ /* 0x028fe20003f0d000 */
[----:B------:R-:W-:Y:S01]  /*7300*/  BSSY B1, `(.L_x_109) ;  /* 0x0000038000017945 */ /* 0x000fe20003800000 */
[----:B------:R-:W-:Y:S01]  /*7310*/  SEL R5, RZ, 0xffffffff, P3 ;  /* 0xffffffffff057807 */ /* 0x000fe20001800000 */
[----:B------:R-:W-:Y:S01]  /*7320*/  IMAD.MOV.U32 R46, RZ, RZ, 0x1 ;  /* 0x00000001ff2e7424 */ /* 0x000fe200078e00ff */
[----:B------:R-:W-:Y:S01]  /*7330*/  @!P4 LOP3.LUT P3, RZ, R84, 0xff, RZ, 0xc0, !PT ;  /* 0x000000ff54ffc812 */ /* 0x000fe2000786c0ff */
[C---:B------:R-:W-:Y:S01]  /*7340*/  IMAD R39, R36.reuse, 0x80, R37 ;  /* 0x0000008024277824 */ /* 0x040fe200078e0225 */
[----:B-1----:R-:W-:Y:S01]  /*7350*/  @!P4 SEL R0, RZ, 0xffffffff, P0 ;  /* 0xffffffffff00c807 */ /* 0x002fe20000000000 */
[----:B------:R-:W-:Y:S01]  /*7360*/  IMAD R92, R99, -0x10, R97 ;  /* 0xfffffff0635c7824 */ /* 0x000fe200078e0261 */
[----:B------:R-:W-:Y:S01]  /*7370*/  LOP3.LUT R95, R95, 0x1, RZ, 0x3c, !PT ;  /* 0x000000015f5f7812 */ /* 0x000fe200078e3cff */
[----:B------:R-:W-:Y:S01]  /*7380*/  IMAD.MOV.U32 R47, RZ, RZ, RZ ;  /* 0x000000ffff2f7224 */ /* 0x000fe200078e00ff */
[C---:B------:R-:W-:Y:S02]  /*7390*/  @P2 SEL R0, R5.reuse, R0, !P3 ;  /* 0x0000000005002207 */ /* 0x040fe40005800000 */
[----:B------:R-:W-:Y:S02]  /*73a0*/  CS2R R74, SRZ ;  /* 0x00000000004a7805 */ /* 0x000fe4000001ff00 */
[----:B------:R-:W-:Y:S02]  /*73b0*/  LEA R102, R36, UR43, 0x3 ;  /* 0x0000002b24667c11 */ /* 0x000fe4000f8e18ff */
[----:B------:R-:W-:Y:S02]  /*73c0*/  CS2R R72, SRZ ;  /* 0x0000000000487805 */ /* 0x000fe4000001ff00 */
[----:B------:R-:W-:Y:S02]  /*73d0*/  @!P4 LOP3.LUT R0, R0, 0x1, RZ, 0xc0, !PT ;  /* 0x000000010000c812 */ /* 0x000fe400078ec0ff */
[----:B------:R-:W-:Y:S02]  /*73e0*/  CS2R R66, SRZ ;  /* 0x0000000000427805 */ /* 0x000fe4000001ff00 */
[----:B------:R-:W-:Y:S02]  /*73f0*/  SHF.L.U32 R3, R94, 0x1f, RZ ;  /* 0x0000001f5e037819 */ /* 0x000fe400000006ff */
[----:B------:R-:W-:Y:S02]  /*7400*/  CS2R R64, SRZ ;  /* 0x0000000000407805 */ /* 0x000fe4000001ff00 */
[----:B------:R-:W-:Y:S02]  /*7410*/  ISETP.NE.U32.OR P5, PT, R0, 0x1, P4 ;  /* 0x000000010000780c */ /* 0x000fe400027a5470 */
[----:B------:R-:W-:Y:S02]  /*7420*/  CS2R R58, SRZ ;  /* 0x00000000003a7805 */ /* 0x000fe4000001ff00 */
[----:B------:R-:W-:Y:S02]  /*7430*/  LOP3.LUT P4, R90, R84, 0xff, RZ, 0xc0, !PT ;  /* 0x000000ff545a7812 */ /* 0x000fe4000788c0ff */
[----:B------:R-:W-:Y:S02]  /*7440*/  CS2R R56, SRZ ;  /* 0x0000000000387805 */ /* 0x000fe4000001ff00 */
[----:B------:R-:W-:Y:S02]  /*7450*/  SEL R0, RZ, 0xffffffff, P0 ;  /* 0xffffffffff007807 */ /* 0x000fe40000000000 */
[----:B------:R-:W-:Y:S02]  /*7460*/  CS2R R50, SRZ ;  /* 0x0000000000327805 */ /* 0x000fe4000001ff00 */
[----:B------:R-:W-:Y:S02]  /*7470*/  P2R R101, PR, RZ, 0x20 ;  /* 0x00000020ff657803 */ /* 0x000fe40000000000 */
[----:B------:R-:W-:Y:S02]  /*7480*/  CS2R R48, SRZ ;  /* 0x0000000000307805 */ /* 0x000fe4000001ff00 */
[----:B------:R-:W-:Y:S04]  /*7490*/  @P1 SEL R0, R5, R0, !P4 ;  /* 0x0000000005001207 */ /* 0x000fe80006000000 */
[----:B------:R-:W-:Y:S02]  /*74a0*/  LOP3.LUT R0, R0, 0x1, RZ, 0xc0, !PT ;  /* 0x0000000100007812 */ /* 0x000fe400078ec0ff */
[----:B------:R-:W-:Y:S02]  /*74b0*/  @P5 SHF.L.U32 R2, R95, 0x1f, RZ ;  /* 0x0000001f5f025819 */ /* 0x000fe400000006ff */
[----:B------:R-:W-:Y:S02]  /*74c0*/  ISETP.NE.U32.AND P0, PT, R0, 0x1, PT ;  /* 0x000000010000780c */ /* 0x000fe40003f05070 */
[----:B------:R-:W1:Y:S02]  /*74d0*/  @P5 SYNCS.PHASECHK.TRANS64.TRYWAIT P3, [UR43+0x30], R2 ;  /* 0x00003002ff0055a7 */ /* 0x000e64000806112b */
[----:B------:R-:W-:Y:S01]  /*74e0*/  P2R R60, PR, RZ, 0x1 ;  /* 0x00000001ff3c7803 */ /* 0x000fe20000000000 */
[----:B------:R2:W3:Y:S01]  /*74f0*/  SYNCS.PHASECHK.TRANS64.TRYWAIT P2, [R102+URZ+0xa0], R3 ;  /* 0x0000a003660075a7 */ /* 0x0004e200080411ff */
[----:B-1----:R-:W-:Y:S01]  /*7500*/  @P5 SEL R46, RZ, 0x1, !P3 ;  /* 0x00000001ff2e5807 */ /* 0x002fe20005800000 */
[----:B--2---:R-:W-:Y:S06]  /*7510*/  @!P5 BRA `(.L_x_110) ;  /* 0x000000000058d947 */ /* 0x004fec0003800000 */
[----:B------:R-:W-:Y:S01]  /*7520*/  IMAD.MOV.U32 R75, RZ, RZ, RZ ;  /* 0x000000ffff4b7224 */ /* 0x000fe200078e00ff */
[----:B------:R-:W-:Y:S01]  /*7530*/  ISETP.NE.AND P0, PT, R46, RZ, PT ;  /* 0x000000ff2e00720c */ /* 0x000fe20003f05270 */
[----:B------:R-:W-:Y:S01]  /*7540*/  BSSY B0, `(.L_x_111) ;  /* 0x000000c000007945 */ /* 0x000fe20003800000 */
[----:B------:R-:W-:Y:S02]  /*7550*/  CS2R R50, SRZ ;  /* 0x0000000000327805 */ /* 0x000fe4000001ff00 */
[----:B------:R-:W-:Y:S02]  /*7560*/  CS2R R48, SRZ ;  /* 0x0000000000307805 */ /* 0x000fe4000001ff00 */
[----:B------:R-:W-:Y:S02]  /*7570*/  CS2R R58, SRZ ;  /* 0x00000000003a7805 */ /* 0x000fe4000001ff00 */
[----:B------:R-:W-:Y:S02]  /*7580*/  CS2R R56, SRZ ;  /* 0x0000000000387805 */ /* 0x000fe4000001ff00 */
[----:B------:R-:W-:Y:S02]  /*7590*/  CS2R R66, SRZ ;  /* 0x0000000000427805 */ /* 0x000fe4000001ff00 */
[----:B------:R-:W-:Y:S02]  /*75a0*/  CS2R R64, SRZ ;  /* 0x0000000000407805 */ /* 0x000fe4000001ff00 */
[----:B------:R-:W-:Y:S01]  /*75b0*/  CS2R R72, SRZ ;  /* 0x0000000000487805 */ /* 0x000fe2000001ff00 */
[----:B------:R-:W-:Y:S06]  /*75c0*/  @P0 BRA `(.L_x_112) ;  /* 0x00000000000c0947 */ /* 0x000fec0003800000 */
[----:B------:R-:W-:Y:S04]  /*75d0*/  SHF.L.U32 R5, R95, 0x1f, RZ ;  /* 0x0000001f5f057819 */ /* 0x000fe800000006ff */
[----:B------:R-:W1:Y:S02]  /*75e0*/  SYNCS.PHASECHK.TRANS64.TRYWAIT P0, [UR43+0x30], R5 ;  /* 0x00003005ff0075a7 */ /* 0x000e64000800112b */
[----:B-1----:R-:W-:Y:S05]  /*75f0*/  @!P0 BRA `(.L_x_113) ;  /* 0x0000003c00948947 */ /* 0x002fea0003800000 */
.L_x_112:
[----:B------:R-:W-:Y:S05]  /*7600*/  BSYNC B0 ;  /* 0x0000000000007941 */ /* 0x000fea0003800000 */
.L_x_111:
[----:B------:R-:W-:Y:S01]  /*7610*/  ISETP.NE.AND P0, PT, R60, RZ, PT ;  /* 0x000000ff3c00720c */ /* 0x000fe20003f05270 */
[----:B------:R-:W-:Y:S11]  /*7620*/  HFMA2 R47, -RZ, RZ, 0, 5.9604644775390625e-08 ;  /* 0x00000001ff2f7431 */ /* 0x000ff600000001ff */
[----:B------:R-:W-:Y:S01]  /*7630*/  @!UPT UIADD3 URZ, UPT, UPT, URZ, URZ, URZ ;  /* 0x000000fffffff290 */ /* 0x000fe2000fffe0ff */
[----:B------:R2:W1:Y:S04]  /*7640*/  @P0 LDS.128 R48, [R98] ;  /* 0x0000000062300984 */ /* 0x0004680000000c00 */
[----:B------:R2:W1:Y:S04]  /*7650*/  @P0 LDS.128 R56, [R97+0x10] ;  /* 0x0000100061380984 */ /* 0x0004680000000c00 */
[----:B------:R2:W1:Y:S04]  /*7660*/  @P0 LDS.128 R64, [R96+0x20] ;  /* 0x0000200060400984 */ /* 0x0004680000000c00 */
[----:B------:R2:W1:Y:S02]  /*7670*/  @P0 LDS.128 R72, [R92+0x30] ;  /* 0x000030005c480984 */ /* 0x0004640000000c00 */
.L_x_110:
[----:B------:R-:W-:Y:S05]  /*7680*/  BSYNC B1 ;  /* 0x0000000000017941 */ /* 0x000fea0003800000 */
.L_x_109:
[----:B-1----:R-:W-:Y:S04]  /*7690*/  SHF.R.U32.HI R0, RZ, 0x15, R39 ;  /* 0x00000015ff007819 */ /* 0x002fe80000011627 */
[----:B------:R-:W-:Y:S01]  /*76a0*/  LOP3.LUT P0, RZ, R0, 0x3, R85, 0x48, !PT ;  /* 0x0000000300ff7812 */ /* 0x000fe20007804855 */
[----:B------:R-:W-:Y:S01]  /*76b0*/  @!UPT UIADD3 URZ, UPT, UPT, URZ, URZ, URZ ;  /* 0x000000fffffff290 */ /* 0x000fe2000fffe0ff */
[----:B---3--:R-:W-:Y:S11]  /*76c0*/  @P2 BRA `(.L_x_114) ;  /* 0x0000000000082947 */ /* 0x008ff60003800000 */
[----:B------:R-:W1:Y:S02]  /*76d0*/  SYNCS.PHASECHK.TRANS64.TRYWAIT P1, [R102+URZ+0xa0], R3 ;  /* 0x0000a003660075a7 */ /* 0x000e6400080211ff */
[----:B-1----:R-:W-:Y:S05]  /*76e0*/  @!P1 BRA `(.L_x_115) ;  /* 0x0000003c00709947 */ /* 0x002fea0003800000 */
.L_x_114:
[----:B------:R-:W-:Y:S05]  /*76f0*/  @!P0 BRA `(.L_x_116) ;  /* 0x0000000000408947 */ /* 0x000fea0003800000 */
[----:B------:R-:W3:Y:S01]  /*7700*/  LDCU.64 UR8, c[0x4][0x70] ;  /* 0x01000e00ff0877ac */ /* 0x000ee20008000a00 */
[----:B-1----:R-:W-:Y:S01]  /*7710*/  MOV R3, 0x0 ;  /* 0x0000000000037802 */ /* 0x002fe20000000f00 */
[----:B------:R-:W-:Y:S02]  /*7720*/  HFMA2 R12, -RZ, RZ, 0, 5.9604644775390625e-08 ;  /* 0x00000001ff0c7431 */ /* 0x000fe400000001ff */
[----:B------:R-:W-:Y:S02]  /*7730*/  IMAD.MOV.U32 R8, RZ, RZ, 0x192 ;  /* 0x00000192ff087424 */ /* 0x000fe400078e00ff */
[----:B------:R-:W-:Y:S01]  /*7740*/  IMAD.MOV.U32 R13, RZ, RZ, RZ ;  /* 0x000000ffff0d7224 */ /* 0x000fe200078e00ff */
[----:B------:R-:W1:Y:S01]  /*7750*/  LDCU.64 UR6, c[0x4][0x78] ;  /* 0x01000f00ff0677ac */ /* 0x000e620008000a00 */
[----:B------:R-:W2:Y:S01]  /*7760*/  LDC.64 R2, c[0x4][R3] ;  /* 0x0100000003027b82 */ /* 0x000ea20000000a00 */
[----:B------:R-:W5:Y:S01]  /*7770*/  LDCU.64 UR4, c[0x4][0x10] ;  /* 0x01000200ff0477ac */ /* 0x000f620008000a00 */
[----:B---3--:R-:W-:Y:S01]  /*7780*/  MOV R5, UR9 ;  /* 0x0000000900057c02 */ /* 0x008fe20008000f00 */
[----:B------:R-:W-:Y:S01]  /*7790*/  IMAD.U32 R4, RZ, RZ, UR8 ;  /* 0x00000008ff047e24 */ /* 0x000fe2000f8e00ff */
[----:B-1----:R-:W-:Y:S01]  /*77a0*/  MOV R7, UR7 ;  /* 0x0000000700077c02 */ /* 0x002fe20008000f00 */
[----:B------:R-:W-:Y:S01]  /*77b0*/  IMAD.U32 R6, RZ, RZ, UR6 ;  /* 0x00000006ff067e24 */ /* 0x000fe2000f8e00ff */
[----:B-----5:R-:W-:Y:S01]  /*77c0*/  MOV R11, UR5 ;  /* 0x00000005000b7c02 */ /* 0x020fe20008000f00 */
[----:B------:R-:W-:Y:S02]  /*77d0*/  IMAD.U32 R10, RZ, RZ, UR4 ;  /* 0x00000004ff0a7e24 */ /* 0x000fe4000f8e00ff */
[----:B------:R-:W-:Y:S07]  /*77e0*/  LEPC R20, `(.L_x_116) ;  /* 0x000000001014794e */ /* 0x000fee0000000000 */
[----:B--2-4-:R-:W-:Y:S05]  /*77f0*/  CALL.ABS.NOINC R2 ;  /* 0x0000000002007343 */ /* 0x014fea0003c00000 */
.L_x_116:
[C---:B------:R-:W-:Y:S01]  /*7800*/  SHF.L.U32 R40, R48.reuse, 0x10, RZ ;  /* 0x0000001030287819 */ /* 0x040fe200000006ff */
[----:B------:R-:W-:Y:S05]  /*7810*/  WARPSYNC.ALL ;  /* 0x0000000000007948 */ /* 0x000fea0003800000 */
[----:B------:R-:W-:Y:S01]  /*7820*/  R2UR UR4, R39 ;  /* 0x00000000270472ca */ /* 0x000fe200000e0000 */
[----:B------:R-:W-:Y:S01]  /*7830*/  BSSY.RECONVERGENT B0, `(.L_x_117) ;  /* 0x0000088000007945 */ /* 0x000fe20003800200 */
[----:B------:R-:W-:Y:S02]  /*7840*/  LOP3.LUT R43, R48, 0xffff0000, RZ, 0xc0, !PT ;  /* 0xffff0000302b7812 */ /* 0x000fe400078ec0ff */
[----:B------:R-:W-:Y:S02]  /*7850*/  SHF.L.U32 R42, R49, 0x10, RZ ;  /* 0x00000010312a7819 */ /* 0x000fe400000006ff */
[----:B------:R-:W-:Y:S02]  /*7860*/  SHF.L.U32 R45, R51, 0x10, RZ ;  /* 0x00000010332d7819 */ /* 0x000fe400000006ff */
[----:B------:R-:W-:Y:S02]  /*7870*/  LOP3.LUT R44, R75, 0xffff0000, RZ, 0xc0, !PT ;  /* 0xffff00004b2c7812 */ /* 0x000fe400078ec0ff */
[----:B------:R-:W-:Y:S03]  /*7880*/  ISETP.NE.AND P0, PT, R100, RZ, PT ;  /* 0x000000ff6400720c */ /* 0x000fe60003f05270 */
[----:B------:R-:W4:Y:S02]  /*7890*/  LDTM.x32 R4, tmem[UR4] ;  /* 0x00000004000479ee */ /* 0x000f2400082c0000 */
[C---:B----4-:R-:W-:Y:S01]  /*78a0*/  FMUL R0, R38.reuse, R4 ;  /* 0x0000000426007220 */ /* 0x050fe20000400000 */
[C---:B------:R-:W-:Y:S01]  /*78b0*/  FMUL R2, R38.reuse, R5 ;  /* 0x0000000526027220 */ /* 0x040fe20000400000 */
[C---:B-1----:R-:W-:Y:S01]  /*78c0*/  FMUL R3, R38.reuse, R6 ;  /* 0x0000000626037220 */ /* 0x042fe20000400000 */
[----:B------:R-:W-:Y:S01]  /*78d0*/  FMUL R7, R38, R7 ;  /* 0x0000000726077220 */ /* 0x000fe20000400000 */
[----:B------:R-:W-:Y:S01]  /*78e0*/  FFMA R0, R41, R40, R0 ;  /* 0x0000002829007223 */ /* 0x000fe20000000000 */
[----:B------:R-:W-:Y:S01]  /*78f0*/  LOP3.LUT R40, R49, 0xffff0000, RZ, 0xc0, !PT ;  /* 0xffff000031287812 */ /* 0x000fe200078ec0ff */
[C---:B------:R-:W-:Y:S01]  /*7900*/  FFMA R2, R41.reuse, R43, R2 ;  /* 0x0000002b29027223 */ /* 0x040fe20000000002 */
[C---:B------:R-:W-:Y:S01]  /*7910*/  SHF.L.U32 R43, R50.reuse, 0x10, RZ ;  /* 0x00000010322b7819 */ /* 0x040fe200000006ff */
[C---:B------:R-:W-:Y:S01]  /*7920*/  FFMA R3, R41.reuse, R42, R3 ;  /* 0x0000002a29037223 */ /* 0x040fe20000000003 */
[----:B------:R-:W-:Y:S01]  /*7930*/  LOP3.LUT R42, R50, 0xffff0000, RZ, 0xc0, !PT ;  /* 0xffff0000322a7812 */ /* 0x000fe200078ec0ff */
[----:B------:R-:W-:Y:S01]  /*7940*/  FMUL R4, R38, R8 ;  /* 0x0000000826047220 */ /* 0x000fe20000400000 */
[----:B------:R-:W-:Y:S01]  /*7950*/  F2FP.BF16.F32.PACK_AB R52, R2, R0 ;  /* 0x000000000234723e */ /* 0x000fe200000010ff */
[----:B------:R-:W-:Y:S01]  /*7960*/  FFMA R7, R41, R40, R7 ;  /* 0x0000002829077223 */ /* 0x000fe20000000007 */
[----:B------:R-:W-:Y:S01]  /*7970*/  LOP3.LUT R40, R51, 0xffff0000, RZ, 0xc0, !PT ;  /* 0xffff000033287812 */ /* 0x000fe200078ec0ff */
[C---:B------:R-:W-:Y:S01]  /*7980*/  FMUL R5, R38.reuse, R9 ;  /* 0x0000000926057220 */ /* 0x040fe20000400000 */
[C---:B------:R-:W-:Y:S01]  /*7990*/  FMUL R6, R38.reuse, R10 ;  /* 0x0000000a26067220 */ /* 0x040fe20000400000 */
[----:B------:R-:W-:Y:S01]  /*79a0*/  FMUL R11, R38, R11 ;  /* 0x0000000b260b7220 */ /* 0x000fe20000400000 */
[----:B------:R-:W-:Y:S01]  /*79b0*/  F2FP.BF16.F32.PACK_AB R53, R7, R3 ;  /* 0x000000030735723e */ /* 0x000fe200000010ff */
[C---:B------:R-:W-:Y:S01]  /*79c0*/  FFMA R4, R41.reuse, R43, R4 ;  /* 0x0000002b29047223 */ /* 0x040fe20000000004 */
[C---:B------:R-:W-:Y:S01]  /*79d0*/  SHF.L.U32 R43, R56.reuse, 0x10, RZ ;  /* 0x00000010382b7819 */ /* 0x040fe200000006ff */
[----:B------:R-:W-:Y:S01]  /*79e0*/  FFMA R5, R41, R42, R5 ;  /* 0x0000002a29057223 */ /* 0x000fe20000000005 */
[----:B------:R-:W-:Y:S01]  /*79f0*/  LOP3.LUT R42, R57, 0xffff0000, RZ, 0xc0, !PT ;  /* 0xffff0000392a7812 */ /* 0x000fe200078ec0ff */
[----:B------:R-:W-:Y:S01]  /*7a00*/  FFMA R6, R41, R45, R6 ;  /* 0x0000002d29067223 */ /* 0x000fe20000000006 */
[----:B------:R-:W-:Y:S01]  /*7a10*/  SHF.L.U32 R45, R57, 0x10, RZ ;  /* 0x00000010392d7819 */ /* 0x000fe200000006ff */
[----:B------:R-:W-:Y:S01]  /*7a20*/  FFMA R11, R41, R40, R11 ;  /* 0x00000028290b7223 */ /* 0x000fe2000000000b */
[----:B------:R-:W-:Y:S01]  /*7a30*/  LOP3.LUT R40, R56, 0xffff0000, RZ, 0xc0, !PT ;  /* 0xffff000038287812 */ /* 0x000fe200078ec0ff */
[C---:B------:R-:W-:Y:S01]  /*7a40*/  FMUL R8, R38.reuse, R12 ;  /* 0x0000000c26087220 */ /* 0x040fe20000400000 */
[----:B------:R-:W-:Y:S01]  /*7a50*/  F2FP.BF16.F32.PACK_AB R54, R5, R4 ;  /* 0x000000040536723e */ /* 0x000fe200000010ff */
[C---:B------:R-:W-:Y:S01]  /*7a60*/  FMUL R9, R38.reuse, R13 ;  /* 0x0000000d26097220 */ /* 0x040fe20000400000 */
[----:B------:R-:W-:Y:S01]  /*7a70*/  F2FP.BF16.F32.PACK_AB R55, R11, R6 ;  /* 0x000000060b37723e */ /* 0x000fe200000010ff */
[C---:B------:R-:W-:Y:S01]  /*7a80*/  FMUL R10, R38.reuse, R14 ;  /* 0x0000000e260a7220 */ /* 0x040fe20000400000 */
[----:B------:R-:W-:Y:S01]  /*7a90*/  FMUL R15, R38, R15 ;  /* 0x0000000f260f7220 */ /* 0x000fe20000400000 */
[----:B------:R-:W-:Y:S01]  /*7aa0*/  FFMA R8, R41, R43, R8 ;  /* 0x0000002b29087223 */ /* 0x000fe20000000008 */
[----:B------:R-:W-:Y:S01]  /*7ab0*/  SHF.L.U32 R43, R59, 0x10, RZ ;  /* 0x000000103b2b7819 */ /* 0x000fe200000006ff */
[C---:B------:R-:W-:Y:S01]  /*7ac0*/  FFMA R9, R41.reuse, R40, R9 ;  /* 0x0000002829097223 */ /* 0x040fe20000000009 */
[C---:B------:R-:W-:Y:S01]  /*7ad0*/  SHF.L.U32 R40, R58.reuse, 0x10, RZ ;  /* 0x000000103a287819 */ /* 0x040fe200000006ff */
        /* <DEDUP_REMOVED lines=8> */
[----:B------:R-:W-:Y:S01]  /*7b60*/  FMUL R14, R38, R18 ;  /* 0x00000012260e7220 */ /* 0x000fe20000400000 */
[----:B------:R-:W-:Y:S01]  /*7b70*/  FFMA R12, R41, R40, R12 ;  /* 0x00000028290c7223 */ /* 0x000fe2000000000c */
[----:B------:R-:W-:Y:S01]  /*7b80*/  LOP3.LUT R40, R59, 0xffff0000, RZ, 0xc0, !PT ;  /* 0xffff00003b287812 */ /* 0x000fe200078ec0ff */
[C---:B------:R-:W-:Y:S01]  /*7b90*/  FFMA R13, R41.reuse, R42, R13 ;  /* 0x0000002a290d7223 */ /* 0x040fe2000000000d */
[----:B------:R-:W-:Y:S01]  /*7ba0*/  LOP3.LUT R42, R64, 0xffff0000, RZ, 0xc0, !PT ;  /* 0xffff0000402a7812 */ /* 0x000fe200078ec0ff */
[----:B------:R-:W-:Y:S01]  /*7bb0*/  FMUL R19, R38, R19 ;  /* 0x0000001326137220 */ /* 0x000fe20000400000 */
[----:B------:R-:W-:Y:S01]  /*7bc0*/  FFMA R14, R41, R43, R14 ;  /* 0x0000002b290e7223 */ /* 0x000fe2000000000e */
[----:B------:R-:W-:Y:S01]  /*7bd0*/  SHF.L.U32 R43, R64, 0x10, RZ ;  /* 0x00000010402b7819 */ /* 0x000fe200000006ff */
[----:B------:R1:W-:Y:S01]  /*7be0*/  STS.128 [R98], R52 ;  /* 0x0000003462007388 */ /* 0x0003e20000000c00 */
[----:B------:R-:W-:Y:S01]  /*7bf0*/  F2FP.BF16.F32.PACK_AB R70, R13, R12 ;  /* 0x0000000c0d46723e */ /* 0x000fe200000010ff */
[C---:B------:R-:W-:Y:S01]  /*7c00*/  FMUL R16, R38.reuse, R20 ;  /* 0x0000001426107220 */ /* 0x040fe20000400000 */
        /* <DEDUP_REMOVED lines=8> */
[C---:B------:R-:W-:Y:S01]  /*7c90*/  FFMA R17, R41.reuse, R42, R17 ;  /* 0x0000002a29117223 */ /* 0x040fe20000000011 */
[----:B------:R-:W-:Y:S01]  /*7ca0*/  FFMA R18, R41, R45, R18 ;  /* 0x0000002d29127223 */ /* 0x000fe20000000012 */
[----:B------:R1:W-:Y:S01]  /*7cb0*/  STS.128 [R97+0x10], R68 ;  /* 0x0000104461007388 */ /* 0x0003e20000000c00 */
[----:B------:R-:W-:Y:S01]  /*7cc0*/  SHF.L.U32 R45, R67, 0x10, RZ ;  /* 0x00000010432d7819 */ /* 0x000fe200000006ff */
[----:B------:R-:W-:Y:S01]  /*7cd0*/  FFMA R23, R41, R40, R23 ;  /* 0x0000002829177223 */ /* 0x000fe20000000017 */
[----:B------:R-:W-:Y:S01]  /*7ce0*/  LOP3.LUT R40, R66, 0xffff0000, RZ, 0xc0, !PT ;  /* 0xffff000042287812 */ /* 0x000fe200078ec0ff */
[C---:B------:R-:W-:Y:S01]  /*7cf0*/  FMUL R20, R38.reuse, R24 ;  /* 0x0000001826147220 */ /* 0x040fe20000400000 */
[----:B------:R-:W-:Y:S01]  /*7d00*/  LOP3.LUT R42, R67, 0xffff0000, RZ, 0xc0, !PT ;  /* 0xffff0000432a7812 */ /* 0x000fe200078ec0ff */
[C---:B------:R-:W-:Y:S01]  /*7d10*/  FMUL R21, R38.reuse, R25 ;  /* 0x0000001926157220 */ /* 0x040fe20000400000 */
[----:B------:R-:W-:Y:S01]  /*7d20*/  F2FP.BF16.F32.PACK_AB R104, R17, R16 ;  /* 0x000000101168723e */ /* 0x000fe200000010ff */
[C---:B------:R-:W-:Y:S01]  /*7d30*/  FMUL R22, R38.reuse, R26 ;  /* 0x0000001a26167220 */ /* 0x040fe20000400000 */
[----:B------:R-:W-:Y:S01]  /*7d40*/  FMUL R27, R38, R27 ;  /* 0x0000001b261b7220 */ /* 0x000fe20000400000 */
[C---:B------:R-:W-:Y:S01]  /*7d50*/  FFMA R20, R41.reuse, R43, R20 ;  /* 0x0000002b29147223 */ /* 0x040fe20000000014 */
[C---:B------:R-:W-:Y:S01]  /*7d60*/  FFMA R21, R41.reuse, R40, R21 ;  /* 0x0000002829157223 */ /* 0x040fe20000000015 */
[C---:B------:R-:W-:Y:S01]  /*7d70*/  FFMA R22, R41.reuse, R45, R22 ;  /* 0x0000002d29167223 */ /* 0x040fe20000000016 */
[----:B------:R-:W-:Y:S01]  /*7d80*/  FFMA R27, R41, R42, R27 ;  /* 0x0000002a291b7223 */ /* 0x000fe2000000001b */
[----:B------:R-:W-:Y:S01]  /*7d90*/  SHF.L.U32 R40, R72, 0x10, RZ ;  /* 0x0000001048287819 */ /* 0x000fe200000006ff */
[----:B------:R-:W-:Y:S01]  /*7da0*/  FMUL R24, R38, R28 ;  /* 0x0000001c26187220 */ /* 0x000fe20000400000 */
[----:B------:R-:W-:Y:S01]  /*7db0*/  LOP3.LUT R42, R72, 0xffff0000, RZ, 0xc0, !PT ;  /* 0xffff0000482a7812 */ /* 0x000fe200078ec0ff */
[C---:B------:R-:W-:Y:S01]  /*7dc0*/  FMUL R25, R38.reuse, R29 ;  /* 0x0000001d26197220 */ /* 0x040fe20000400000 */
[----:B------:R-:W-:Y:S01]  /*7dd0*/  SHF.L.U32 R43, R73, 0x10, RZ ;  /* 0x00000010492b7819 */ /* 0x000fe200000006ff */
[C---:B------:R-:W-:Y:S01]  /*7de0*/  FMUL R26, R38.reuse, R30 ;  /* 0x0000001e261a7220 */ /* 0x040fe20000400000 */
[C---:B------:R-:W-:Y:S01]  /*7df0*/  FFMA R24, R41.reuse, R40, R24 ;  /* 0x0000002829187223 */ /* 0x040fe20000000018 */
[----:B------:R-:W-:Y:S01]  /*7e00*/  FFMA R25, R41, R42, R25 ;  /* 0x0000002a29197223 */ /* 0x000fe20000000019 */
[----:B------:R-:W-:Y:S01]  /*7e10*/  LOP3.LUT R40, R73, 0xffff0000, RZ, 0xc0, !PT ;  /* 0xffff000049287812 */ /* 0x000fe200078ec0ff */
[----:B------:R-:W-:Y:S01]  /*7e20*/  FFMA R26, R41, R43, R26 ;  /* 0x0000002b291a7223 */ /* 0x000fe2000000001a */
[----:B------:R-:W-:Y:S01]  /*7e30*/  FMUL R31, R38, R31 ;  /* 0x0000001f261f7220 */ /* 0x000fe20000400000 */
[----:B------:R-:W-:Y:S01]  /*7e40*/  SHF.L.U32 R43, R74, 0x10, RZ ;  /* 0x000000104a2b7819 */ /* 0x000fe200000006ff */
[----:B------:R-:W-:Y:S01]  /*7e50*/  FMUL R28, R38, R32 ;  /* 0x00000020261c7220 */ /* 0x000fe20000400000 */
[----:B------:R-:W-:Y:S01]  /*7e60*/  LOP3.LUT R42, R74, 0xffff0000, RZ, 0xc0, !PT ;  /* 0xffff00004a2a7812 */ /* 0x000fe200078ec0ff */
[C---:B------:R-:W-:Y:S01]  /*7e70*/  FMUL R29, R38.reuse, R33 ;  /* 0x00000021261d7220 */ /* 0x040fe20000400000 */
[----:B------:R-:W-:Y:S01]  /*7e80*/  SHF.L.U32 R45, R75, 0x10, RZ ;  /* 0x000000104b2d7819 */ /* 0x000fe200000006ff */
[C---:B------:R-:W-:Y:S01]  /*7e90*/  FMUL R30, R38.reuse, R34 ;  /* 0x00000022261e7220 */ /* 0x040fe20000400000 */
[----:B------:R-:W-:Y:S01]  /*7ea0*/  FFMA R31, R41, R40, R31 ;  /* 0x00000028291f7223 */ /* 0x000fe2000000001f */
[----:B------:R-:W-:Y:S01]  /*7eb0*/  FMUL R35, R38, R35 ;  /* 0x0000002326237220 */ /* 0x000fe20000400000 */
[----:B------:R-:W-:Y:S01]  /*7ec0*/  F2FP.BF16.F32.PACK_AB R105, R23, R18 ;  /* 0x000000121769723e */ /* 0x000fe200000010ff */
[----:B------:R-:W-:Y:S01]  /*7ed0*/  FFMA R28, R41, R43, R28 ;  /* 0x0000002b291c7223 */ /* 0x000fe2000000001c */
[----:B------:R-:W-:Y:S01]  /*7ee0*/  F2FP.BF16.F32.PACK_AB R106, R21, R20 ;  /* 0x00000014156a723e */ /* 0x000fe200000010ff */
[----:B------:R-:W-:Y:S01]  /*7ef0*/  FFMA R29, R41, R42, R29 ;  /* 0x0000002a291d7223 */ /* 0x000fe2000000001d */
[----:B------:R-:W-:Y:S01]  /*7f00*/  F2FP.BF16.F32.PACK_AB R107, R27, R22 ;  /* 0x000000161b6b723e */ /* 0x000fe200000010ff */
[C---:B------:R-:W-:Y:S01]  /*7f10*/  FFMA R30, R41.reuse, R45, R30 ;  /* 0x0000002d291e7223 */ /* 0x040fe2000000001e */
[----:B------:R-:W-:Y:S01]  /*7f20*/  FFMA R35, R41, R44, R35 ;  /* 0x0000002c29237223 */ /* 0x000fe20000000023 */
[----:B------:R-:W-:Y:S02]  /*7f30*/  F2FP.BF16.F32.PACK_AB R108, R25, R24 ;  /* 0x00000018196c723e */ /* 0x000fe400000010ff */
[----:B------:R1:W-:Y:S01]  /*7f40*/  STS.128 [R96+0x20], R104 ;  /* 0x0000206860007388 */ /* 0x0003e20000000c00 */
[----:B------:R-:W-:Y:S02]  /*7f50*/  F2FP.BF16.F32.PACK_AB R109, R31, R26 ;  /* 0x0000001a1f6d723e */ /* 0x000fe400000010ff */
[----:B------:R-:W-:Y:S02]  /*7f60*/  F2FP.BF16.F32.PACK_AB R110, R29, R28 ;  /* 0x0000001c1d6e723e */ /* 0x000fe400000010ff */
[----:B------:R-:W-:Y:S05]  /*7f70*/  F2FP.BF16.F32.PACK_AB R111, R35, R30 ;  /* 0x0000001e236f723e */ /* 0x000fea00000010ff */
[----:B------:R1:W-:Y:S01]  /*7f80*/  STS.128 [R92+0x30], R108 ;  /* 0x0000306c5c007388 */ /* 0x0003e20000000c00 */
[----:B------:R-:W-:Y:S01]  /*7f90*/  @!PT LDS RZ, [RZ] ;  /* 0x00000000fffff984 */ /* 0x000fe20000000800 */
[----:B------:R-:W-:Y:S01]  /*7fa0*/  @!PT LDS RZ, [RZ] ;  /* 0x00000000fffff984 */ /* 0x000fe20000000800 */
[----:B------:R-:W-:Y:S01]  /*7fb0*/  @!PT LDS RZ, [RZ] ;  /* 0x00000000fffff984 */ /* 0x000fe20000000800 */
[----:B------:R-:W-:Y:S01]  /*7fc0*/  @!PT LDS RZ, [RZ] ;  /* 0x00000000fffff984 */ /* 0x000fe20000000800 */
[----:B------:R3:W-:Y:S07]  /*7fd0*/  MEMBAR.ALL.CTA ;  /* 0x0000000000007992 */ /* 0x0007ee0000008000 */
[----:B---3--:R-:W3:Y:S02]  /*7fe0*/  FENCE.VIEW.ASYNC.S ;  /* 0x00000000000073c6 */ /* 0x008ee40000000000 */
[----:B---3--:R-:W-:Y:S06]  /*7ff0*/  BAR.SYNC.DEFER_BLOCKING 0x1, 0x80 ;  /* 0x0042000000007b1d */ /* 0x008fec0000010000 */
[----:B------:R-:W-:Y:S05]  /*8000*/  @P0 BRA `(.L_x_118) ;  /* 0x0000000000280947 */ /* 0x000fea0003800000 */
[----:B------:R-:W-:Y:S01]  /*8010*/  UIADD3 UR4, UPT, UPT, UR43, 0x200, URZ ;  /* 0x000002002b047890 */ /* 0x000fe2000fffe0ff */
[----:B------:R-:W-:Y:S05]  /*8020*/  UMOV UR51, UR52 ;  /* 0x0000003400337c82 */ /* 0x000fea0008000000 */
[----:B------:R-:W-:Y:S01]  /*8030*/  MOV R89, UR4 ;  /* 0x0000000400597c02 */ /* 0x000fe20008000f00 */
[----:B------:R-:W-:Y:S03]  /*8040*/  UIADD3 UR4, UP0, UPT, UR62, 0xa80, URZ ;  /* 0x00000a803e047890 */ /* 0x000fe6000ff1e0ff */
[----:B------:R-:W-:Y:S01]  /*8050*/  R2UR UR48, R89 ;  /* 0x00000000593072ca */ /* 0x000fe200000e0000 */
[----:B------:R-:W-:Y:S11]  /*8060*/  UIADD3.X UR5, UPT, UPT, URZ, UR63, URZ, UP0, !UPT ;  /* 0x0000003fff057290 */ /* 0x000ff600087fe4ff */
[----:B------:R-:W-:Y:S01]  /*8070*/  @!UPT UIADD3 URZ, UPT, UPT, URZ, URZ, URZ ;  /* 0x000000fffffff290 */ /* 0x000fe2000fffe0ff */
[----:B------:R3:W-:Y:S01]  /*8080*/  UTMASTG.3D [UR48], [UR4] ;  /* 0x00000030040073b5 */ /* 0x0007e20008010000 */
[----:B------:R0:W-:Y:S01]  /*8090*/  UTMACMDFLUSH ;  /* 0x00000000000079b7 */ /* 0x0001e20000000000 */
[----:B---3--:R-:W-:Y:S04]  /*80a0*/  DEPBAR.LE SB0, 0x1 ;  /* 0x000080400000791a */ /* 0x008fe80000000000 */
.L_x_118:
[----:B------:R-:W-:Y:S05]  /*80b0*/  BSYNC.RECONVERGENT B0 ;  /* 0x0000000000007941 */ /* 0x000fea0003800200 */
.L_x_117:
[----:B------:R-:W-:Y:S01]  /*80c0*/  BAR.SYNC.DEFER_BLOCKING 0x1, 0x80 ;  /* 0x0042000000007b1d */ /* 0x000fe20000010000 */
[----:B------:R-:W-:Y:S01]  /*80d0*/  ISETP.NE.AND P1, PT, R101, RZ, PT ;  /* 0x000000ff6500720c */ /* 0x000fe20003f25270 */
[----:B------:R-:W-:Y:S01]  /*80e0*/  UISETP.NE.AND UP0, UPT, UR46, URZ, UPT ;  /* 0x000000ff2e00728c */ /* 0x000fe2000bf05270 */
[----:B------:R-:W-:Y:S11]  /*80f0*/  LEA R3, R47, UR43, 0x3 ;  /* 0x0000002b2f037c11 */ /* 0x000ff6000f8e18ff */
[----:B------:R-:W-:Y:S01]  /*8100*/  @P1 SHF.L.U32 R2, R95, 0x1f, RZ ;  /* 0x0000001f5f021819 */ /* 0x000fe200000006ff */
[----:B------:R-:W-:Y:S06]  /*8110*/  BRA.U !UP0, `(.L_x_119) ;  /* 0x0000000108287547 */ /* 0x000fec000b800000 */
[----:B------:R-:W-:Y:S01]  /*8120*/  R2UR UR4, R88 ;  /* 0x00000000580472ca */ /* 0x000fe200000e0000 */
[----:B------:R-:W-:Y:S05]  /*8130*/  IMAD.U32 R5, RZ, RZ, UR45 ;  /* 0x0000002dff057e24 */ /* 0x000fea000f8e00ff */
[----:B------:R-:W-:Y:S05]  /*8140*/  @P1 LEA R5, R5, UR43, 0x3 ;  /* 0x0000002b05051c11 */ /* 0x000fea000f8e18ff */
[----:B------:R-:W-:Y:S02]  /*8150*/  @P1 VIADD R5, R5, 0x50 ;  /* 0x0000005005051836 */ /* 0x000fe40000000000 */
[----:B------:R-:W-:Y:S01]  /*8160*/  IMAD.U32 R0, RZ, RZ, UR4 ;  /* 0x00000004ff007e24 */ /* 0x000fe2000f8e00ff */
[----:B------:R-:W-:Y:S04]  /*8170*/  UIADD3 UR4, UPT, UPT, UR45, 0x1, URZ ;  /* 0x000000012d047890 */ /* 0x000fe8000fffe0ff */
[----:B------:R-:W-:Y:S01]  /*8180*/  @P1 PRMT R0, R0, 0x654, R5 ;  /* 0x0000065400001816 */ /* 0x000fe20000000005 */
[----:B------:R-:W-:Y:S03]  /*8190*/  UISETP.NE.AND UP0, UPT, UR4, 0x4, UPT ;  /* 0x000000040400788c */ /* 0x000fe6000bf05270 */
[----:B------:R3:W-:Y:S01]  /*81a0*/  @P1 SYNCS.ARRIVE.TRANS64.RED.A1T0 RZ, [R0+URZ], RZ ;  /* 0x000000ff00ff19a7 */ /* 0x0007e200081004ff */
[----:B------:R-:W-:Y:S07]  /*81b0*/  USEL UR45, UR4, URZ, UP0 ;  /* 0x000000ff042d7287 */ /* 0x000fee0008000000 */
.L_x_119:
[----:B------:R-:W4:Y:S01]  /*81c0*/  @P1 SYNCS.PHASECHK.TRANS64.TRYWAIT P0, [R3+URZ+0x30], R2 ;  /* 0x00003002030015a7 */ /* 0x000f2200080011ff */
[----:B------:R-:W-:Y:S01]  /*81d0*/  BSSY B1, `(.L_x_120) ;  /* 0x0000016000017945 */ /* 0x000fe20003800000 */
[----:B----4-:R-:W-:Y:S03]  /*81e0*/  @P1 SEL R46, RZ, 0x1, !P0 ;  /* 0x00000001ff2e1807 */ /* 0x010fe60004000000 */
[----:B------:R-:W-:Y:S05]  /*81f0*/  @!P1 BRA `(.L_x_121) ;  /* 0x00000000004c9947 */ /* 0x000fea0003800000 */
[----:B------:R-:W-:Y:S01]  /*8200*/  ISETP.NE.AND P0, PT, R46, RZ, PT ;  /* 0x000000ff2e00720c */ /* 0x000fe20003f05270 */
[----:B------:R-:W-:Y:S01]  /*8210*/  BSSY B0, `(.L_x_122) ;  /* 0x000000b000007945 */ /* 0x000fe20003800000 */
[----:B------:R-:W-:Y:S11]  /*8220*/  ISETP.NE.AND P1, PT, R60, RZ, PT ;  /* 0x000000ff3c00720c */ /* 0x000ff60003f25270 */
[----:B------:R-:W-:Y:S02]  /*8230*/  @!UPT UIADD3 URZ, UPT, UPT, URZ, URZ, URZ ;  /* 0x000000fffffff290 */ /* 0x000fe4000fffe0ff */
[C---:B------:R-:W-:Y:S01]  /*8240*/  @P1 IMAD R6, R47.reuse, 0x2000, R98 ;  /* 0x000020002f061824 */ /* 0x040fe200078e0262 */
[C---:B------:R-:W-:Y:S01]  /*8250*/  @P1 LEA R4, R47.reuse, R96, 0xd ;  /* 0x000000602f041211 */ /* 0x040fe200078e68ff */
[C---:B------:R-:W-:Y:S02]  /*8260*/  @P1 IMAD R5, R47.reuse, 0x2000, R97 ;  /* 0x000020002f051824 */ /* 0x040fe400078e0261 */
[----:B------:R-:W-:Y:S01]  /*8270*/  @P1 IMAD R2, R47, 0x2000, R92 ;  /* 0x000020002f021824 */ /* 0x000fe200078e025c */
[----:B------:R-:W-:Y:S06]  /*8280*/  @P0 BRA `(.L_x_123) ;  /* 0x00000000000c0947 */ /* 0x000fec0003800000 */
[----:B---3--:R-:W-:Y:S04]  /*8290*/  SHF.L.U32 R0, R95, 0x1f, RZ ;  /* 0x0000001f5f007819 */ /* 0x008fe800000006ff */
[----:B------:R-:W3:Y:S02]  /*82a0*/  SYNCS.PHASECHK.TRANS64.TRYWAIT P0, [R3+URZ+0x30], R0 ;  /* 0x00003000030075a7 */ /* 0x000ee400080011ff */
[----:B---3--:R-:W-:Y:S05]  /*82b0*/  @!P0 BRA `(.L_x_124) ;  /* 0x0000003000908947 */ /* 0x008fea0003800000 */
.L_x_123:
[----:B------:R-:W-:Y:S05]  /*82c0*/  BSYNC B0 ;  /* 0x0000000000007941 */ /* 0x000fea0003800000 */
.L_x_122:
[----:B------:R-:W-:Y:S02]  /*82d0*/  ISETP.NE.AND P0, PT, R60, RZ, PT ;  /* 0x000000ff3c00720c */ /* 0x000fe40003f05270 */
[----:B------:R-:W-:Y:S11]  /*82e0*/  IADD3 R47, PT, PT, R47, 0x1, RZ ;  /* 0x000000012f2f7810 */ /* 0x000ff60007ffe0ff */
[----:B------:R4:W1:Y:S04]  /*82f0*/  @P0 LDS.128 R48, [R6] ;  /* 0x0000000006300984 */ /* 0x0008680000000c00 */
[----:B------:R4:W1:Y:S04]  /*8300*/  @P0 LDS.128 R56, [R5+0x10] ;  /* 0x0000100005380984 */ /* 0x0008680000000c00 */
[----:B------:R4:W1:Y:S04]  /*8310*/  @P0 LDS.128 R64, [R4+0x20] ;  /* 0x0000200004400984 */ /* 0x0008680000000c00 */
[----:B------:R4:W1:Y:S02]  /*8320*/  @P0 LDS.128 R72, [R2+0x30] ;  /* 0x0000300002480984 */ /* 0x0008640000000c00 */
.L_x_121:
[----:B------:R-:W-:Y:S05]  /*8330*/  BSYNC B1 ;  /* 0x0000000000017941 */ /* 0x000fea0003800000 */
.L_x_120:
[----:B---3--:R-:W-:Y:S05]  /*8340*/  VIADD R0, R39, 0x20 ;  /* 0x0000002027007836 */ /* 0x008fea0000000000 */
[----:B------:R-:W-:Y:S04]  /*8350*/  SHF.R.U32.HI R0, RZ, 0x15, R0 ;  /* 0x00000015ff007819 */ /* 0x000fe80000011600 */
[----:B------:R-:W-:Y:S11]  /*8360*/  LOP3.LUT P0, RZ, R0, 0x3, R85, 0x48, !PT ;  /* 0x0000000300ff7812 */ /* 0x000ff60007804855 */
[----:B------:R-:W-:Y:S02]  /*8370*/  @!UPT UIADD3 URZ, UPT, UPT, URZ, URZ, URZ ;  /* 0x000000fffffff290 */ /* 0x000fe4000fffe0ff */
[----:B------:R-:W-:Y:S05]  /*8380*/  @!P0 BRA `(.L_x_125) ;  /* 0x0000000000408947 */ /* 0x000fea0003800000 */
[----:B------:R-:W3:Y:S01]  /*8390*/  LDCU.64 UR8, c[0x4][0x70] ;  /* 0x01000e00ff0877ac */ /* 0x000ee20008000a00 */
[----:B------:R-:W-:Y:S01]  /*83a0*/  MOV R3, 0x0 ;  /* 0x0000000000037802 */ /* 0x000fe20000000f00 */
[----:B------:R-:W-:Y:S02]  /*83b0*/  HFMA2 R12, -RZ, RZ, 0, 5.9604644775390625e-08 ;  /* 0x00000001ff0c7431 */ /* 0x000fe400000001ff */
[----:B------:R-:W-:Y:S02]  /*83c0*/  IMAD.MOV.U32 R8, RZ, RZ, 0x192 ;  /* 0x00000192ff087424 */ /* 0x000fe400078e00ff */
[----:B------:R-:W-:Y:S01]  /*83d0*/  IMAD.MOV.U32 R13, RZ, RZ, RZ ;  /* 0x000000ffff0d7224 */ /* 0x000fe200078e00ff */
[----:B------:R-:W5:Y:S01]  /*83e0*/  LDCU.64 UR6, c[0x4][0x78] ;  /* 0x01000f00ff0677ac */ /* 0x000f620008000a00 */
[----:B----4-:R-:W4:Y:S01]  /*83f0*/  LDC.64 R2, c[0x4][R3] ;  /* 0x0100000003027b82 */ /* 0x010f220000000a00 */
[----:B------:R-:W2:Y:S01]  /*8400*/  LDCU.64 UR4, c[0x4][0x10] ;  /* 0x01000200ff0477ac */ /* 0x000ea20008000a00 */
[----:B---3--:R-:W-:Y:S01]  /*8410*/  MOV R5, UR9 ;  /* 0x0000000900057c02 */ /* 0x008fe20008000f00 */
[----:B------:R-:W-:Y:S01]  /*8420*/  IMAD.U32 R4, RZ, RZ, UR8 ;  /* 0x00000008ff047e24 */ /* 0x000fe2000f8e00ff */
[----:B-----5:R-:W-:Y:S01]  /*8430*/  MOV R7, UR7 ;  /* 0x0000000700077c02 */ /* 0x020fe20008000f00 */
[----:B------:R-:W-:Y:S01]  /*8440*/  IMAD.U32 R6, RZ, RZ, UR6 ;  /* 0x00000006ff067e24 */ /* 0x000fe2000f8e00ff */
[----:B--2---:R-:W-:Y:S01]  /*8450*/  MOV R11, UR5 ;  /* 0x00000005000b7c02 */ /* 0x004fe20008000f00 */
[----:B------:R-:W-:Y:S02]  /*8460*/  IMAD.U32 R10, RZ, RZ, UR4 ;  /* 0x00000004ff0a7e24 */ /* 0x000fe4000f8e00ff */
[----:B------:R-:W-:Y:S07]  /*8470*/  LEPC R20, `(.L_x_125) ;  /* 0x000000001014794e */ /* 0x000fee0000000000 */
[----:B-1--4-:R-:W-:Y:S05]  /*8480*/  CALL.ABS.NOINC R2 ;  /* 0x0000000002007343 */ /* 0x012fea0003c00000 */
.L_x_125:
[C---:B-1----:R-:W-:Y:S01]  /*8490*/  SHF.L.U32 R40, R48.reuse, 0x10, RZ ;  /* 0x0000001030287819 */ /* 0x042fe200000006ff */
[----:B------:R-:W-:Y:S05]  /*84a0*/  WARPSYNC.ALL ;  /* 0x0000000000007948 */ /* 0x000fea0003800000 */
[----:B------:R-:W-:Y:S01]  /*84b0*/  R2UR UR4, R39 ;  /* 0x00000000270472ca */ /* 0x000fe200000e0000 */
[----:B------:R-:W-:Y:S01]  /*84c0*/  BSSY.RECONVERGENT B0, `(.L_x_126) ;  /* 0x0000090000007945 */ /* 0x000fe20003800200 */
[----:B------:R-:W-:Y:S02]  /*84d0*/  LOP3.LUT R43, R48, 0xffff0000, RZ, 0xc0, !PT ;  /* 0xffff0000302b7812 */ /* 0x000fe400078ec0ff */
[----:B------:R-:W-:Y:S02]  /*84e0*/  LOP3.LUT R42, R49, 0xffff0000, RZ, 0xc0, !PT ;  /* 0xffff0000312a7812 */ /* 0x000fe400078ec0ff */
[----:B------:R-:W-:Y:S02]  /*84f0*/  SHF.L.U32 R45, R51, 0x10, RZ ;  /* 0x00000010332d7819 */ /* 0x000fe400000006ff */
[----:B------:R-:W-:Y:S02]  /*8500*/  ISETP.NE.AND P6, PT, R101, RZ, PT ;  /* 0x000000ff6500720c */ /* 0x000fe40003fc5270 */
[----:B------:R-:W-:Y:S02]  /*8510*/  R2UR UR5, R88 ;  /* 0x00000000580572ca */ /* 0x000fe400000e0000 */
[----:B------:R-:W-:Y:S01]  /*8520*/  MOV R52, UR45 ;  /* 0x0000002d00347c02 */ /* 0x000fe20008000f00 */
[----:B----4-:R-:W1:Y:S01]  /*8530*/  LDTM.x32 R4, tmem[UR4+0x20] ;  /* 0x00002004000479ee */ /* 0x010e6200082c0000 */
[----:B------:R-:W-:Y:S02]  /*8540*/  LOP3.LUT R44, R75, 0xffff0000, RZ, 0xc0, !PT ;  /* 0xffff00004b2c7812 */ /* 0x000fe400078ec0ff */
[----:B------:R-:W-:Y:S02]  /*8550*/  ISETP.NE.AND P0, PT, R100, RZ, PT ;  /* 0x000000ff6400720c */ /* 0x000fe40003f05270 */
[----:B------:R-:W-:Y:S03]  /*8560*/  LEA R62, R47, UR43, 0x3 ;  /* 0x0000002b2f3e7c11 */ /* 0x000fe6000f8e18ff */
[----:B------:R-:W-:Y:S02]  /*8570*/  @P6 LEA R52, R52, UR43, 0x3 ;  /* 0x0000002b34346c11 */ /* 0x000fe4000f8e18ff */
[----:B------:R-:W-:Y:S02]  /*8580*/  MOV R61, UR5 ;  /* 0x00000005003d7c02 */ /* 0x000fe40008000f00 */
[----:B------:R-:W-:Y:S02]  /*8590*/  @P6 IADD3 R52, PT, PT, R52, 0x50, RZ ;  /* 0x0000005034346810 */ /* 0x000fe40007ffe0ff */
[----:B------:R-:W-:Y:S02]  /*85a0*/  @P6 SHF.L.U32 R63, R95, 0x1f, RZ ;  /* 0x0000001f5f3f6819 */ /* 0x000fe400000006ff */
[----:B------:R-:W-:Y:S01]  /*85b0*/  @P6 PRMT R61, R61, 0x654, R52 ;  /* 0x000006543d3d6816 */ /* 0x000fe20000000034 */
[C---:B-1----:R-:W-:Y:S01]  /*85c0*/  FMUL R0, R38.reuse, R4 ;  /* 0x0000000426007220 */ /* 0x042fe20000400000 */
[C---:B------:R-:W-:Y:S01]  /*85d0*/  FMUL R2, R38.reuse, R5 ;  /* 0x0000000526027220 */ /* 0x040fe20000400000 */
[C---:B------:R-:W-:Y:S01]  /*85e0*/  FMUL R3, R38.reuse, R6 ;  /* 0x0000000626037220 */ /* 0x040fe20000400000 */
[----:B------:R-:W-:Y:S01]  /*85f0*/  FMUL R7, R38, R7 ;  /* 0x0000000726077220 */ /* 0x000fe20000400000 */
[----:B------:R-:W-:Y:S01]  /*8600*/  FFMA R0, R41, R40, R0 ;  /* 0x0000002829007223 */ /* 0x000fe20000000000 */
[----:B------:R-:W-:Y:S01]  /*8610*/  SHF.L.U32 R40, R49, 0x10, RZ ;  /* 0x0000001031287819 */ /* 0x000fe200000006ff */
[C---:B------:R-:W-:Y:S01]  /*8620*/  FFMA R2, R41.reuse, R43, R2 ;  /* 0x0000002b29027223 */ /* 0x040fe20000000002 */
[----:B------:R-:W-:Y:S01]  /*8630*/  SHF.L.U32 R43, R50, 0x10, RZ ;  /* 0x00000010322b7819 */ /* 0x000fe200000006ff */
[C---:B------:R-:W-:Y:S01]  /*8640*/  FMUL R4, R38.reuse, R8 ;  /* 0x0000000826047220 */ /* 0x040fe20000400000 */
[----:B------:R-:W-:Y:S01]  /*8650*/  FMUL R5, R38, R9 ;  /* 0x0000000926057220 */ /* 0x000fe20000400000 */
[C---:B------:R-:W-:Y:S01]  /*8660*/  FFMA R3, R41.reuse, R40, R3 ;  /* 0x0000002829037223 */ /* 0x040fe20000000003 */
[----:B------:R-:W-:Y:S01]  /*8670*/  LOP3.LUT R40, R50, 0xffff0000, RZ, 0xc0, !PT ;  /* 0xffff000032287812 */ /* 0x000fe200078ec0ff */
[----:B------:R-:W-:Y:S01]  /*8680*/  FFMA R7, R41, R42, R7 ;  /* 0x0000002a29077223 */ /* 0x000fe20000000007 */
[----:B------:R-:W-:Y:S01]  /*8690*/  LOP3.LUT R42, R51, 0xffff0000, RZ, 0xc0, !PT ;  /* 0xffff0000332a7812 */ /* 0x000fe200078ec0ff */
[----:B------:R-:W-:Y:S01]  /*86a0*/  FMUL R6, R38, R10 ;  /* 0x0000000a26067220 */ /* 0x000fe20000400000 */
[----:B------:R-:W-:Y:S01]  /*86b0*/  F2FP.BF16.F32.PACK_AB R52, R2, R0 ;  /* 0x000000000234723e */ /* 0x000fe200000010ff */
[----:B------:R-:W-:Y:S01]  /*86c0*/  FMUL R11, R38, R11 ;  /* 0x0000000b260b7220 */ /* 0x000fe20000400000 */
[----:B------:R-:W-:Y:S01]  /*86d0*/  F2FP.BF16.F32.PACK_AB R53, R7, R3 ;  /* 0x000000030735723e */ /* 0x000fe200000010ff */
        /* <DEDUP_REMOVED lines=20> */
[C---:B------:R-:W-:Y:S01]  /*8820*/  FMUL R12, R38.reuse, R16 ;  /* 0x00000010260c7220 */ /* 0x040fe20000400000 */
        /* <DEDUP_REMOVED lines=13> */
[----:B------:R1:W-:Y:S01]  /*8900*/  STS.128 [R98+0x2000], R52 ;  /* 0x0020003462007388 */ /* 0x0003e20000000c00 */
[----:B------:R-:W-:Y:S01]  /*8910*/  F2FP.BF16.F32.PACK_AB R70, R13, R12 ;  /* 0x0000000c0d46723e */ /* 0x000fe200000010ff */
[----:B------:R-:W-:Y:S01]  /*8920*/  FFMA R19, R41, R40, R19 ;  /* 0x0000002829137223 */ /* 0x000fe20000000013 */
[----:B------:R-:W-:Y:S01]  /*8930*/  LOP3.LUT R40, R64, 0xffff0000, RZ, 0xc0, !PT ;  /* 0xffff000040287812 */ /* 0x000fe200078ec0ff */
[C---:B------:R-:W-:Y:S01]  /*8940*/  FMUL R16, R38.reuse, R20 ;  /* 0x0000001426107220 */ /* 0x040fe20000400000 */
[C---:B------:R-:W-:Y:S01]  /*8950*/  FMUL R17, R38.reuse, R21 ;  /* 0x0000001526117220 */ /* 0x040fe20000400000 */
[C---:B------:R-:W-:Y:S01]  /*8960*/  FMUL R18, R38.reuse, R22 ;  /* 0x0000001626127220 */ /* 0x040fe20000400000 */
[----:B------:R-:W-:Y:S01]  /*8970*/  F2FP.BF16.F32.PACK_AB R71, R19, R14 ;  /* 0x0000000e1347723e */ /* 0x000fe200000010ff */
[----:B------:R-:W-:Y:S01]  /*8980*/  FMUL R23, R38, R23 ;  /* 0x0000001726177220 */ /* 0x000fe20000400000 */
[----:B------:R-:W-:Y:S01]  /*8990*/  FFMA R16, R41, R43, R16 ;  /* 0x0000002b29107223 */ /* 0x000fe20000000010 */
[----:B------:R-:W-:Y:S01]  /*89a0*/  SHF.L.U32 R43, R67, 0x10, RZ ;  /* 0x00000010432b7819 */ /* 0x000fe200000006ff */
[C---:B------:R-:W-:Y:S01]  /*89b0*/  FFMA R17, R41.reuse, R40, R17 ;  /* 0x0000002829117223 */ /* 0x040fe20000000011 */
[----:B------:R1:W-:Y:S01]  /*89c0*/  STS.128 [R97+0x2010], R68 ;  /* 0x0020104461007388 */ /* 0x0003e20000000c00 */
        /* <DEDUP_REMOVED lines=8> */
[C---:B------:R-:W-:Y:S01]  /*8a50*/  FMUL R22, R38.reuse, R26 ;  /* 0x0000001a26167220 */ /* 0x040fe20000400000 */
[----:B------:R-:W-:Y:S01]  /*8a60*/  FFMA R20, R41, R40, R20 ;  /* 0x0000002829147223 */ /* 0x000fe20000000014 */
[----:B------:R-:W-:Y:S01]  /*8a70*/  LOP3.LUT R40, R67, 0xffff0000, RZ, 0xc0, !PT ;  /* 0xffff000043287812 */ /* 0x000fe200078ec0ff */
[C---:B------:R-:W-:Y:S01]  /*8a80*/  FFMA R21, R41.reuse, R42, R21 ;  /* 0x0000002a29157223 */ /* 0x040fe20000000015 */
[C---:B------:R-:W-:Y:S01]  /*8a90*/  FFMA R22, R41.reuse, R43, R22 ;  /* 0x0000002b29167223 */ /* 0x040fe20000000016 */
[----:B------:R-:W-:Y:S01]  /*8aa0*/  FMUL R27, R38, R27 ;  /* 0x0000001b261b7220 */ /* 0x000fe20000400000 */
[----:B------:R-:W-:Y:S01]  /*8ab0*/  SHF.L.U32 R43, R72, 0x10, RZ ;  /* 0x00000010482b7819 */ /* 0x000fe200000006ff */
[----:B------:R-:W-:Y:S01]  /*8ac0*/  FMUL R24, R38, R28 ;  /* 0x0000001c26187220 */ /* 0x000fe20000400000 */
[----:B------:R-:W-:Y:S01]  /*8ad0*/  LOP3.LUT R42, R72, 0xffff0000, RZ, 0xc0, !PT ;  /* 0xffff0000482a7812 */ /* 0x000fe200078ec0ff */
[C---:B------:R-:W-:Y:S01]  /*8ae0*/  FMUL R25, R38.reuse, R29 ;  /* 0x0000001d26197220 */ /* 0x040fe20000400000 */
[C---:B------:R-:W-:Y:S01]  /*8af0*/  FMUL R26, R38.reuse, R30 ;  /* 0x0000001e261a7220 */ /* 0x040fe20000400000 */
[C---:B------:R-:W-:Y:S01]  /*8b00*/  FFMA R27, R41.reuse, R40, R27 ;  /* 0x00000028291b7223 */ /* 0x040fe2000000001b */
[----:B------:R-:W-:Y:S01]  /*8b10*/  FFMA R24, R41, R43, R24 ;  /* 0x0000002b29187223 */ /* 0x000fe20000000018 */
[----:B------:R-:W-:Y:S01]  /*8b20*/  LOP3.LUT R40, R73, 0xffff0000, RZ, 0xc0, !PT ;  /* 0xffff000049287812 */ /* 0x000fe200078ec0ff */
[C---:B------:R-:W-:Y:S01]  /*8b30*/  FFMA R25, R41.reuse, R42, R25 ;  /* 0x0000002a29197223 */ /* 0x040fe20000000019 */
[----:B------:R-:W-:Y:S01]  /*8b40*/  FMUL R31, R38, R31 ;  /* 0x0000001f261f7220 */ /* 0x000fe20000400000 */
[----:B------:R-:W-:Y:S01]  /*8b50*/  SHF.L.U32 R43, R74, 0x10, RZ ;  /* 0x000000104a2b7819 */ /* 0x000fe200000006ff */
[----:B------:R-:W-:Y:S01]  /*8b60*/  FFMA R26, R41, R45, R26 ;  /* 0x0000002d291a7223 */ /* 0x000fe2000000001a */
        /* <DEDUP_REMOVED lines=28> */
[----:B------:R-:W-:Y:S02]  /*8d30*/  UIADD3 UR4, UP0, UPT, UR62, 0xa80, URZ ;  /* 0x00000a803e047890 */ /* 0x000fe4000ff1e0ff */
[----:B------:R-:W-:Y:S02]  /*8d40*/  UIADD3 UR9, UPT, UPT, UR49, 0x20, URZ ;  /* 0x0000002031097890 */ /* 0x000fe4000fffe0ff */
[----:B------:R-:W-:Y:S02]  /*8d50*/  UIADD3 UR8, UPT, UPT, UR43, 0x2200, URZ ;  /* 0x000022002b087890 */ /* 0x000fe4000fffe0ff */
[----:B------:R-:W-:Y:S01]  /*8d60*/  UIADD3.X UR5, UPT, UPT, URZ, UR63, URZ, UP0, !UPT ;  /* 0x0000003fff057290 */ /* 0x000fe200087fe4ff */
[----:B------:R-:W-:Y:S01]  /*8d70*/  UMOV UR10, UR50 ;  /* 0x00000032000a7c82 */ /* 0x000fe20008000000 */
[----:B------:R-:W-:Y:S07]  /*8d80*/  UMOV UR11, UR52 ;  /* 0x00000034000b7c82 */ /* 0x000fee0008000000 */
[----:B------:R3:W-:Y:S01]  /*8d90*/  UTMASTG.3D [UR8], [UR4] ;  /* 0x00000008040073b5 */ /* 0x0007e20008010000 */
[----:B------:R0:W-:Y:S01]  /*8da0*/  UTMACMDFLUSH ;  /* 0x00000000000079b7 */ /* 0x0001e20000000000 */
[----:B---3--:R-:W-:Y:S04]  /*8db0*/  DEPBAR.LE SB0, 0x1 ;  /* 0x000080400000791a */ /* 0x008fe80000000000 */
.L_x_127:
[----:B------:R-:W-:Y:S05]  /*8dc0*/  BSYNC.RECONVERGENT B0 ;  /* 0x0000000000007941 */ /* 0x000fea0003800200 */
.L_x_126:
[----:B------:R-:W-:Y:S01]  /*8dd0*/  BAR.SYNC.DEFER_BLOCKING 0x1, 0x80 ;  /* 0x0042000000007b1d */ /* 0x000fe20000010000 */
[----:B------:R-:W-:Y:S04]  /*8de0*/  UIADD3 UR4, UPT, UPT, UR45, 0x1, URZ ;  /* 0x000000012d047890 */ /* 0x000fe8000fffe0ff */
[----:B------:R-:W-:Y:S04]  /*8df0*/  UISETP.NE.AND UP0, UPT, UR4, 0x4, UPT ;  /* 0x000000040400788c */ /* 0x000fe8000bf05270 */
[----:B------:R-:W-:Y:S01]  /*8e00*/  USEL UR44, UR4, URZ, UP0 ;  /* 0x000000ff042c7287 */ /* 0x000fe20008000000 */
[----:B------:R3:W-:Y:S01]  /*8e10*/  @P6 SYNCS.ARRIVE.TRANS64.RED.A1T0 RZ, [R61+URZ], RZ ;  /* 0x000000ff3dff69a7 */ /* 0x0007e200081004ff */
[----:B------:R-:W-:Y:S01]  /*8e20*/  BSSY B1, `(.L_x_128) ;  /* 0x0000017000017945 */ /* 0x000fe20003800000 */
[----:B------:R-:W4:Y:S02]  /*8e30*/  @P6 SYNCS.PHASECHK.TRANS64.TRYWAIT P0, [R62+URZ+0x30], R63 ;  /* 0x0000303f3e0065a7 */ /* 0x000f2400080011ff */
[----:B----4-:R-:W-:Y:S01]  /*8e40*/  @P6 SEL R46, RZ, 0x1, !P0 ;  /* 0x00000001ff2e6807 */ /* 0x010fe20004000000 */
[----:B---3--:R-:W-:Y:S06]  /*8e50*/  @!P6 BRA `(.L_x_129) ;  /* 0x00000000004ce947 */ /* 0x008fec0003800000 */
        /* <DEDUP_REMOVED lines=9> */
[----:B------:R-:W-:Y:S04]  /*8ef0*/  SHF.L.U32 R5, R95, 0x1f, RZ ;  /* 0x0000001f5f057819 */ /* 0x000fe800000006ff */
[----:B------:R-:W3:Y:S02]  /*8f00*/  SYNCS.PHASECHK.TRANS64.TRYWAIT P0, [R62+URZ+0x30], R5 ;  /* 0x000030053e0075a7 */ /* 0x000ee400080011ff */
[----:B---3--:R-:W-:Y:S05]  /*8f10*/  @!P0 BRA `(.L_x_132) ;  /* 0x00000024008c8947 */ /* 0x008fea0003800000 */
.L_x_131:
[----:B------:R-:W-:Y:S05]  /*8f20*/  BSYNC B0 ;  /* 0x0000000000007941 */ /* 0x000fea0003800000 */
.L_x_130:
[----:B------:R-:W-:Y:S02]  /*8f30*/  ISETP.NE.AND P0, PT, R60, RZ, PT ;  /* 0x000000ff3c00720c */ /* 0x000fe40003f05270 */
[----:B------:R-:W-:Y:S11]  /*8f40*/  IADD3 R47, PT, PT, R47, 0x1, RZ ;  /* 0x000000012f2f7810 */ /* 0x000ff60007ffe0ff */
[----:B------:R4:W1:Y:S04]  /*8f50*/  @P0 LDS.128 R48, [R4] ;  /* 0x0000000004300984 */ /* 0x0008680000000c00 */
[----:B------:R4:W1:Y:S04]  /*8f60*/  @P0 LDS.128 R56, [R3+0x10] ;  /* 0x0000100003380984 */ /* 0x0008680000000c00 */
[----:B------:R4:W1:Y:S04]  /*8f70*/  @P0 LDS.128 R64, [R2+0x20] ;  /* 0x0000200002400984 */ /* 0x0008680000000c00 */
[----:B------:R4:W1:Y:S02]  /*8f80*/  @P0 LDS.128 R72, [R0+0x30] ;  /* 0x0000300000480984 */ /* 0x0008640000000c00 */
.L_x_129:
[----:B------:R-:W-:Y:S05]  /*8f90*/  BSYNC B1 ;  /* 0x0000000000017941 */ /* 0x000fea0003800000 */
.L_x_128:
[----:B----4-:R-:W-:Y:S05]  /*8fa0*/  VIADD R0, R39, 0x40 ;  /* 0x0000004027007836 */ /* 0x010fea0000000000 */
        /* <DEDUP_REMOVED lines=9> */
[----:B------:R-:W4:Y:S01]  /*9040*/  LDCU.64 UR6, c[0x4][0x78] ;  /* 0x01000f00ff0677ac */ /* 0x000f220008000a00 */
[----:B------:R-:W1:Y:S01]  /*9050*/  LDC.64 R2, c[0x4][R3] ;  /* 0x0100000003027b82 */ /* 0x000e620000000a00 */
[----:B------:R-:W5:Y:S01]  /*9060*/  LDCU.64 UR4, c[0x4][0x10] ;  /* 0x01000200ff0477ac */ /* 0x000f620008000a00 */
[----:B---3--:R-:W-:Y:S01]  /*9070*/  MOV R5, UR9 ;  /* 0x0000000900057c02 */ /* 0x008fe20008000f00 */
[----:B------:R-:W-:Y:S01]  /*9080*/  IMAD.U32 R4, RZ, RZ, UR8 ;  /* 0x00000008ff047e24 */ /* 0x000fe2000f8e00ff */
[----:B----4-:R-:W-:Y:S01]  /*9090*/  MOV R7, UR7 ;  /* 0x0000000700077c02 */ /* 0x010fe20008000f00 */
[----:B------:R-:W-:Y:S01]  /*90a0*/  IMAD.U32 R6, RZ, RZ, UR6 ;  /* 0x00000006ff067e24 */ /* 0x000fe2000f8e00ff */
[----:B-----5:R-:W-:Y:S01]  /*90b0*/  MOV R11, UR5 ;  /* 0x00000005000b7c02 */ /* 0x020fe20008000f00 */
[----:B------:R-:W-:Y:S02]  /*90c0*/  IMAD.U32 R10, RZ, RZ, UR4 ;  /* 0x00000004ff0a7e24 */ /* 0x000fe4000f8e00ff */
[----:B------:R-:W-:Y:S07]  /*90d0*/  LEPC R20, `(.L_x_133) ;  /* 0x000000001014794e */ /* 0x000fee0000000000 */
[----:B-12---:R-:W-:Y:S05]  /*90e0*/  CALL.ABS.NOINC R2 ;  /* 0x0000000002007343 */ /* 0x006fea0003c00000 */
.L_x_133:
        /* <DEDUP_REMOVED lines=10> */
[----:B---3--:R-:W1:Y:S01]  /*9190*/  LDTM.x32 R4, tmem[UR4+0x40] ;  /* 0x00004004000479ee */ /* 0x008e6200082c0000 */
        /* <DEDUP_REMOVED lines=136> */
.L_x_135:
[----:B------:R-:W-:Y:S05]  /*9a20*/  BSYNC.RECONVERGENT B0 ;  /* 0x0000000000007941 */ /* 0x000fea0003800200 */
.L_x_134:
        /* <DEDUP_REMOVED lines=21> */
.L_x_139:
[----:B------:R-:W-:Y:S05]  /*9b80*/  BSYNC B0 ;  /* 0x0000000000007941 */ /* 0x000fea0003800000 */
.L_x_138:
[----:B------:R-:W-:Y:S11]  /*9b90*/  ISETP.NE.AND P0, PT, R60, RZ, PT ;  /* 0x000000ff3c00720c */ /* 0x000ff60003f05270 */
[----:B------:R-:W-:Y:S02]  /*9ba0*/  @!UPT UIADD3 URZ, UPT, UPT, URZ, URZ, URZ ;  /* 0x000000fffffff290 */ /* 0x000fe4000fffe0ff */
[----:B------:R4:W1:Y:S04]  /*9bb0*/  @P0 LDS.128 R48, [R3] ;  /* 0x0000000003300984 */ /* 0x0008680000000c00 */
[----:B------:R4:W1:Y:S04]  /*9bc0*/  @P0 LDS.128 R56, [R2+0x10] ;  /* 0x0000100002380984 */ /* 0x0008680000000c00 */
[----:B------:R4:W1:Y:S04]  /*9bd0*/  @P0 LDS.128 R64, [R0+0x20] ;  /* 0x0000200000400984 */ /* 0x0008680000000c00 */
[----:B------:R4:W1:Y:S02]  /*9be0*/  @P0 LDS.128 R72, [R47+0x30] ;  /* 0x000030002f480984 */ /* 0x0008640000000c00 */
.L_x_137:
[----:B------:R-:W-:Y:S05]  /*9bf0*/  BSYNC B1 ;  /* 0x0000000000017941 */ /* 0x000fea0003800000 */
.L_x_136:
        /* <DEDUP_REMOVED lines=21> */
.L_x_141:
[----:B------:R-:W-:Y:S01]  /*9d50*/  ISETP.NE.AND P0, PT, R100, RZ, PT ;  /* 0x000000ff6400720c */ /* 0x000fe20003f05270 */
[----:B------:R-:W-:Y:S05]  /*9d60*/  WARPSYNC.ALL ;  /* 0x0000000000007948 */ /* 0x000fea0003800000 */
[----:B------:R-:W-:Y:S01]  /*9d70*/  R2UR UR4, R39 ;  /* 0x00000000270472ca */ /* 0x000fe200000e0000 */
[----:B------:R-:W-:Y:S01]  /*9d80*/  BSSY.RECONVERGENT B0, `(.L_x_142) ;  /* 0x000008b000007945 */ /* 0x000fe20003800200 */
[C---:B-1----:R-:W-:Y:S02]  /*9d90*/  SHF.L.U32 R40, R48.reuse, 0x10, RZ ;  /* 0x0000001030287819 */ /* 0x042fe400000006ff */
[----:B------:R-:W-:Y:S02]  /*9da0*/  LOP3.LUT R42, R48, 0xffff0000, RZ, 0xc0, !PT ;  /* 0xffff0000302a7812 */ /* 0x000fe400078ec0ff */
[C---:B------:R-:W-:Y:S02]  /*9db0*/  SHF.L.U32 R43, R49.reuse, 0x10, RZ ;  /* 0x00000010312b7819 */ /* 0x040fe400000006ff */
[----:B------:R-:W-:Y:S02]  /*9dc0*/  LOP3.LUT R44, R49, 0xffff0000, RZ, 0xc0, !PT ;  /* 0xffff0000312c7812 */ /* 0x000fe400078ec0ff */
[C---:B------:R-:W-:Y:S02]  /*9dd0*/  SHF.L.U32 R45, R50.reuse, 0x10, RZ ;  /* 0x00000010322d7819 */ /* 0x040fe400000006ff */
[----:B------:R-:W-:Y:S01]  /*9de0*/  LOP3.LUT R46, R50, 0xffff0000, RZ, 0xc0, !PT ;  /* 0xffff0000322e7812 */ /* 0x000fe200078ec0ff */
[----:B---3--:R-:W1:Y:S01]  /*9df0*/  LDTM.x32 R4, tmem[UR4+0x60] ;  /* 0x00006004000479ee */ /* 0x008e6200082c0000 */
[C---:B------:R-:W-:Y:S01]  /*9e00*/  SHF.L.U32 R47, R51.reuse, 0x10, RZ ;  /* 0x00000010332f7819 */ /* 0x040fe200000006ff */
[----:B------:R-:W-:Y:S01]  /*9e10*/  NOP ;  /* 0x0000000000007918 */ /* 0x000fe20000000000 */
[----:B------:R-:W-:Y:S02]  /*9e20*/  LOP3.LUT R48, R51, 0xffff0000, RZ, 0xc0, !PT ;  /* 0xffff000033307812 */ /* 0x000fe400078ec0ff */
[C---:B------:R-:W-:Y:S02]  /*9e30*/  SHF.L.U32 R49, R56.reuse, 0x10, RZ ;  /* 0x0000001038317819 */ /* 0x040fe400000006ff */
[----:B------:R-:W-:Y:S02]  /*9e40*/  LOP3.LUT R51, R56, 0xffff0000, RZ, 0xc0, !PT ;  /* 0xffff000038337812 */ /* 0x000fe400078ec0ff */
[C---:B------:R-:W-:Y:S02]  /*9e50*/  SHF.L.U32 R50, R57.reuse, 0x10, RZ ;  /* 0x0000001039327819 */ /* 0x040fe400000006ff */
[----:B------:R-:W-:Y:S02]  /*9e60*/  LOP3.LUT R52, R57, 0xffff0000, RZ, 0xc0, !PT ;  /* 0xffff000039347812 */ /* 0x000fe400078ec0ff */
[C---:B------:R-:W-:Y:S02]  /*9e70*/  SHF.L.U32 R53, R58.reuse, 0x10, RZ ;  /* 0x000000103a357819 */ /* 0x040fe400000006ff */
[----:B------:R-:W-:Y:S02]  /*9e80*/  LOP3.LUT R54, R58, 0xffff0000, RZ, 0xc0, !PT ;  /* 0xffff00003a367812 */ /* 0x000fe400078ec0ff */
[C---:B------:R-:W-:Y:S02]  /*9e90*/  SHF.L.U32 R55, R59.reuse, 0x10, RZ ;  /* 0x000000103b377819 */ /* 0x040fe400000006ff */
[----:B------:R-:W-:Y:S02]  /*9ea0*/  IADD3 R102, PT, PT, R102, 0xb0, RZ ;  /* 0x000000b066667810 */ /* 0x000fe40007ffe0ff */
[----:B------:R-:W-:Y:S02]  /*9eb0*/  LOP3.LUT R56, R59, 0xffff0000, RZ, 0xc0, !PT ;  /* 0xffff00003b387812 */ /* 0x000fe400078ec0ff */
[----:B------:R-:W-:Y:S01]  /*9ec0*/  SHF.L.U32 R57, R64, 0x10, RZ ;  /* 0x0000001040397819 */ /* 0x000fe200000006ff */
[----:B-1----:R-:W-:Y:S01]  /*9ed0*/  FMUL R4, R38, R4 ;  /* 0x0000000426047220 */ /* 0x002fe20000400000 */
[----:B------:R-:W-:Y:S01]  /*9ee0*/  LOP3.LUT R58, R64, 0xffff0000, RZ, 0xc0, !PT ;  /* 0xffff0000403a7812 */ /* 0x000fe200078ec0ff */
[----:B------:R-:W-:Y:S01]  /*9ef0*/  FMUL R5, R38, R5 ;  /* 0x0000000526057220 */ /* 0x000fe20000400000 */
[----:B------:R-:W-:Y:S01]  /*9f00*/  LOP3.LUT R102, R102, 0xfefffff8, RZ, 0xc0, !PT ;  /* 0xfefffff866667812 */ /* 0x000fe200078ec0ff */
[C---:B------:R-:W-:Y:S01]  /*9f10*/  FFMA R4, R41.reuse, R40, R4 ;  /* 0x0000002829047223 */ /* 0x040fe20000000004 */
[C---:B------:R-:W-:Y:S01]  /*9f20*/  FMUL R6, R38.reuse, R6 ;  /* 0x0000000626067220 */ /* 0x040fe20000400000 */
[----:B------:R-:W-:Y:S01]  /*9f30*/  FFMA R5, R41, R42, R5 ;  /* 0x0000002a29057223 */ /* 0x000fe20000000005 */
[----:B------:R-:W-:Y:S01]  /*9f40*/  SHF.L.U32 R59, R65, 0x10, RZ ;  /* 0x00000010413b7819 */ /* 0x000fe200000006ff */
[----:B------:R1:W-:Y:S01]  /*9f50*/  SYNCS.ARRIVE.TRANS64.RED.A1T0 RZ, [R102+URZ], RZ ;  /* 0x000000ff66ff79a7 */ /* 0x0003e200081004ff */
[----:B------:R-:W-:Y:S01]  /*9f60*/  FFMA R6, R41, R43, R6 ;  /* 0x0000002b29067223 */ /* 0x000fe20000000006 */
[C---:B------:R-:W-:Y:S01]  /*9f70*/  FMUL R7, R38.reuse, R7 ;  /* 0x0000000726077220 */ /* 0x040fe20000400000 */
[----:B------:R-:W-:Y:S01]  /*9f80*/  F2FP.BF16.F32.PACK_AB R104, R5, R4 ;  /* 0x000000040568723e */ /* 0x000fe200000010ff */
[C---:B------:R-:W-:Y:S01]  /*9f90*/  FMUL R8, R38.reuse, R8 ;  /* 0x0000000826087220 */ /* 0x040fe20000400000 */
[----:B------:R-:W-:Y:S01]  /*9fa0*/  FMUL R9, R38, R9 ;  /* 0x0000000926097220 */ /* 0x000fe20000400000 */
[----:B------:R-:W-:Y:S01]  /*9fb0*/  LOP3.LUT R60, R65, 0xffff0000, RZ, 0xc0, !PT ;  /* 0xffff0000413c7812 */ /* 0x000fe200078ec0ff */
[C---:B------:R-:W-:Y:S01]  /*9fc0*/  FFMA R7, R41.reuse, R44, R7 ;  /* 0x0000002c29077223 */ /* 0x040fe20000000007 */
[C---:B------:R-:W-:Y:S01]  /*9fd0*/  FFMA R8, R41.reuse, R45, R8 ;  /* 0x0000002d29087223 */ /* 0x040fe20000000008 */
[----:B------:R-:W-:Y:S01]  /*9fe0*/  SHF.L.U32 R61, R66, 0x10, RZ ;  /* 0x00000010423d7819 */ /* 0x000fe200000006ff */
[----:B------:R-:W-:Y:S01]  /*9ff0*/  FFMA R9, R41, R46, R9 ;  /* 0x0000002e29097223 */ /* 0x000fe20000000009 */
[C---:B------:R-:W-:Y:S01]  /*a000*/  FMUL R10, R38.reuse, R10 ;  /* 0x0000000a260a7220 */ /* 0x040fe20000400000 */
[----:B------:R-:W-:Y:S01]  /*a010*/  F2FP.BF16.F32.PACK_AB R105, R7, R6 ;  /* 0x000000060769723e */ /* 0x000fe200000010ff */
[C---:B------:R-:W-:Y:S01]  /*a020*/  FMUL R11, R38.reuse, R11 ;  /* 0x0000000b260b7220 */ /* 0x040fe20000400000 */
[----:B------:R-:W-:Y:S01]  /*a030*/  FMUL R0, R38, R12 ;  /* 0x0000000c26007220 */ /* 0x000fe20000400000 */
[----:B------:R-:W-:Y:S01]  /*a040*/  F2FP.BF16.F32.PACK_AB R106, R9, R8 ;  /* 0x00000008096a723e */ /* 0x000fe200000010ff */
[C---:B------:R-:W-:Y:S01]  /*a050*/  FFMA R10, R41.reuse, R47, R10 ;  /* 0x0000002f290a7223 */ /* 0x040fe2000000000a */
[C---:B------:R-:W-:Y:S01]  /*a060*/  FFMA R11, R41.reuse, R48, R11 ;  /* 0x00000030290b7223 */ /* 0x040fe2000000000b */
[----:B------:R-:W-:Y:S01]  /*a070*/  LOP3.LUT R62, R66, 0xffff0000, RZ, 0xc0, !PT ;  /* 0xffff0000423e7812 */ /* 0x000fe200078ec0ff */
[----:B------:R-:W-:Y:S01]  /*a080*/  FFMA R0, R41, R49, R0 ;  /* 0x0000003129007223 */ /* 0x000fe20000000000 */
[C---:B------:R-:W-:Y:S01]  /*a090*/  FMUL R2, R38.reuse, R13 ;  /* 0x0000000d26027220 */ /* 0x040fe20000400000 */
[----:B------:R-:W-:Y:S01]  /*a0a0*/  SHF.L.U32 R63, R67, 0x10, RZ ;  /* 0x00000010433f7819 */ /* 0x000fe200000006ff */
[C---:B------:R-:W-:Y:S01]  /*a0b0*/  FMUL R3, R38.reuse, R14 ;  /* 0x0000000e26037220 */ /* 0x040fe20000400000 */
[----:B------:R-:W-:Y:S01]  /*a0c0*/  F2FP.BF16.F32.PACK_AB R107, R11, R10 ;  /* 0x0000000a0b6b723e */ /* 0x000fe200000010ff */
[----:B------:R-:W-:Y:S01]  /*a0d0*/  FFMA R2, R41, R51, R2 ;  /* 0x0000003329027223 */ /* 0x000fe20000000002 */
[C---:B------:R-:W-:Y:S01]  /*a0e0*/  FMUL R15, R38.reuse, R15 ;  /* 0x0000000f260f7220 */ /* 0x040fe20000400000 */
[C---:B------:R-:W-:Y:S01]  /*a0f0*/  FMUL R12, R38.reuse, R16 ;  /* 0x00000010260c7220 */ /* 0x040fe20000400000 */
[----:B------:R-:W-:Y:S01]  /*a100*/  FMUL R13, R38, R17 ;  /* 0x00000011260d7220 */ /* 0x000fe20000400000 */
[----:B------:R1:W-:Y:S01]  /*a110*/  STS.128 [R98+0x6000], R104 ;  /* 0x0060006862007388 */ /* 0x0003e20000000c00 */
[----:B------:R-:W-:Y:S01]  /*a120*/  LOP3.LUT R64, R67, 0xffff0000, RZ, 0xc0, !PT ;  /* 0xffff000043407812 */ /* 0x000fe200078ec0ff */
[C---:B------:R-:W-:Y:S01]  /*a130*/  FFMA R3, R41.reuse, R50, R3 ;  /* 0x0000003229037223 */ /* 0x040fe20000000003 */
[----:B------:R-:W-:Y:S01]  /*a140*/  SHF.L.U32 R65, R72, 0x10, RZ ;  /* 0x0000001048417819 */ /* 0x000fe200000006ff */
[C---:B------:R-:W-:Y:S01]  /*a150*/  FFMA R15, R41.reuse, R52, R15 ;  /* 0x00000034290f7223 */ /* 0x040fe2000000000f */
[----:B------:R-:W-:Y:S01]  /*a160*/  F2FP.BF16.F32.PACK_AB R108, R2, R0 ;  /* 0x00000000026c723e */ /* 0x000fe200000010ff */
[C---:B------:R-:W-:Y:S01]  /*a170*/  FFMA R12, R41.reuse, R53, R12 ;  /* 0x00000035290c7223 */ /* 0x040fe2000000000c */
[C---:B------:R-:W-:Y:S01]  /*a180*/  FFMA R13, R41.reuse, R54, R13 ;  /* 0x00000036290d7223 */ /* 0x040fe2000000000d */
[C---:B------:R-:W-:Y:S01]  /*a190*/  FMUL R14, R38.reuse, R18 ;  /* 0x00000012260e7220 */ /* 0x040fe20000400000 */
[C---:B------:R-:W-:Y:S01]  /*a1a0*/  FMUL R19, R38.reuse, R19 ;  /* 0x0000001326137220 */ /* 0x040fe20000400000 */
[C---:B------:R-:W-:Y:S01]  /*a1b0*/  FMUL R16, R38.reuse, R20 ;  /* 0x0000001426107220 */ /* 0x040fe20000400000 */
[C---:B------:R-:W-:Y:S01]  /*a1c0*/  FMUL R17, R38.reuse, R21 ;  /* 0x0000001526117220 */ /* 0x040fe20000400000 */
[C---:B------:R-:W-:Y:S01]  /*a1d0*/  FFMA R14, R41.reuse, R55, R14 ;  /* 0x00000037290e7223 */ /* 0x040fe2000000000e */
        /* <DEDUP_REMOVED lines=9> */
[----:B------:R-:W-:Y:S01]  /*a270*/  FFMA R23, R41, R60, R23 ;  /* 0x0000003c29177223 */ /* 0x000fe20000000017 */
[C---:B------:R-:W-:Y:S01]  /*a280*/  FMUL R27, R38.reuse, R27 ;  /* 0x0000001b261b7220 */ /* 0x040fe20000400000 */
[----:B------:R-:W-:Y:S01]  /*a290*/  F2FP.BF16.F32.PACK_AB R109, R15, R3 ;  /* 0x000000030f6d723e */ /* 0x000fe200000010ff */
[----:B------:R-:W-:Y:S01]  /*a2a0*/  FFMA R20, R41, R61, R20 ;  /* 0x0000003d29147223 */ /* 0x000fe20000000014 */
[----:B------:R-:W-:Y:S01]  /*a2b0*/  F2FP.BF16.F32.PACK_AB R110, R13, R12 ;  /* 0x0000000c0d6e723e */ /* 0x000fe200000010ff */
[----:B------:R-:W-:Y:S01]  /*a2c0*/  FMUL R24, R38, R28 ;  /* 0x0000001c26187220 */ /* 0x000fe20000400000 */
[----:B------:R-:W-:Y:S01]  /*a2d0*/  F2FP.BF16.F32.PACK_AB R111, R19, R14 ;  /* 0x0000000e136f723e */ /* 0x000fe200000010ff */
[----:B------:R-:W-:Y:S01]  /*a2e0*/  FFMA R21, R41, R62, R21 ;  /* 0x0000003e29157223 */ /* 0x000fe20000000015 */
[----:B------:R-:W-:Y:S01]  /*a2f0*/  LOP3.LUT R66, R72, 0xffff0000, RZ, 0xc0, !PT ;  /* 0xffff000048427812 */ /* 0x000fe200078ec0ff */
[C---:B------:R-:W-:Y:S01]  /*a300*/  FMUL R25, R38.reuse, R29 ;  /* 0x0000001d26197220 */ /* 0x040fe20000400000 */
[----:B------:R-:W-:Y:S01]  /*a310*/  SHF.L.U32 R67, R73, 0x10, RZ ;  /* 0x0000001049437819 */ /* 0x000fe200000006ff */
[----:B------:R1:W-:Y:S01]  /*a320*/  STS.128 [R97+0x6010], R108 ;  /* 0x0060106c61007388 */ /* 0x0003e20000000c00 */
[----:B------:R-:W-:Y:S01]  /*a330*/  FFMA R22, R41, R63, R22 ;  /* 0x0000003f29167223 */ /* 0x000fe20000000016 */
[----:B------:R-:W-:Y:S01]  /*a340*/  LOP3.LUT R68, R73, 0xffff0000, RZ, 0xc0, !PT ;  /* 0xffff000049447812 */ /* 0x000fe200078ec0ff */
[----:B------:R-:W-:Y:S01]  /*a350*/  FMUL R26, R38, R30 ;  /* 0x0000001e261a7220 */ /* 0x000fe20000400000 */
[C---:B------:R-:W-:Y:S01]  /*a360*/  FFMA R27, R41.reuse, R64, R27 ;  /* 0x00000040291b7223 */ /* 0x040fe2000000001b */
[----:B------:R-:W-:Y:S01]  /*a370*/  SHF.L.U32 R69, R74, 0x10, RZ ;  /* 0x000000104a457819 */ /* 0x000fe200000006ff */
[----:B------:R-:W-:Y:S01]  /*a380*/  FMUL R31, R38, R31 ;  /* 0x0000001f261f7220 */ /* 0x000fe20000400000 */
[C---:B------:R-:W-:Y:S01]  /*a390*/  FFMA R24, R41.reuse, R65, R24 ;  /* 0x0000004129187223 */ /* 0x040fe20000000018 */
[----:B------:R-:W-:Y:S01]  /*a3a0*/  LOP3.LUT R70, R74, 0xffff0000, RZ, 0xc0, !PT ;  /* 0xffff00004a467812 */ /* 0x000fe200078ec0ff */
[C---:B------:R-:W-:Y:S01]  /*a3b0*/  FMUL R28, R38.reuse, R32 ;  /* 0x00000020261c7220 */ /* 0x040fe20000400000 */
[----:B------:R-:W-:Y:S01]  /*a3c0*/  FFMA R25, R41, R66, R25 ;  /* 0x0000004229197223 */ /* 0x000fe20000000019 */
[----:B------:R-:W-:Y:S01]  /*a3d0*/  SHF.L.U32 R71, R75, 0x10, RZ ;  /* 0x000000104b477819 */ /* 0x000fe200000006ff */
[C---:B------:R-:W-:Y:S01]  /*a3e0*/  FMUL R29, R38.reuse, R33 ;  /* 0x00000021261d7220 */ /* 0x040fe20000400000 */
[----:B------:R-:W-:Y:S01]  /*a3f0*/  FFMA R26, R41, R67, R26 ;  /* 0x00000043291a7223 */ /* 0x000fe2000000001a */
[----:B------:R-:W-:Y:S01]  /*a400*/  LOP3.LUT R72, R75, 0xffff0000, RZ, 0xc0, !PT ;  /* 0xffff00004b487812 */ /* 0x000fe200078ec0ff */
        /* <DEDUP_REMOVED lines=8> */
[----:B------:R-:W-:Y:S01]  /*a490*/  FFMA R30, R41, R71, R30 ;  /* 0x00000047291e7223 */ /* 0x000fe2000000001e */
[----:B------:R-:W-:Y:S01]  /*a4a0*/  F2FP.BF16.F32.PACK_AB R115, R27, R22 ;  /* 0x000000161b73723e */ /* 0x000fe200000010ff */
[----:B------:R-:W-:Y:S01]  /*a4b0*/  FFMA R35, R41, R72, R35 ;  /* 0x0000004829237223 */ /* 0x000fe20000000023 */
[----:B------:R-:W-:Y:S02]  /*a4c0*/  F2FP.BF16.F32.PACK_AB R116, R25, R24 ;  /* 0x000000181974723e */ /* 0x000fe400000010ff */
[----:B------:R-:W-:Y:S01]  /*a4d0*/  F2FP.BF16.F32.PACK_AB R117, R31, R26 ;  /* 0x0000001a1f75723e */ /* 0x000fe200000010ff */
[----:B------:R1:W-:Y:S01]  /*a4e0*/  STS.128 [R96+0x6020], R112 ;  /* 0x0060207060007388 */ /* 0x0003e20000000c00 */
        /* <DEDUP_REMOVED lines=20> */
.L_x_143:
[----:B------:R-:W-:Y:S05]  /*a630*/  BSYNC.RECONVERGENT B0 ;  /* 0x0000000000007941 */ /* 0x000fea0003800200 */
.L_x_142:
[----:B------:R-:W-:Y:S01]  /*a640*/  BAR.SYNC.DEFER_BLOCKING 0x1, 0x80 ;  /* 0x0042000000007b1d */ /* 0x000fe20000010000 */
[----:B------:R-:W-:Y:S01]  /*a650*/  UISETP.NE.AND UP0, UPT, UR46, -0x4, UPT ;  /* 0xfffffffc2e00788c */ /* 0x000fe2000bf05270 */
[----:B------:R-:W-:Y:S08]  /*a660*/  IADD3 R0, PT, PT, R36, 0x1, RZ ;  /* 0x0000000124007810 */ /* 0x000ff00007ffe0ff */
[----:B------:R-:W-:Y:S05]  /*a670*/  BRA.U !UP0, `(.L_x_144) ;  /* 0x00000001082c7547 */ /* 0x000fea000b800000 */
[----:B------:R-:W-:Y:S01]  /*a680*/  ISETP.NE.AND P0, PT, R101, RZ, PT ;  /* 0x000000ff6500720c */ /* 0x000fe20003f05270 */
[----:B------:R-:W-:Y:S01]  /*a690*/  IMAD.U32 R3, RZ, RZ, UR45 ;  /* 0x0000002dff037e24 */ /* 0x000fe2000f8e00ff */
[----:B------:R-:W-:Y:S11]  /*a6a0*/  R2UR UR4, R88 ;  /* 0x00000000580472ca */ /* 0x000ff600000e0000 */
[----:B------:R-:W-:Y:S02]  /*a6b0*/  @P0 LEA R3, R3, UR43, 0x3 ;  /* 0x0000002b03030c11 */ /* 0x000fe4000f8e18ff */
[----:B------:R-:W-:Y:S01]  /*a6c0*/  IMAD.U32 R2, RZ, RZ, UR4 ;  /* 0x00000004ff027e24 */ /* 0x000fe2000f8e00ff */
[----:B------:R-:W-:Y:S02]  /*a6d0*/  UIADD3 UR4, UPT, UPT, UR45, 0x1, URZ ;  /* 0x000000012d047890 */ /* 0x000fe4000fffe0ff */
[----:B------:R-:W-:Y:S02]  /*a6e0*/  @P0 VIADD R3, R3, 0x50 ;  /* 0x0000005003030836 */ /* 0x000fe40000000000 */
[----:B------:R-:W-:Y:S03]  /*a6f0*/  UISETP.NE.AND UP0, UPT, UR4, 0x4, UPT ;  /* 0x000000040400788c */ /* 0x000fe6000bf05270 */
[----:B------:R-:W-:Y:S01]  /*a700*/  @P0 PRMT R2, R2, 0x654, R3 ;  /* 0x0000065402020816 */ /* 0x000fe20000000003 */
[----:B------:R-:W-:Y:S03]  /*a710*/  USEL UR45, UR4, URZ, UP0 ;  /* 0x000000ff042d7287 */ /* 0x000fe60008000000 */
[----:B------:R3:W-:Y:S09]  /*a720*/  @P0 SYNCS.ARRIVE.TRANS64.RED.A1T0 RZ, [R2+URZ], RZ ;  /* 0x000000ff02ff09a7 */ /* 0x0007f200081004ff */
.L_x_144:
[----:B------:R-:W-:Y:S01]  /*a730*/  R2UR UR5, R87 ;  /* 0x00000000570572ca */ /* 0x000fe200000e0000 */
[----:B------:R-:W-:Y:S01]  /*a740*/  UISETP.NE.AND UP0, UPT, UR61, URZ, UPT ;  /* 0x000000ff3d00728c */ /* 0x000fe2000bf05270 */
[----:B------:R-:W-:Y:S01]  /*a750*/  R2UR UR4, R86 ;  /* 0x00000000560472ca */ /* 0x000fe200000e0000 */
[----:B------:R-:W-:Y:S01]  /*a760*/  UIADD3 UR46, UPT, UPT, UR46, 0x4, URZ ;  /* 0x000000042e2e7890 */ /* 0x000fe2000fffe0ff */
[----:B------:R-:W-:Y:S01]  /*a770*/  ISETP.NE.AND P0, PT, R91, 0x2, PT ;  /* 0x000000025b00780c */ /* 0x000fe20003f05270 */
[----:B------:R-:W-:Y:S01]  /*a780*/  UMOV UR52, UR60 ;  /* 0x0000003c00347c82 */ /* 0x000fe20008000000 */
[----:B------:R-:W-:Y:S02]  /*a790*/  ISETP.NE.AND P1, PT, R0, 0x2, PT ;  /* 0x000000020000780c */ /* 0x000fe40003f25270 */
[----:B---3--:R-:W-:Y:S02]  /*a7a0*/  SEL R2, RZ, 0x1, P0 ;  /* 0x00000001ff027807 */ /* 0x008fe40000000000 */
[----:B------:R-:W-:Y:S02]  /*a7b0*/  SEL R3, RZ, 0x1, P1 ;  /* 0x00000001ff037807 */ /* 0x000fe40000800000 */
[----:B------:R-:W-:Y:S01]  /*a7c0*/  LOP3.LUT R93, R93, R2, RZ, 0x3c, !PT ;  /* 0x000000025d5d7212 */ /* 0x000fe200078e3cff */
[----:B------:R-:W-:Y:S01]  /*a7d0*/  UIADD3 UR20, UPT, UPT, UR37, UR5, URZ ;  /* 0x0000000525147290 */ /* 0x000fe2000fffe0ff */
[----:B------:R-:W-:Y:S01]  /*a7e0*/  LOP3.LUT R94, R94, R3, RZ, 0x3c, !PT ;  /* 0x000000035e5e7212 */ /* 0x000fe200078e3cff */
[----:B------:R-:W-:Y:S01]  /*a7f0*/  UIADD3 UR12, UPT, UPT, UR36, UR4, URZ ;  /* 0x00000004240c7290 */ /* 0x000fe2000fffe0ff */
[----:B------:R-:W-:Y:S02]  /*a800*/  SEL R91, R91, RZ, P0 ;  /* 0x000000ff5b5b7207 */ /* 0x000fe40000000000 */
[----:B------:R-:W-:Y:S01]  /*a810*/  SEL R36, R0, RZ, P1 ;  /* 0x000000ff00247207 */ /* 0x000fe20000800000 */
[----:B------:R-:W-:Y:S08]  /*a820*/  BRA.U UP0, `(.L_x_145) ;  /* 0xffffffbd00f47547 */ /* 0x000ff0000b83ffff */
[----:B------:R-:W3:Y:S01]  /*a830*/  LDCU.64 UR4, c[0x0][0xc88] ;  /* 0x00019100ff0477ac */ /* 0x000ee20008000a00 */
[----:B------:R-:W4:Y:S01]  /*a840*/  LDCU.64 UR6, c[0x0][0xc90] ;  /* 0x00019200ff0677ac */ /* 0x000f220008000a00 */
[----:B---3--:R-:W-:Y:S02]  /*a850*/  ISETP.NE.U32.AND P2, PT, RZ, UR4, PT ;  /* 0x00000004ff007c0c */ /* 0x008fe4000bf45070 */
[----:B----4-:R-:W-:Y:S02]  /*a860*/  ISETP.NE.U32.AND P1, PT, RZ, UR6, PT ;  /* 0x00000006ff007c0c */ /* 0x010fe4000bf25070 */
[----:B------:R-:W-:Y:S02]  /*a870*/  ISETP.NE.AND.EX P2, PT, RZ, UR5, PT, P2 ;  /* 0x00000005ff007c0c */ /* 0x000fe4000bf45320 */
[----:B------:R-:W-:-:S13]  /*a880*/  ISETP.NE.AND.EX P0, PT, RZ, UR7, PT, P1 ;  /* 0x00000007ff007c0c */ /* 0x000fda000bf05310 */
[----:B------:R-:W-:Y:S05]  /*a890*/  @P2 BRA P0, `(.L_x_146) ;  /* 0x00000000003c2947 */ /* 0x000fea0000000000 */
[----:B------:R-:W-:-:S13]  /*a8a0*/  ISETP.NE.AND.EX P1, PT, RZ, UR7, PT, P1 ;  /* 0x00000007ff007c0c */ /* 0x000fda000bf25310 */
[----:B------:R-:W-:Y:S05]  /*a8b0*/  @P1 BRA `(.L_x_147) ;  /* 0x00000000000c1947 */ /* 0x000fea0003800000 */
[----:B------:R-:W-:-:S13]  /*a8c0*/  FSETP.NEU.AND P0, PT, R41, RZ, PT ;  /* 0x000000ff2900720b */ /* 0x000fda0003f0d000 */
[----:B------:R-:W-:Y:S05]  /*a8d0*/  @!P0 EXIT ;  /* 0x000000000000894d */ /* 0x000fea0003800000 */
[----:B------:R-:W-:Y:S05]  /*a8e0*/  BRA `(.L_x_146) ;  /* 0x0000000000287947 */ /* 0x000fea0003800000 */
.L_x_147:
[----:B------:R-:W-:Y:S01]  /*a8f0*/  ISETP.NE.AND P0, PT, R90, RZ, PT ;  /* 0x000000ff5a00720c */ /* 0x000fe20003f05270 */
[----:B------:R-:W-:-:S12]  /*a900*/  BSSY.RECONVERGENT B0, `(.L_x_146) ;  /* 0x0000008000007945 */ /* 0x000fd80003800200 */
[----:B------:R-:W-:Y:S05]  /*a910*/  @P0 BRA `(.L_x_148) ;  /* 0x0000000000100947 */ /* 0x000fea0003800000 */
[----:B------:R-:W-:-:S04]  /*a920*/  ISETP.NE.U32.AND P0, PT, RZ, UR4, PT ;  /* 0x00000004ff007c0c */ /* 0x000fc8000bf05070 */
[----:B------:R-:W-:-:S13]  /*a930*/  ISETP.NE.AND.EX P0, PT, RZ, UR5, PT, P0 ;  /* 0x00000005ff007c0c */ /* 0x000fda000bf05300 */
[----:B------:R-:W-:Y:S05]  /*a940*/  @!P0 EXIT ;  /* 0x000000000000894d */ /* 0x000fea0003800000 */
[----:B------:R-:W-:Y:S05]  /*a950*/  BRA `(.L_x_149) ;  /* 0x0000000000087947 */ /* 0x000fea0003800000 */
.L_x_148:
[----:B------:R-:W-:-:S13]  /*a960*/  FSETP.NEU.AND P0, PT, R41, RZ, PT ;  /* 0x000000ff2900720b */ /* 0x000fda0003f0d000 */
[----:B------:R-:W-:Y:S05]  /*a970*/  @!P0 EXIT ;  /* 0x000000000000894d */ /* 0x000fea0003800000 */
.L_x_149:
[----:B------:R-:W-:Y:S05]  /*a980*/  BSYNC.RECONVERGENT B0 ;  /* 0x0000000000007941 */ /* 0x000fea0003800200 */
.L_x_146:
[----:B------:R-:W-:Y:S01]  /*a990*/  R2UR UR7, R88 ;  /* 0x00000000580772ca */ /* 0x000fe200000e0000 */
[----:B------:R-:W-:Y:S01]  /*a9a0*/  ULEA UR6, UR45, UR43, 0x3 ;  /* 0x0000002b2d067291 */ /* 0x000fe2000f8e18ff */
[----:B------:R-:W-:-:S04]  /*a9b0*/  DEPBAR.LE SB0, 0x0 ;  /* 0x000080000000791a */ /* 0x000fc80000000000 */
[----:B------:R-:W-:-:S07]  /*a9c0*/  UIADD3 UR6, UPT, UPT, UR6, 0x50, URZ ;  /* 0x0000005006067890 */ /* 0x000fce000fffe0ff */
[----:B------:R-:W-:-:S09]  /*a9d0*/  UPRMT UR6, UR7, 0x654, UR6 ;  /* 0x0000065407067896 */ /* 0x000fd20008000006 */
[----:B------:R-:W-:Y:S01]  /*a9e0*/  SYNCS.ARRIVE.TRANS64.RED.A1T0 RZ, [UR6], RZ ;  /* 0x000000ffffff79a7 */ /* 0x000fe20008100406 */
[----:B------:R-:W-:Y:S05]  /*a9f0*/  EXIT ;  /* 0x000000000000794d */ /* 0x000fea0003800000 */
.L_x_24:
[----:B-1----:R1:W2:Y:S02]  /*aa00*/  SYNCS.PHASECHK.TRANS64.TRYWAIT P0, [R3+URZ+0xd0], R2 ;  /* 0x0000d002030075a7 */ /* 0x0022a400080011ff */
[----:B--2---:R-:W-:Y:S05]  /*aa10*/  @!P0 NANOSLEEP.SYNCS 0x989680 ;  /* 0x009896800000895d */ /* 0x004fea0003900000 */
[----:B------:R-:W2:Y:S02]  /*aa20*/  @!P0 SYNCS.PHASECHK.TRANS64 P0, [R3+URZ+0xd0], R2 ;  /* 0x0000d002030085a7 */ /* 0x000ea400080010ff */
[----:B--2---:R-:W-:Y:S05]  /*aa30*/  @!P0 BRA `(.L_x_24) ;  /* 0xfffffffc00f08947 */ /* 0x004fea000383ffff */
[----:B------:R-:W-:Y:S05]  /*aa40*/  BRA `(.L_x_150) ;  /* 0xffffff70008c7947 */ /* 0x000fea000383ffff */
.L_x_27:
[----:B-1----:R-:W-:-:S07]  /*aa50*/  MOV R0, UR6 ;  /* 0x0000000600007c02 */ /* 0x002fce0008000f00 */
.L_x_151:
[----:B-1----:R1:W2:Y:S02]  /*aa60*/  SYNCS.PHASECHK.TRANS64.TRYWAIT P0, [R0+URZ+0x18], R3 ;  /* 0x00001803000075a7 */ /* 0x0022a400080011ff */
[----:B--2---:R-:W-:Y:S05]  /*aa70*/  @!P0 NANOSLEEP.SYNCS 0x989680 ;  /* 0x009896800000895d */ /* 0x004fea0003900000 */
[----:B------:R-:W2:Y:S02]  /*aa80*/  @!P0 SYNCS.PHASECHK.TRANS64 P0, [R0+URZ+0x18], R3 ;  /* 0x00001803000085a7 */ /* 0x000ea400080010ff */
[----:B--2---:R-:W-:Y:S05]  /*aa90*/  @!P0 BRA `(.L_x_151) ;  /* 0xfffffffc00f08947 */ /* 0x004fea000383ffff */
[----:B------:R-:W-:Y:S05]  /*aaa0*/  BRA `(.L_x_26) ;  /* 0xffffff7000fc7947 */ /* 0x000fea000383ffff */
.L_x_36:
[----:B-1----:R-:W-:-:S07]  /*aab0*/  MOV R0, UR14 ;  /* 0x0000000e00007c02 */ /* 0x002fce0008000f00 */
.L_x_152:
[----:B-1----:R1:W2:Y:S02]  /*aac0*/  SYNCS.PHASECHK.TRANS64.TRYWAIT P0, [R0+URZ+0x18], R3 ;  /* 0x00001803000075a7 */ /* 0x0022a400080011ff */
[----:B--2---:R-:W-:Y:S05]  /*aad0*/  @!P0 NANOSLEEP.SYNCS 0x989680 ;  /* 0x009896800000895d */ /* 0x004fea0003900000 */
[----:B------:R-:W2:Y:S02]  /*aae0*/  @!P0 SYNCS.PHASECHK.TRANS64 P0, [R0+URZ+0x18], R3 ;  /* 0x00001803000085a7 */ /* 0x000ea400080010ff */
[----:B--2---:R-:W-:Y:S05]  /*aaf0*/  @!P0 BRA `(.L_x_152) ;  /* 0xfffffffc00f08947 */ /* 0x004fea000383ffff */
[----:B------:R-:W-:Y:S05]  /*ab00*/  BRA `(.L_x_35) ;  /* 0xffffff7800507947 */ /* 0x000fea000383ffff */
.L_x_43:
[----:B-1----:R1:W4:Y:S02]  /*ab10*/  SYNCS.PHASECHK.TRANS64.TRYWAIT P0, [R3+URZ+0x80], R0 ;  /* 0x00008000030075a7 */ /* 0x00232400080011ff */
[----:B----4-:R-:W-:Y:S05]  /*ab20*/  @!P0 NANOSLEEP.SYNCS 0x989680 ;  /* 0x009896800000895d */ /* 0x010fea0003900000 */
[----:B------:R-:W4:Y:S02]  /*ab30*/  @!P0 SYNCS.PHASECHK.TRANS64 P0, [R3+URZ+0x80], R0 ;  /* 0x00008000030085a7 */ /* 0x000f2400080010ff */
[----:B----4-:R-:W-:Y:S05]  /*ab40*/  @!P0 BRA `(.L_x_43) ;  /* 0xfffffffc00f08947 */ /* 0x010fea000383ffff */
[----:B------:R-:W-:Y:S05]  /*ab50*/  BRA `(.L_x_153) ;  /* 0xffffff7c00847947 */ /* 0x000fea000383ffff */
.L_x_47:
[----:B-1----:R-:W-:-:S07]  /*ab60*/  MOV R0, UR4 ;  /* 0x0000000400007c02 */ /* 0x002fce0008000f00 */
.L_x_154:
[----:B-1----:R1:W2:Y:S02]  /*ab70*/  SYNCS.PHASECHK.TRANS64.TRYWAIT P0, [R0+URZ], R3 ;  /* 0x00000003000075a7 */ /* 0x0022a400080011ff */
[----:B--2---:R-:W-:Y:S05]  /*ab80*/  @!P0 NANOSLEEP.SYNCS 0x989680 ;  /* 0x009896800000895d */ /* 0x004fea0003900000 */
[----:B------:R-:W2:Y:S02]  /*ab90*/  @!P0 SYNCS.PHASECHK.TRANS64 P0, [R0+URZ], R3 ;  /* 0x00000003000085a7 */ /* 0x000ea400080010ff */
[----:B--2---:R-:W-:Y:S05]  /*aba0*/  @!P0 BRA `(.L_x_154) ;  /* 0xfffffffc00f08947 */ /* 0x004fea000383ffff */
[----:B------:R-:W-:Y:S05]  /*abb0*/  BRA `(.L_x_155) ;  /* 0xffffff8400307947 */ /* 0x000fea000383ffff */
.L_x_48:
[----:B------:R-:W-:-:S07]  /*abc0*/  MOV R0, UR5 ;  /* 0x0000000500007c02 */ /* 0x000fce0008000f00 */
.L_x_156:
[----:B-1----:R1:W2:Y:S02]  /*abd0*/  SYNCS.PHASECHK.TRANS64.TRYWAIT P0, [R0+URZ], R3 ;  /* 0x00000003000075a7 */ /* 0x0022a400080011ff */
[----:B--2---:R-:W-:Y:S05]  /*abe0*/  @!P0 NANOSLEEP.SYNCS 0x989680 ;  /* 0x009896800000895d */ /* 0x004fea0003900000 */
[----:B------:R-:W2:Y:S02]  /*abf0*/  @!P0 SYNCS.PHASECHK.TRANS64 P0, [R0+URZ], R3 ;  /* 0x00000003000085a7 */ /* 0x000ea400080010ff */
[----:B--2---:R-:W-:Y:S05]  /*ac00*/  @!P0 BRA `(.L_x_156) ;  /* 0xfffffffc00f08947 */ /* 0x004fea000383ffff */
[----:B------:R-:W-:Y:S05]  /*ac10*/  BRA `(.L_x_157) ;  /* 0xffffff84003c7947 */ /* 0x000fea000383ffff */
.L_x_51:
[----:B-1----:R1:W2:Y:S02]  /*ac20*/  SYNCS.PHASECHK.TRANS64.TRYWAIT P0, [R0+URZ+0xc0], R9 ;  /* 0x0000c009000075a7 */ /* 0x0022a400080011ff */
[----:B--2---:R-:W-:Y:S05]  /*ac30*/  @!P0 NANOSLEEP.SYNCS 0x989680 ;  /* 0x009896800000895d */ /* 0x004fea0003900000 */
[----:B------:R-:W2:Y:S02]  /*ac40*/  @!P0 SYNCS.PHASECHK.TRANS64 P0, [R0+URZ+0xc0], R9 ;  /* 0x0000c009000085a7 */ /* 0x000ea400080010ff */
[----:B--2---:R-:W-:Y:S05]  /*ac50*/  @!P0 BRA `(.L_x_51) ;  /* 0xfffffffc00f08947 */ /* 0x004fea000383ffff */
[----:B------:R-:W-:Y:S05]  /*ac60*/  BRA `(.L_x_158) ;  /* 0xffffff8400a47947 */ /* 0x000fea000383ffff */
.L_x_52:
[----:B------:R-:W-:-:S07]  /*ac70*/  MOV R0, UR4 ;  /* 0x0000000400007c02 */ /* 0x000fce0008000f00 */
.L_x_159:
[----:B-1----:R1:W2:Y:S02]  /*ac80*/  SYNCS.PHASECHK.TRANS64.TRYWAIT P0, [R0+URZ+0x90], R11 ;  /* 0x0000900b000075a7 */ /* 0x0022a400080011ff */
[----:B--2---:R-:W-:Y:S05]  /*ac90*/  @!P0 NANOSLEEP.SYNCS 0x989680 ;  /* 0x009896800000895d */ /* 0x004fea0003900000 */
[----:B------:R-:W2:Y:S02]  /*aca0*/  @!P0 SYNCS.PHASECHK.TRANS64 P0, [R0+URZ+0x90], R11 ;  /* 0x0000900b000085a7 */ /* 0x000ea400080010ff */
[----:B--2---:R-:W-:Y:S05]  /*acb0*/  @!P0 BRA `(.L_x_159) ;  /* 0xfffffffc00f08947 */ /* 0x004fea000383ffff */
[----:B------:R-:W-:Y:S05]  /*acc0*/  BRA `(.L_x_160) ;  /* 0xffffff8400b47947 */ /* 0x000fea000383ffff */
.L_x_53:
[----:B-1----:R1:W2:Y:S02]  /*acd0*/  SYNCS.PHASECHK.TRANS64.TRYWAIT P1, [R0+URZ+0x80], R9 ;  /* 0x00008009000075a7 */ /* 0x0022a400080211ff */
[----:B--2---:R-:W-:Y:S05]  /*ace0*/  @!P1 NANOSLEEP.SYNCS 0x989680 ;  /* 0x009896800000995d */ /* 0x004fea0003900000 */
[----:B------:R-:W2:Y:S02]  /*acf0*/  @!P1 SYNCS.PHASECHK.TRANS64 P1, [R0+URZ+0x80], R9 ;  /* 0x00008009000095a7 */ /* 0x000ea400080210ff */
[----:B--2---:R-:W-:Y:S05]  /*ad00*/  @!P1 BRA `(.L_x_53) ;  /* 0xfffffffc00f09947 */ /* 0x004fea000383ffff */
[----:B------:R-:W-:Y:S05]  /*ad10*/  BRA `(.L_x_161) ;  /* 0xffffff8400e47947 */ /* 0x000fea000383ffff */
.L_x_56:
[----:B------:R-:W-:-:S07]  /*ad20*/  MOV R0, UR4 ;  /* 0x0000000400007c02 */ /* 0x000fce0008000f00 */
.L_x_162:
[----:B-1----:R1:W2:Y:S02]  /*ad30*/  SYNCS.PHASECHK.TRANS64.TRYWAIT P0, [R0+URZ+0x90], R3 ;  /* 0x00009003000075a7 */ /* 0x0022a400080011ff */
[----:B--2---:R-:W-:Y:S05]  /*ad40*/  @!P0 NANOSLEEP.SYNCS 0x989680 ;  /* 0x009896800000895d */ /* 0x004fea0003900000 */
[----:B------:R-:W2:Y:S02]  /*ad50*/  @!P0 SYNCS.PHASECHK.TRANS64 P0, [R0+URZ+0x90], R3 ;  /* 0x00009003000085a7 */ /* 0x000ea400080010ff */
[----:B--2---:R-:W-:Y:S05]  /*ad60*/  @!P0 BRA `(.L_x_162) ;  /* 0xfffffffc00f08947 */ /* 0x004fea000383ffff */
[----:B------:R-:W-:Y:S05]  /*ad70*/  BRA `(.L_x_55) ;  /* 0xffffff8800387947 */ /* 0x000fea000383ffff */
.L_x_65:
[----:B-1----:R-:W-:-:S04]  /*ad80*/  MOV R7, UR5 ;  /* 0x0000000500077c02 */ /* 0x002fc80008000f00 */
[----:B------:R1:W2:Y:S03]  /*ad90*/  SYNCS.PHASECHK.TRANS64.TRYWAIT P0, [R7+URZ+0x8], R8 ;  /* 0x00000808070075a7 */ /* 0x0002a600080011ff */
[----:B--2---:R-:W-:Y:S05]  /*ada0*/  @!P0 NANOSLEEP.SYNCS 0x989680 ;  /* 0x009896800000895d */ /* 0x004fea0003900000 */
[----:B------:R-:W2:Y:S02]  /*adb0*/  @!P0 SYNCS.PHASECHK.TRANS64 P0, [R7+URZ+0x8], R8 ;  /* 0x00000808070085a7 */ /* 0x000ea400080010ff */
[----:B--2---:R-:W-:Y:S05]  /*adc0*/  @!P0 BRA `(.L_x_65) ;  /* 0xfffffffc00ec8947 */ /* 0x004fea000383ffff */
[----:B------:R-:W-:Y:S05]  /*add0*/  BRA `(.L_x_64) ;  /* 0xffffff8800f87947 */ /* 0x000fea000383ffff */
.L_x_67:
[----:B------:R-:W-:Y:S01]  /*ade0*/  BSSY B0, `(.L_x_163) ;  /* 0x0000006000007945 */ /* 0x000fe20003800000 */
[----:B------:R-:W-:-:S07]  /*adf0*/  MOV R15, 0xffffffff ;  /* 0xffffffff000f7802 */ /* 0x000fce0000000f00 */
[----:B-1---5:R-:W-:Y:S05]  /*ae00*/  WARPSYNC.COLLECTIVE R15, `(.L_x_164) ;  /* 0x000000000f0c7348 */ /* 0x022fea0003c00000 */
[----:B------:R-:W-:Y:S02]  /*ae10*/  ELECT P6, UR79, PT ;  /* 0x00000000004f782f */ /* 0x000fe400038c0000 */
[----:B------:R-:W-:Y:S01]  /*ae20*/  MOV R14, UR79 ;  /* 0x0000004f000e7c02 */ /* 0x000fe20008000f00 */
[----:B-1---5:R-:W-:Y:S10]  /*ae30*/  ENDCOLLECTIVE ;  /* 0x000000000000791b */ /* 0x022ff40003800000 */
.L_x_164:
[----:B------:R-:W-:Y:S05]  /*ae40*/  BSYNC B0 ;  /* 0x0000000000007941 */ /* 0x000fea0003800000 */
.L_x_163:
[----:B------:R-:W-:Y:S01]  /*ae50*/  PLOP3.LUT P0, PT, P6, PT, PT, 0x80, 0x8 ;  /* 0x000000000008781c */ /* 0x000fe2000370f070 */
[----:B------:R-:W-:-:S12]  /*ae60*/  BRA `(.L_x_165) ;  /* 0xffffff8c00287947 */ /* 0x000fd8000383ffff */
.L_x_69:
[----:B-1----:R-:W-:-:S04]  /*ae70*/  MOV R5, UR5 ;  /* 0x0000000500057c02 */ /* 0x002fc80008000f00 */
[----:B------:R1:W2:Y:S03]  /*ae80*/  SYNCS.PHASECHK.TRANS64.TRYWAIT P0, [R5+URZ+0x8], R6 ;  /* 0x00000806050075a7 */ /* 0x0002a600080011ff */
[----:B--2---:R-:W-:Y:S05]  /*ae90*/  @!P0 NANOSLEEP.SYNCS 0x989680 ;  /* 0x009896800000895d */ /* 0x004fea0003900000 */
[----:B------:R-:W2:Y:S02]  /*aea0*/  @!P0 SYNCS.PHASECHK.TRANS64 P0, [R5+URZ+0x8], R6 ;  /* 0x00000806050085a7 */ /* 0x000ea400080010ff */
[----:B--2---:R-:W-:Y:S05]  /*aeb0*/  @!P0 BRA `(.L_x_69) ;  /* 0xfffffffc00ec8947 */ /* 0x004fea000383ffff */
[----:B------:R-:W-:Y:S05]  /*aec0*/  BRA `(.L_x_68) ;  /* 0xffffff8c002c7947 */ /* 0x000fea000383ffff */
.L_x_70:
[----:B-1----:R1:W2:Y:S02]  /*aed0*/  SYNCS.PHASECHK.TRANS64.TRYWAIT P0, [R0+URZ+0x80], R9 ;  /* 0x00008009000075a7 */ /* 0x0022a400080011ff */
[----:B--2---:R-:W-:Y:S05]  /*aee0*/  @!P0 NANOSLEEP.SYNCS 0x989680 ;  /* 0x009896800000895d */ /* 0x004fea0003900000 */
[----:B------:R-:W2:Y:S02]  /*aef0*/  @!P0 SYNCS.PHASECHK.TRANS64 P0, [R0+URZ+0x80], R9 ;  /* 0x00008009000085a7 */ /* 0x000ea400080010ff */
[----:B--2---:R-:W-:Y:S05]  /*af00*/  @!P0 BRA `(.L_x_70) ;  /* 0xfffffffc00f08947 */ /* 0x004fea000383ffff */
[----:B------:R-:W-:Y:S05]  /*af10*/  BRA `(.L_x_166) ;  /* 0xffffff94009c7947 */ /* 0x000fea000383ffff */
.L_x_72:
[----:B------:R-:W-:-:S13]  /*af20*/  R2UR UR4, R8 ;  /* 0x00000000080472ca */ /* 0x000fda00000e0000 */
[----:B------:R-:W-:-:S07]  /*af30*/  MOV R0, UR4 ;  /* 0x0000000400007c02 */ /* 0x000fce0008000f00 */
.L_x_167:
[----:B-1----:R1:W2:Y:S02]  /*af40*/  SYNCS.PHASECHK.TRANS64.TRYWAIT P0, [R0+URZ+0xb0], R9 ;  /* 0x0000b009000075a7 */ /* 0x0022a400080011ff */
[----:B--2---:R-:W-:Y:S05]  /*af50*/  @!P0 NANOSLEEP.SYNCS 0x989680 ;  /* 0x009896800000895d */ /* 0x004fea0003900000 */
[----:B------:R-:W2:Y:S02]  /*af60*/  @!P0 SYNCS.PHASECHK.TRANS64 P0, [R0+URZ+0xb0], R9 ;  /* 0x0000b009000085a7 */ /* 0x000ea400080010ff */
[----:B--2---:R-:W-:Y:S05]  /*af70*/  @!P0 BRA `(.L_x_167) ;  /* 0xfffffffc00f08947 */ /* 0x004fea000383ffff */
[----:B------:R-:W-:Y:S05]  /*af80*/  BRA `(.L_x_168) ;  /* 0xffffff9400ec7947 */ /* 0x000fea000383ffff */
.L_x_75:
[----:B------:R-:W-:Y:S07]  /*af90*/  MOV R0, UR7 ;  /* 0x0000000700007c02 */ /* 0x000fee0008000f00 */
.L_x_169:
[----:B-1----:R1:W2:Y:S02]  /*afa0*/  SYNCS.PHASECHK.TRANS64.TRYWAIT P0, [R0+URZ], R9 ;  /* 0x00000009000075a7 */ /* 0x0022a400080011ff */
[----:B--2---:R-:W-:Y:S05]  /*afb0*/  @!P0 NANOSLEEP.SYNCS 0x989680 ;  /* 0x009896800000895d */ /* 0x004fea0003900000 */
[----:B------:R-:W2:Y:S02]  /*afc0*/  @!P0 SYNCS.PHASECHK.TRANS64 P0, [R0+URZ], R9 ;  /* 0x00000009000085a7 */ /* 0x000ea400080010ff */
[----:B--2---:R-:W-:Y:S05]  /*afd0*/  @!P0 BRA `(.L_x_169) ;  /* 0xfffffffc00f08947 */ /* 0x004fea000383ffff */
[----:B------:R-:W-:Y:S05]  /*afe0*/  BRA `(.L_x_74) ;  /* 0xffffff9800047947 */ /* 0x000fea000383ffff */
.L_x_79:
[----:B-1----:R-:W-:-:S07]  /*aff0*/  MOV R0, UR4 ;  /* 0x0000000400007c02 */ /* 0x002fce0008000f00 */
.L_x_170:
[----:B-1----:R1:W2:Y:S02]  /*b000*/  SYNCS.PHASECHK.TRANS64.TRYWAIT P0, [R0+URZ], R5 ;  /* 0x00000005000075a7 */ /* 0x0022a400080011ff */
[----:B--2---:R-:W-:Y:S05]  /*b010*/  @!P0 NANOSLEEP.SYNCS 0x989680 ;  /* 0x009896800000895d */ /* 0x004fea0003900000 */
[----:B------:R-:W2:Y:S02]  /*b020*/  @!P0 SYNCS.PHASECHK.TRANS64 P0, [R0+URZ], R5 ;  /* 0x00000005000085a7 */ /* 0x000ea400080010ff */
[----:B--2---:R-:W-:Y:S05]  /*b030*/  @!P0 BRA `(.L_x_170) ;  /* 0xfffffffc00f08947 */ /* 0x004fea000383ffff */
[----:B------:R-:W-:Y:S05]  /*b040*/  BRA `(.L_x_171) ;  /* 0xffffff9c00c07947 */ /* 0x000fea000383ffff */
.L_x_82:
[----:B------:R-:W-:-:S07]  /*b050*/  MOV R0, UR49 ;  /* 0x0000003100007c02 */ /* 0x000fce0008000f00 */
.L_x_172:
[----:B-1----:R1:W2:Y:S02]  /*b060*/  SYNCS.PHASECHK.TRANS64.TRYWAIT P1, [R0+URZ+0xe0], R5 ;  /* 0x0000e005000075a7 */ /* 0x0022a400080211ff */
[----:B--2---:R-:W-:Y:S05]  /*b070*/  @!P1 NANOSLEEP.SYNCS 0x989680 ;  /* 0x009896800000995d */ /* 0x004fea0003900000 */
[----:B------:R-:W2:Y:S02]  /*b080*/  @!P1 SYNCS.PHASECHK.TRANS64 P1, [R0+URZ+0xe0], R5 ;  /* 0x0000e005000095a7 */ /* 0x000ea400080210ff */
[----:B--2---:R-:W-:Y:S05]  /*b090*/  @!P1 BRA `(.L_x_172) ;  /* 0xfffffffc00f09947 */ /* 0x004fea000383ffff */
[----:B------:R-:W-:Y:S05]  /*b0a0*/  BRA `(.L_x_173) ;  /* 0xffffffa000147947 */ /* 0x000fea000383ffff */
.L_x_87:
[----:B--2---:R2:W3:Y:S02]  /*b0b0*/  SYNCS.PHASECHK.TRANS64.TRYWAIT P0, [R12+URZ+0x80], R9 ;  /* 0x000080090c0075a7 */ /* 0x0044e400080011ff */
[----:B---3--:R-:W-:Y:S05]  /*b0c0*/  @!P0 NANOSLEEP.SYNCS 0x989680 ;  /* 0x009896800000895d */ /* 0x008fea0003900000 */
[----:B------:R-:W3:Y:S02]  /*b0d0*/  @!P0 SYNCS.PHASECHK.TRANS64 P0, [R12+URZ+0x80], R9 ;  /* 0x000080090c0085a7 */ /* 0x000ee400080010ff */
[----:B---3--:R-:W-:Y:S05]  /*b0e0*/  @!P0 BRA `(.L_x_87) ;  /* 0xfffffffc00f08947 */ /* 0x008fea000383ffff */
[----:B------:R-:W-:Y:S05]  /*b0f0*/  BRA `(.L_x_174) ;  /* 0xffffffa400447947 */ /* 0x000fea000383ffff */
.L_x_90:
[----:B------:R-:W-:Y:S07]  /*b100*/  MOV R0, UR21 ;  /* 0x0000001500007c02 */ /* 0x000fee0008000f00 */
.L_x_175:
[----:B--2---:R2:W3:Y:S02]  /*b110*/  SYNCS.PHASECHK.TRANS64.TRYWAIT P2, [R0+URZ+0x78], R11 ;  /* 0x0000780b000075a7 */ /* 0x0044e400080411ff */
[----:B---3--:R-:W-:Y:S05]  /*b120*/  @!P2 NANOSLEEP.SYNCS 0x989680 ;  /* 0x009896800000a95d */ /* 0x008fea0003900000 */
[----:B------:R-:W3:Y:S02]  /*b130*/  @!P2 SYNCS.PHASECHK.TRANS64 P2, [R0+URZ+0x78], R11 ;  /* 0x0000780b0000a5a7 */ /* 0x000ee400080410ff */
[----:B---3--:R-:W-:Y:S05]  /*b140*/  @!P2 BRA `(.L_x_175) ;  /* 0xfffffffc00f0a947 */ /* 0x008fea000383ffff */
[----:B------:R-:W-:Y:S05]  /*b150*/  BRA `(.L_x_89) ;  /* 0xffffffa800ac7947 */ /* 0x000fea000383ffff */
.L_x_93:
[----:B--2---:R-:W-:Y:S07]  /*b160*/  MOV R0, UR21 ;  /* 0x0000001500007c02 */ /* 0x004fee0008000f00 */
.L_x_176:
[----:B--2---:R2:W3:Y:S02]  /*b170*/  SYNCS.PHASECHK.TRANS64.TRYWAIT P0, [R0+URZ+0x50], R9 ;  /* 0x00005009000075a7 */ /* 0x0044e400080011ff */
[----:B---3--:R-:W-:Y:S05]  /*b180*/  @!P0 NANOSLEEP.SYNCS 0x989680 ;  /* 0x009896800000895d */ /* 0x008fea0003900000 */
[----:B------:R-:W3:Y:S02]  /*b190*/  @!P0 SYNCS.PHASECHK.TRANS64 P0, [R0+URZ+0x50], R9 ;  /* 0x00005009000085a7 */ /* 0x000ee400080010ff */
[----:B---3--:R-:W-:Y:S05]  /*b1a0*/  @!P0 BRA `(.L_x_176) ;  /* 0xfffffffc00f08947 */ /* 0x008fea000383ffff */
[----:B------:R-:W-:Y:S05]  /*b1b0*/  BRA `(.L_x_177) ;  /* 0xffffffac00087947 */ /* 0x000fea000383ffff */
.L_x_94:
[----:B------:R-:W-:Y:S07]  /*b1c0*/  MOV R0, UR21 ;  /* 0x0000001500007c02 */ /* 0x000fee0008000f00 */
.L_x_178:
[----:B--2---:R2:W3:Y:S02]  /*b1d0*/  SYNCS.PHASECHK.TRANS64.TRYWAIT P0, [R0+URZ+0x58], R9 ;  /* 0x00005809000075a7 */ /* 0x0044e400080011ff */
[----:B---3--:R-:W-:Y:S05]  /*b1e0*/  @!P0 NANOSLEEP.SYNCS 0x989680 ;  /* 0x009896800000895d */ /* 0x008fea0003900000 */
[----:B------:R-:W3:Y:S02]  /*b1f0*/  @!P0 SYNCS.PHASECHK.TRANS64 P0, [R0+URZ+0x58], R9 ;  /* 0x00005809000085a7 */ /* 0x000ee400080010ff */
[----:B---3--:R-:W-:Y:S05]  /*b200*/  @!P0 BRA `(.L_x_178) ;  /* 0xfffffffc00f08947 */ /* 0x008fea000383ffff */
[----:B------:R-:W-:Y:S05]  /*b210*/  BRA `(.L_x_179) ;  /* 0xffffffac004c7947 */ /* 0x000fea000383ffff */
.L_x_95:
[----:B------:R-:W-:Y:S07]  /*b220*/  MOV R0, UR21 ;  /* 0x0000001500007c02 */ /* 0x000fee0008000f00 */
.L_x_180:
[----:B--2---:R2:W3:Y:S02]  /*b230*/  SYNCS.PHASECHK.TRANS64.TRYWAIT P0, [R0+URZ+0x60], R9 ;  /* 0x00006009000075a7 */ /* 0x0044e400080011ff */
[----:B---3--:R-:W-:Y:S05]  /*b240*/  @!P0 NANOSLEEP.SYNCS 0x989680 ;  /* 0x009896800000895d */ /* 0x008fea0003900000 */
[----:B------:R-:W3:Y:S02]  /*b250*/  @!P0 SYNCS.PHASECHK.TRANS64 P0, [R0+URZ+0x60], R9 ;  /* 0x00006009000085a7 */ /* 0x000ee400080010ff */
[----:B---3--:R-:W-:Y:S05]  /*b260*/  @!P0 BRA `(.L_x_180) ;  /* 0xfffffffc00f08947 */ /* 0x008fea000383ffff */
[----:B------:R-:W-:Y:S05]  /*b270*/  BRA `(.L_x_181) ;  /* 0xffffffac00987947 */ /* 0x000fea000383ffff */
.L_x_96:
[----:B------:R-:W-:Y:S07]  /*b280*/  MOV R0, UR21 ;  /* 0x0000001500007c02 */ /* 0x000fee0008000f00 */
.L_x_182:
[----:B--2---:R2:W3:Y:S02]  /*b290*/  SYNCS.PHASECHK.TRANS64.TRYWAIT P0, [R0+URZ+0x68], R9 ;  /* 0x00006809000075a7 */ /* 0x0044e400080011ff */
[----:B---3--:R-:W-:Y:S05]  /*b2a0*/  @!P0 NANOSLEEP.SYNCS 0x989680 ;  /* 0x009896800000895d */ /* 0x008fea0003900000 */
[----:B------:R-:W3:Y:S02]  /*b2b0*/  @!P0 SYNCS.PHASECHK.TRANS64 P0, [R0+URZ+0x68], R9 ;  /* 0x00006809000085a7 */ /* 0x000ee400080010ff */
[----:B---3--:R-:W-:Y:S05]  /*b2c0*/  @!P0 BRA `(.L_x_182) ;  /* 0xfffffffc00f08947 */ /* 0x008fea000383ffff */
[----:B------:R-:W-:Y:S05]  /*b2d0*/  BRA `(.L_x_183) ;  /* 0xffffffac00e07947 */ /* 0x000fea000383ffff */
.L_x_98:
[----:B------:R-:W-:-:S07]  /*b2e0*/  MOV R0, UR21 ;  /* 0x0000001500007c02 */ /* 0x000fce0008000f00 */
.L_x_184:
[----:B--2---:R2:W4:Y:S02]  /*b2f0*/  SYNCS.PHASECHK.TRANS64.TRYWAIT P0, [R0+URZ+0x50], R3 ;  /* 0x00005003000075a7 */ /* 0x00452400080011ff */
[----:B----4-:R-:W-:Y:S05]  /*b300*/  @!P0 NANOSLEEP.SYNCS 0x989680 ;  /* 0x009896800000895d */ /* 0x010fea0003900000 */
[----:B------:R-:W4:Y:S02]  /*b310*/  @!P0 SYNCS.PHASECHK.TRANS64 P0, [R0+URZ+0x50], R3 ;  /* 0x00005003000085a7 */ /* 0x000f2400080010ff */
[----:B----4-:R-:W-:Y:S05]  /*b320*/  @!P0 BRA `(.L_x_184) ;  /* 0xfffffffc00f08947 */ /* 0x010fea000383ffff */
[----:B------:R-:W-:Y:S05]  /*b330*/  BRA `(.L_x_185) ;  /* 0xffffffb000587947 */ /* 0x000fea000383ffff */
.L_x_99:
[----:B--2---:R-:W-:-:S07]  /*b340*/  MOV R0, UR21 ;  /* 0x0000001500007c02 */ /* 0x004fce0008000f00 */
.L_x_186:
[----:B--2---:R2:W4:Y:S02]  /*b350*/  SYNCS.PHASECHK.TRANS64.TRYWAIT P0, [R0+URZ+0x58], R3 ;  /* 0x00005803000075a7 */ /* 0x00452400080011ff */
[----:B----4-:R-:W-:Y:S05]  /*b360*/  @!P0 NANOSLEEP.SYNCS 0x989680 ;  /* 0x009896800000895d */ /* 0x010fea0003900000 */
[----:B------:R-:W4:Y:S02]  /*b370*/  @!P0 SYNCS.PHASECHK.TRANS64 P0, [R0+URZ+0x58], R3 ;  /* 0x00005803000085a7 */ /* 0x000f2400080010ff */
[----:B----4-:R-:W-:Y:S05]  /*b380*/  @!P0 BRA `(.L_x_186) ;  /* 0xfffffffc00f08947 */ /* 0x010fea000383ffff */
[----:B------:R-:W-:Y:S05]  /*b390*/  BRA `(.L_x_187) ;  /* 0xffffffb000487947 */ /* 0x000fea000383ffff */
.L_x_100:
[----:B--2---:R-:W-:-:S07]  /*b3a0*/  MOV R0, UR21 ;  /* 0x0000001500007c02 */ /* 0x004fce0008000f00 */
.L_x_188:
[----:B--2---:R2:W4:Y:S02]  /*b3b0*/  SYNCS.PHASECHK.TRANS64.TRYWAIT P0, [R0+URZ+0x60], R3 ;  /* 0x00006003000075a7 */ /* 0x00452400080011ff */
[----:B----4-:R-:W-:Y:S05]  /*b3c0*/  @!P0 NANOSLEEP.SYNCS 0x989680 ;  /* 0x009896800000895d */ /* 0x010fea0003900000 */
[----:B------:R-:W4:Y:S02]  /*b3d0*/  @!P0 SYNCS.PHASECHK.TRANS64 P0, [R0+URZ+0x60], R3 ;  /* 0x00006003000085a7 */ /* 0x000f2400080010ff */
[----:B----4-:R-:W-:Y:S05]  /*b3e0*/  @!P0 BRA `(.L_x_188) ;  /* 0xfffffffc00f08947 */ /* 0x010fea000383ffff */
[----:B------:R-:W-:Y:S05]  /*b3f0*/  BRA `(.L_x_189) ;  /* 0xffffffb000387947 */ /* 0x000fea000383ffff */
.L_x_102:
[----:B--2---:R2:W3:Y:S02]  /*b400*/  SYNCS.PHASECHK.TRANS64.TRYWAIT P0, [R3+URZ+0x80], R0 ;  /* 0x00008000030075a7 */ /* 0x0044e400080011ff */
[----:B---3--:R-:W-:Y:S05]  /*b410*/  @!P0 NANOSLEEP.SYNCS 0x989680 ;  /* 0x009896800000895d */ /* 0x008fea0003900000 */
[----:B------:R-:W3:Y:S02]  /*b420*/  @!P0 SYNCS.PHASECHK.TRANS64 P0, [R3+URZ+0x80], R0 ;  /* 0x00008000030085a7 */ /* 0x000ee400080010ff */
[----:B---3--:R-:W-:Y:S05]  /*b430*/  @!P0 BRA `(.L_x_102) ;  /* 0xfffffffc00f08947 */ /* 0x008fea000383ffff */
[----:B------:R-:W-:Y:S05]  /*b440*/  BRA `(.L_x_190) ;  /* 0xffffffb400007947 */ /* 0x000fea000383ffff */
.L_x_113:
[----:B-1----:R-:W-:Y:S04]  /*b450*/  MOV R0, UR43 ;  /* 0x0000002b00007c02 */ /* 0x002fe80008000f00 */
[----:B------:R1:W2:Y:S03]  /*b460*/  SYNCS.PHASECHK.TRANS64.TRYWAIT P0, [R0+URZ+0x30], R5 ;  /* 0x00003005000075a7 */ /* 0x0002a600080011ff */
[----:B--2---:R-:W-:Y:S05]  /*b470*/  @!P0 NANOSLEEP.SYNCS 0x989680 ;  /* 0x009896800000895d */ /* 0x004fea0003900000 */
[----:B------:R-:W2:Y:S02]  /*b480*/  @!P0 SYNCS.PHASECHK.TRANS64 P0, [R0+URZ+0x30], R5 ;  /* 0x00003005000085a7 */ /* 0x000ea400080010ff */
[----:B--2---:R-:W-:Y:S05]  /*b490*/  @!P0 BRA `(.L_x_113) ;  /* 0xfffffffc00ec8947 */ /* 0x004fea000383ffff */
[----:B------:R-:W-:Y:S05]  /*b4a0*/  BRA `(.L_x_112) ;  /* 0xffffffc000547947 */ /* 0x000fea000383ffff */
.L_x_115:
[----:B-1----:R1:W3:Y:S02]  /*b4b0*/  SYNCS.PHASECHK.TRANS64.TRYWAIT P1, [R102+URZ+0xa0], R3 ;  /* 0x0000a003660075a7 */ /* 0x0022e400080211ff */
[----:B---3--:R-:W-:Y:S05]  /*b4c0*/  @!P1 NANOSLEEP.SYNCS 0x989680 ;  /* 0x009896800000995d */ /* 0x008fea0003900000 */
[----:B------:R-:W3:Y:S02]  /*b4d0*/  @!P1 SYNCS.PHASECHK.TRANS64 P1, [R102+URZ+0xa0], R3 ;  /* 0x0000a003660095a7 */ /* 0x000ee400080210ff */
[----:B---3--:R-:W-:Y:S05]  /*b4e0*/  @!P1 BRA `(.L_x_115) ;  /* 0xfffffffc00f09947 */ /* 0x008fea000383ffff */
[----:B------:R-:W-:Y:S05]  /*b4f0*/  BRA `(.L_x_114) ;  /* 0xffffffc0007c7947 */ /* 0x000fea000383ffff */
.L_x_124:
[----:B---3--:R3:W4:Y:S02]  /*b500*/  SYNCS.PHASECHK.TRANS64.TRYWAIT P0, [R3+URZ+0x30], R0 ;  /* 0x00003000030075a7 */ /* 0x00872400080011ff */
[----:B----4-:R-:W-:Y:S05]  /*b510*/  @!P0 NANOSLEEP.SYNCS 0x989680 ;  /* 0x009896800000895d */ /* 0x010fea0003900000 */
[----:B------:R-:W4:Y:S02]  /*b520*/  @!P0 SYNCS.PHASECHK.TRANS64 P0, [R3+URZ+0x30], R0 ;  /* 0x00003000030085a7 */ /* 0x000f2400080010ff */
[----:B----4-:R-:W-:Y:S05]  /*b530*/  @!P0 BRA `(.L_x_124) ;  /* 0xfffffffc00f08947 */ /* 0x010fea000383ffff */
[----:B------:R-:W-:Y:S05]  /*b540*/  BRA `(.L_x_123) ;  /* 0xffffffcc005c7947 */ /* 0x000fea000383ffff */
.L_x_132:
[----:B---3--:R3:W4:Y:S02]  /*b550*/  SYNCS.PHASECHK.TRANS64.TRYWAIT P0, [R62+URZ+0x30], R5 ;  /* 0x000030053e0075a7 */ /* 0x00872400080011ff */
[----:B----4-:R-:W-:Y:S05]  /*b560*/  @!P0 NANOSLEEP.SYNCS 0x989680 ;  /* 0x009896800000895d */ /* 0x010fea0003900000 */
[----:B------:R-:W4:Y:S02]  /*b570*/  @!P0 SYNCS.PHASECHK.TRANS64 P0, [R62+URZ+0x30], R5 ;  /* 0x000030053e0085a7 */ /* 0x000f2400080010ff */
[----:B----4-:R-:W-:Y:S05]  /*b580*/  @!P0 BRA `(.L_x_132) ;  /* 0xfffffffc00f08947 */ /* 0x010fea000383ffff */
[----:B------:R-:W-:Y:S05]  /*b590*/  BRA `(.L_x_131) ;  /* 0xffffffd800607947 */ /* 0x000fea000383ffff */
.L_x_140:
[----:B---3--:R3:W4:Y:S02]  /*b5a0*/  SYNCS.PHASECHK.TRANS64.TRYWAIT P0, [R62+URZ+0x30], R5 ;  /* 0x000030053e0075a7 */ /* 0x00872400080011ff */
[----:B----4-:R-:W-:Y:S05]  /*b5b0*/  @!P0 NANOSLEEP.SYNCS 0x989680 ;  /* 0x009896800000895d */ /* 0x010fea0003900000 */
[----:B------:R-:W4:Y:S02]  /*b5c0*/  @!P0 SYNCS.PHASECHK.TRANS64 P0, [R62+URZ+0x30], R5 ;  /* 0x000030053e0085a7 */ /* 0x000f2400080010ff */
[----:B----4-:R-:W-:Y:S05]  /*b5d0*/  @!P0 BRA `(.L_x_140) ;  /* 0xfffffffc00f08947 */ /* 0x010fea000383ffff */
[----:B------:R-:W-:Y:S05]  /*b5e0*/  BRA `(.L_x_139) ;  /* 0xffffffe400647947 */ /* 0x000fea000383ffff */
        .weak           $__internal_0_$__cuda_sm10x_tcgen05_guardrail_trap_col_being_dealloced_not_returned_by_alloc
        .type           $__internal_0_$__cuda_sm10x_tcgen05_guardrail_trap_col_being_dealloced_not_returned_by_alloc,@function
        .size           $__internal_0_$__cuda_sm10x_tcgen05_guardrail_trap_col_being_dealloced_not_returned_by_alloc,($__internal_1_$__cuda_sm10x_tcgen05_guardrail_trap_phase_invalid_during_alloc - $__internal_0_$__cuda_sm10x_tcgen05_guardrail_trap_col_being_dealloced_not_returned_by_alloc)
$__internal_0_$__cuda_sm10x_tcgen05_guardrail_trap_col_being_dealloced_not_returned_by_alloc:
[----:B------:R-:W-:Y:S05]  /*b5f0*/  BPT.TRAP 0x1 ;  /* 0x000000040000795c */ /* 0x000fea0000300000 */
[----:B------:R-:W-:-:S04]  /*b600*/  HFMA2 R3, -RZ, RZ, 0, 0 ;  /* 0x00000000ff037431 */ /* 0x000fc800000001ff */
[----:B------:R-:W-:Y:S05]  /*b610*/  RET.REL.NODEC R2 `(_ZN7cutlass13device_kernelINS_4gemm6kernel13GemmUniversalIN4cute5tupleIJiiiiEEENS1_10collective13CollectiveMmaINS1_46MainloopSm100TmaUmmaWarpSpecializedBlockScaledILi3ELi2ELi2ENS5_IJNS4_1CILi2EEENSA_ILi4EEENSA_ILi1EEEEEEEENS5_IJNSA_ILi256EEENSA_ILi128EEESG_EEENS5_IJNS_12float_e5m2_tENS_13float_ue8m0_tEEEENS5_IJNS5_IJlSD_lEEENS4_6LayoutINS5_IJNS5_IJNS5_IJNSA_ILi32EEESC_EEEiEEESQ_NS5_IJSD_iEEEEEENS5_IJNS5_IJNS5_IJNSA_ILi16EEESC_EEEiEEENS5_IJNS5_IJNSA_ILi0EEESD_EEENSA_ILi512EEEEEENS5_IJSW_iEEEEEEEEEEESL_S13_NS4_8TiledMMAINS4_8MMA_AtomIJNS4_27SM100_MMA_MXF8F6F4_2x1SM_SSISJ_SJ_fSK_Li256ELi128ELNS4_4UMMA5MajorE0ELS18_0ELNS17_7ScaleInE0ELS19_0EEEEEENSN_INS5_IJSD_SD_SD_EEENS5_IJSW_SW_SW_EEEEENS5_IJNS4_10UnderscoreES1F_S1F_EEEEENS5_IJNS4_28SM100_TMA_2SM_LOAD_MULTICASTES1I_EEENS5_IJNS4_14ComposedLayoutINS4_7SwizzleILi3ELi4ELi3EEENS4_18smem_ptr_flag_bitsILi8EEENSN_INS5_IJNSA_ILi8EEESH_EEENS5_IJSH_SD_EEEEEEENSN_INS5_IJNS5_IJNS5_IJSP_SD_EEENS5_IJSO_SD_EEEEEESD_NS5_IJSC_SB_EEEEEENS5_IJNS5_IJNS5_IJSU_SY_EEESX_EEESW_NS5_IJSD_SY_EEEEEEEEEEEvNS4_8identityENS5_IJNS4_18SM100_TMA_2SM_LOADES1I_EEES24_vS25_EENS_8epilogue10collective18CollectiveEpilogueINS29_23Sm100TmaWarpSpecializedILi4ELi2ELi32ELb1ELb0EEEJNS5_IJSH_SH_SG_EEENS5_IJNSN_ISH_SD_EENSN_ISO_SD_EEEEENS_10bfloat16_tESM_S2I_SM_NS29_6fusion15FusionCallbacksIS2D_NS2J_17LinearCombinationIS2I_fS2I_fLNS_15FloatRoundStyleE2EEES2E_S2H_JEEENS4_5SM1004TMEM4LOAD26SM100_TMEM_LOAD_32dp32b32xENS4_13SM90_TMA_LOADENS1K_INS1L_ILi2ELi4ELi3EEENS1N_ILi16EEENSN_INS5_IJS1P_SO_EEES1V_EEEENS4_39AutoVectorizingCopyWithAssumedAlignmentILi128EEENS4_14SM90_TMA_STOREES2Y_S30_S30_EEEvvEEEEvNT_6ParamsE) ;  /* 0xffffff4802787950 */ /* 0x000fea0003c3ffff */
        .weak           $__internal_1_$__cuda_sm10x_tcgen05_guardrail_trap_phase_invalid_during_alloc
        .type           $__internal_1_$__cuda_sm10x_tcgen05_guardrail_trap_phase_invalid_during_alloc,@function
        .size           $__internal_1_$__cuda_sm10x_tcgen05_guardrail_trap_phase_invalid_during_alloc,($__internal_2_$__cuda_sm10x_tcgen05_guardrail_trap_unallocated_columns_being_dealloced - $__internal_1_$__cuda_sm10x_tcgen05_guardrail_trap_phase_invalid_during_alloc)
$__internal_1_$__cuda_sm10x_tcgen05_guardrail_trap_phase_invalid_during_alloc:
[----:B------:R-:W-:Y:S05]  /*b620*/  BPT.TRAP 0x1 ;  /* 0x000000040000795c */ /* 0x000fea0000300000 */
[----:B------:R-:W-:-:S04]  /*b630*/  MOV R7, 0x0 ;  /* 0x0000000000077802 */ /* 0x000fc80000000f00 */
[----:B------:R-:W-:Y:S05]  /*b640*/  RET.REL.NODEC R6 `(_ZN7cutlass13device_kernelINS_4gemm6kernel13GemmUniversalIN4cute5tupleIJiiiiEEENS1_10collective13CollectiveMmaINS1_46MainloopSm100TmaUmmaWarpSpecializedBlockScaledILi3ELi2ELi2ENS5_IJNS4_1CILi2EEENSA_ILi4EEENSA_ILi1EEEEEEEENS5_IJNSA_ILi256EEENSA_ILi128EEESG_EEENS5_IJNS_12float_e5m2_tENS_13float_ue8m0_tEEEENS5_IJNS5_IJlSD_lEEENS4_6LayoutINS5_IJNS5_IJNS5_IJNSA_ILi32EEESC_EEEiEEESQ_NS5_IJSD_iEEEEEENS5_IJNS5_IJNS5_IJNSA_ILi16EEESC_EEEiEEENS5_IJNS5_IJNSA_ILi0EEESD_EEENSA_ILi512EEEEEENS5_IJSW_iEEEEEEEEEEESL_S13_NS4_8TiledMMAINS4_8MMA_AtomIJNS4_27SM100_MMA_MXF8F6F4_2x1SM_SSISJ_SJ_fSK_Li256ELi128ELNS4_4UMMA5MajorE0ELS18_0ELNS17_7ScaleInE0ELS19_0EEEEEENSN_INS5_IJSD_SD_SD_EEENS5_IJSW_SW_SW_EEEEENS5_IJNS4_10UnderscoreES1F_S1F_EEEEENS5_IJNS4_28SM100_TMA_2SM_LOAD_MULTICASTES1I_EEENS5_IJNS4_14ComposedLayoutINS4_7SwizzleILi3ELi4ELi3EEENS4_18smem_ptr_flag_bitsILi8EEENSN_INS5_IJNSA_ILi8EEESH_EEENS5_IJSH_SD_EEEEEEENSN_INS5_IJNS5_IJNS5_IJSP_SD_EEENS5_IJSO_SD_EEEEEESD_NS5_IJSC_SB_EEEEEENS5_IJNS5_IJNS5_IJSU_SY_EEESX_EEESW_NS5_IJSD_SY_EEEEEEEEEEEvNS4_8identityENS5_IJNS4_18SM100_TMA_2SM_LOADES1I_EEES24_vS25_EENS_8epilogue10collective18CollectiveEpilogueINS29_23Sm100TmaWarpSpecializedILi4ELi2ELi32ELb1ELb0EEEJNS5_IJSH_SH_SG_EEENS5_IJNSN_ISH_SD_EENSN_ISO_SD_EEEEENS_10bfloat16_tESM_S2I_SM_NS29_6fusion15FusionCallbacksIS2D_NS2J_17LinearCombinationIS2I_fS2I_fLNS_15FloatRoundStyleE2EEES2E_S2H_JEEENS4_5SM1004TMEM4LOAD26SM100_TMEM_LOAD_32dp32b32xENS4_13SM90_TMA_LOADENS1K_INS1L_ILi2ELi4ELi3EEENS1N_ILi16EEENSN_INS5_IJS1P_SO_EEES1V_EEEENS4_39AutoVectorizingCopyWithAssumedAlignmentILi128EEENS4_14SM90_TMA_STOREES2Y_S30_S30_EEEvvEEEEvNT_6ParamsE) ;  /* 0xffffff48066c7950 */ /* 0x000fea0003c3ffff */
        .weak           $__internal_2_$__cuda_sm10x_tcgen05_guardrail_trap_unallocated_columns_being_dealloced
        .type           $__internal_2_$__cuda_sm10x_tcgen05_guardrail_trap_unallocated_columns_being_dealloced,@function
        .size           $__internal_2_$__cuda_sm10x_tcgen05_guardrail_trap_unallocated_columns_being_dealloced,(.L_x_192 - $__internal_2_$__cuda_sm10x_tcgen05_guardrail_trap_unallocated_columns_being_dealloced)
$__internal_2_$__cuda_sm10x_tcgen05_guardrail_trap_unallocated_columns_being_dealloced:
[----:B------:R-:W-:Y:S05]  /*b650*/  BPT.TRAP 0x1 ;  /* 0x000000040000795c */ /* 0x000fea0000300000 */
[----:B------:R-:W-:-:S04]  /*b660*/  HFMA2 R3, -RZ, RZ, 0, 0 ;  /* 0x00000000ff037431 */ /* 0x000fc800000001ff */
[----:B------:R-:W-:Y:S05]  /*b670*/  RET.REL.NODEC R2 `(_ZN7cutlass13device_kernelINS_4gemm6kernel13GemmUniversalIN4cute5tupleIJiiiiEEENS1_10collective13CollectiveMmaINS1_46MainloopSm100TmaUmmaWarpSpecializedBlockScaledILi3ELi2ELi2ENS5_IJNS4_1CILi2EEENSA_ILi4EEENSA_ILi1EEEEEEEENS5_IJNSA_ILi256EEENSA_ILi128EEESG_EEENS5_IJNS_12float_e5m2_tENS_13float_ue8m0_tEEEENS5_IJNS5_IJlSD_lEEENS4_6LayoutINS5_IJNS5_IJNS5_IJNSA_ILi32EEESC_EEEiEEESQ_NS5_IJSD_iEEEEEENS5_IJNS5_IJNS5_IJNSA_ILi16EEESC_EEEiEEENS5_IJNS5_IJNSA_ILi0EEESD_EEENSA_ILi512EEEEEENS5_IJSW_iEEEEEEEEEEESL_S13_NS4_8TiledMMAINS4_8MMA_AtomIJNS4_27SM100_MMA_MXF8F6F4_2x1SM_SSISJ_SJ_fSK_Li256ELi128ELNS4_4UMMA5MajorE0ELS18_0ELNS17_7ScaleInE0ELS19_0EEEEEENSN_INS5_IJSD_SD_SD_EEENS5_IJSW_SW_SW_EEEEENS5_IJNS4_10UnderscoreES1F_S1F_EEEEENS5_IJNS4_28SM100_TMA_2SM_LOAD_MULTICASTES1I_EEENS5_IJNS4_14ComposedLayoutINS4_7SwizzleILi3ELi4ELi3EEENS4_18smem_ptr_flag_bitsILi8EEENSN_INS5_IJNSA_ILi8EEESH_EEENS5_IJSH_SD_EEEEEEENSN_INS5_IJNS5_IJNS5_IJSP_SD_EEENS5_IJSO_SD_EEEEEESD_NS5_IJSC_SB_EEEEEENS5_IJNS5_IJNS5_IJSU_SY_EEESX_EEESW_NS5_IJSD_SY_EEEEEEEEEEEvNS4_8identityENS5_IJNS4_18SM100_TMA_2SM_LOADES1I_EEES24_vS25_EENS_8epilogue10collective18CollectiveEpilogueINS29_23Sm100TmaWarpSpecializedILi4ELi2ELi32ELb1ELb0EEEJNS5_IJSH_SH_SG_EEENS5_IJNSN_ISH_SD_EENSN_ISO_SD_EEEEENS_10bfloat16_tESM_S2I_SM_NS29_6fusion15FusionCallbacksIS2D_NS2J_17LinearCombinationIS2I_fS2I_fLNS_15FloatRoundStyleE2EEES2E_S2H_JEEENS4_5SM1004TMEM4LOAD26SM100_TMEM_LOAD_32dp32b32xENS4_13SM90_TMA_LOADENS1K_INS1L_ILi2ELi4ELi3EEENS1N_ILi16EEENSN_INS5_IJS1P_SO_EEES1V_EEEENS4_39AutoVectorizingCopyWithAssumedAlignmentILi128EEENS4_14SM90_TMA_STOREES2Y_S30_S30_EEEvvEEEEvNT_6ParamsE) ;  /* 0xffffff4802607950 */ /* 0x000fea0003c3ffff */
.L_x_191:
[----:B------:R-:W-:-:S00]  /*b680*/  BRA `(.L_x_191) ;  /* 0xfffffffc00fc7947 */ /* 0x000fc0000383ffff */
[----:B------:R-:W-:-:S00]  /*b690*/  NOP ;  /* 0x0000000000007918 */ /* 0x000fc00000000000 */
        /* <DEDUP_REMOVED lines=14> */
.L_x_192:


//--------------------- .nv.global.init           --------------------------
	.section	.nv.global.init,"aw",@progbits
.nv.global.init:
	.type		$str$27,@object
	.size		$str$27,($str$28 - $str$27)
$str$27:
        /*0000*/ 	.byte	0x28, 0x61, 0x64, 0x64, 0x72, 0x65, 0x73, 0x73, 0x20, 0x26, 0x20, 0x6d, 0x61, 0x73, 0x6b, 0x29
        /*0010*/ 	.byte	0x20, 0x3d, 0x3d, 0x20, 0x30, 0x00
	.type		$str$28,@object
	.size		$str$28,($str$26 - $str$28)
$str$28:
        /*0016*/ 	.byte	0x2f, 0x74, 0x6d, 0x70, 0x2f, 0x63, 0x75, 0x74, 0x6c, 0x61, 0x73, 0x73, 0x5f, 0x73, 0x77, 0x65
        /*0026*/ 	.byte	0x65, 0x70, 0x5f, 0x73, 0x72, 0x63, 0x2f, 0x69, 0x6e, 0x63, 0x6c, 0x75, 0x64, 0x65, 0x2f, 0x63
        /*0036*/ 	.byte	0x75, 0x74, 0x65, 0x2f, 0x70, 0x6f, 0x69, 0x6e, 0x74, 0x65, 0x72, 0x5f, 0x66, 0x6c, 0x61, 0x67
        /*0046*/ 	.byte	0x67, 0x65, 0x64, 0x2e, 0x68, 0x70, 0x70, 0x00
	.type		$str$26,@object
	.size		$str$26,($str$25 - $str$26)
$str$26:
        /*004e*/ 	.byte	0x2f, 0x74, 0x6d, 0x70, 0x2f, 0x63, 0x75, 0x74, 0x6c, 0x61, 0x73, 0x73, 0x5f, 0x73, 0x77, 0x65
        /*005e*/ 	.byte	0x65, 0x70, 0x5f, 0x73, 0x72, 0x63, 0x2f, 0x69, 0x6e, 0x63, 0x6c, 0x75, 0x64, 0x65, 0x2f, 0x63
        /*006e*/ 	.byte	0x75, 0x74, 0x65, 0x2f, 0x61, 0x74, 0x6f, 0x6d, 0x2f, 0x63, 0x6f, 0x70, 0x79, 0x5f, 0x74, 0x72
        /*007e*/ 	.byte	0x61, 0x69, 0x74, 0x73, 0x5f, 0x73, 0x6d, 0x31, 0x30, 0x30, 0x2e, 0x68, 0x70, 0x70, 0x00
	.type		$str$25,@object
	.size		$str$25,(__unnamed_1 - $str$25)
$str$25:
        /*008d*/ 	.byte	0x28, 0x28, 0x75, 0x69, 0x6e, 0x74, 0x33, 0x32, 0x5f, 0x74, 0x28, 0x74, 0x68, 0x72, 0x65, 0x61
        /*009d*/ 	.byte	0x64, 0x49, 0x64, 0x78, 0x2e, 0x78, 0x29, 0x20, 0x2f, 0x20, 0x33, 0x32, 0x29, 0x20, 0x25, 0x20
        /*00ad*/ 	.byte	0x34, 0x29, 0x20, 0x3d, 0x3d, 0x20, 0x28, 0x28, 0x28, 0x74, 0x6d, 0x65, 0x6d, 0x5f, 0x61, 0x64
        /*00bd*/ 	.byte	0x64, 0x72, 0x20, 0x3e, 0x3e, 0x20, 0x31, 0x36, 0x29, 0x20, 0x2f, 0x20, 0x33, 0x32, 0x29, 0x20
        /*00cd*/ 	.byte	0x25, 0x20, 0x34, 0x29, 0x00
	.type		__unnamed_1,@object
	.size		__unnamed_1,(__unnamed_2 - __unnamed_1)
__unnamed_1:
        /*00d2*/ 	.byte	0x61, 0x75, 0x74, 0x6f, 0x20, 0x63, 0x75, 0x74, 0x65, 0x3a, 0x3a, 0x61, 0x73, 0x5f, 0x70, 0x6f
        /* <DEDUP_REMOVED lines=24> */
        /*0262*/ 	.byte	0x34, 0x30, 0x39, 0x36, 0x3e, 0x3e, 0x3e, 0x3e, 0x5d, 0x00
	.type		__unnamed_2,@object
	.size		__unnamed_2,(.L_2 - __unnamed_2)
__unnamed_2:
        /* <DEDUP_REMOVED lines=42> */
        /*050c*/ 	.byte	0x3e, 0x3e, 0x5d, 0x00
.L_2:


//--------------------- .nv.shared._ZN7cutlass13device_kernelINS_4gemm6kernel13GemmUniversalIN4cute5tupleIJiiiiEEENS1_10collective13CollectiveMmaINS1_46MainloopSm100TmaUmmaWarpSpecializedBlockScaledILi3ELi2ELi2ENS5_IJNS4_1CILi2EEENSA_ILi4EEENSA_ILi1EEEEEEEENS5_IJNSA_ILi256EEENSA_ILi128EEESG_EEENS5_IJNS_12float_e5m2_tENS_13float_ue8m0_tEEEENS5_IJNS5_IJlSD_lEEENS4_6LayoutINS5_IJNS5_IJNS5_IJNSA_ILi32EEESC_EEEiEEESQ_NS5_IJSD_iEEEEEENS5_IJNS5_IJNS5_IJNSA_ILi16EEESC_EEEiEEENS5_IJNS5_IJNSA_ILi0EEESD_EEENSA_ILi512EEEEEENS5_IJSW_iEEEEEEEEEEESL_S13_NS4_8TiledMMAINS4_8MMA_AtomIJNS4_27SM100_MMA_MXF8F6F4_2x1SM_SSISJ_SJ_fSK_Li256ELi128ELNS4_4UMMA5MajorE0ELS18_0ELNS17_7ScaleInE0ELS19_0EEEEEENSN_INS5_IJSD_SD_SD_EEENS5_IJSW_SW_SW_EEEEENS5_IJNS4_10UnderscoreES1F_S1F_EEEEENS5_IJNS4_28SM100_TMA_2SM_LOAD_MULTICASTES1I_EEENS5_IJNS4_14ComposedLayoutINS4_7SwizzleILi3ELi4ELi3EEENS4_18smem_ptr_flag_bitsILi8EEENSN_INS5_IJNSA_ILi8EEESH_EEENS5_IJSH_SD_EEEEEEENSN_INS5_IJNS5_IJNS5_IJSP_SD_EEENS5_IJSO_SD_EEEEEESD_NS5_IJSC_SB_EEEEEENS5_IJNS5_IJNS5_IJSU_SY_EEESX_EEESW_NS5_IJSD_SY_EEEEEEEEEEEvNS4_8identityENS5_IJNS4_18SM100_TMA_2SM_LOADES1I_EEES24_vS25_EENS_8epilogue10collective18CollectiveEpilogueINS29_23Sm100TmaWarpSpecializedILi4ELi2ELi32ELb1ELb0EEEJNS5_IJSH_SH_SG_EEENS5_IJNSN_ISH_SD_EENSN_ISO_SD_EEEEENS_10bfloat16_tESM_S2I_SM_NS29_6fusion15FusionCallbacksIS2D_NS2J_17LinearCombinationIS2I_fS2I_fLNS_15FloatRoundStyleE2EEES2E_S2H_JEEENS4_5SM1004TMEM4LOAD26SM100_TMEM_LOAD_32dp32b32xENS4_13SM90_TMA_LOADENS1K_INS1L_ILi2ELi4ELi3EEENS1N_ILi16EEENSN_INS5_IJS1P_SO_EEES1V_EEEENS4_39AutoVectorizingCopyWithAssumedAlignmentILi128EEENS4_14SM90_TMA_STOREES2Y_S30_S30_EEEvvEEEEvNT_6ParamsE --------------------------
	.section	.nv.shared._ZN7cutlass13device_kernelINS_4gemm6kernel13GemmUniversalIN4cute5tupleIJiiiiEEENS1_10collective13CollectiveMmaINS1_46MainloopSm100TmaUmmaWarpSpecializedBlockScaledILi3ELi2ELi2ENS5_IJNS4_1CILi2EEENSA_ILi4EEENSA_ILi1EEEEEEEENS5_IJNSA_ILi256EEENSA_ILi128EEESG_EEENS5_IJNS_12float_e5m2_tENS_13float_ue8m0_tEEEENS5_IJNS5_IJlSD_lEEENS4_6LayoutINS5_IJNS5_IJNS5_IJNSA_ILi32EEESC_EEEiEEESQ_NS5_IJSD_iEEEEEENS5_IJNS5_IJNS5_IJNSA_ILi16EEESC_EEEiEEENS5_IJNS5_IJNSA_ILi0EEESD_EEENSA_ILi512EEEEEENS5_IJSW_iEEEEEEEEEEESL_S13_NS4_8TiledMMAINS4_8MMA_AtomIJNS4_27SM100_MMA_MXF8F6F4_2x1SM_SSISJ_SJ_fSK_Li256ELi128ELNS4_4UMMA5MajorE0ELS18_0ELNS17_7ScaleInE0ELS19_0EEEEEENSN_INS5_IJSD_SD_SD_EEENS5_IJSW_SW_SW_EEEEENS5_IJNS4_10UnderscoreES1F_S1F_EEEEENS5_IJNS4_28SM100_TMA_2SM_LOAD_MULTICASTES1I_EEENS5_IJNS4_14ComposedLayoutINS4_7SwizzleILi3ELi4ELi3EEENS4_18smem_ptr_flag_bitsILi8EEENSN_INS5_IJNSA_ILi8EEESH_EEENS5_IJSH_SD_EEEEEEENSN_INS5_IJNS5_IJNS5_IJSP_SD_EEENS5_IJSO_SD_EEEEEESD_NS5_IJSC_SB_EEEEEENS5_IJNS5_IJNS5_IJSU_SY_EEESX_EEESW_NS5_IJSD_SY_EEEEEEEEEEEvNS4_8identityENS5_IJNS4_18SM100_TMA_2SM_LOADES1I_EEES24_vS25_EENS_8epilogue10collective18CollectiveEpilogueINS29_23Sm100TmaWarpSpecializedILi4ELi2ELi32ELb1ELb0EEEJNS5_IJSH_SH_SG_EEENS5_IJNSN_ISH_SD_EENSN_ISO_SD_EEEEENS_10bfloat16_tESM_S2I_SM_NS29_6fusion15FusionCallbacksIS2D_NS2J_17LinearCombinationIS2I_fS2I_fLNS_15FloatRoundStyleE2EEES2E_S2H_JEEENS4_5SM1004TMEM4LOAD26SM100_TMEM_LOAD_32dp32b32xENS4_13SM90_TMA_LOADENS1K_INS1L_ILi2ELi4ELi3EEENS1N_ILi16EEENSN_INS5_IJS1P_SO_EEES1V_EEEENS4_39AutoVectorizingCopyWithAssumedAlignmentILi128EEENS4_14SM90_TMA_STOREES2Y_S30_S30_EEEvvEEEEvNT_6ParamsE,"aw",@nobits
	.sectionflags	@""
	.align	16
	.zero		1024


//--------------------- .nv.shared.reserved.0     --------------------------
	.section	.nv.shared.reserved.0,"aw",@nobits
	.weak		__nv_reservedSMEM_offset_0_alias
	.size		__nv_reservedSMEM_offset_0_alias, 0, 64
	.other		__nv_reservedSMEM_offset_0_alias,@"STO_CUDA_RESERVED_SHARED STV_DEFAULT"
__nv_reservedSMEM_offset_0_alias:
	.zero		0
.nv.shared.reserved.0:
	.zero		64
	.weak		__nv_reservedSMEM_tcgen05_partition
	.type		__nv_reservedSMEM_tcgen05_partition,@object
	.size		__nv_reservedSMEM_tcgen05_partition,(.L_0 - __nv_reservedSMEM_tcgen05_partition)
__nv_reservedSMEM_tcgen05_partition:
	.zero		32
.L_0:


//--------------------- .nv.global                --------------------------
	.section	.nv.global,"aw",@nobits
.nv.global:
	.type		_ZN40_INTERNAL_93851581_4_k_cu_c0b31f1a_191284cute1_E,@object
	.size		_ZN40_INTERNAL_93851581_4_k_cu_c0b31f1a_191284cute1_E,(_ZN40_INTERNAL_93851581_4_k_cu_c0b31f1a_191284cuda3std3__45__cpo6cbeginE - _ZN40_INTERNAL_93851581_4_k_cu_c0b31f1a_191284cute1_E)
_ZN40_INTERNAL_93851581_4_k_cu_c0b31f1a_191284cute1_E:
	.zero		1
	.type		_ZN40_INTERNAL_93851581_4_k_cu_c0b31f1a_191284cuda3std3__45__cpo6cbeginE,@object
	.size		_ZN40_INTERNAL_93851581_4_k_cu_c0b31f1a_191284cuda3std3__45__cpo6cbeginE,(_ZN40_INTERNAL_93851581_4_k_cu_c0b31f1a_191284cuda3std3__48in_placeE - _ZN40_INTERNAL_93851581_4_k_cu_c0b31f1a_191284cuda3std3__45__cpo6cbeginE)
_ZN40_INTERNAL_93851581_4_k_cu_c0b31f1a_191284cuda3std3__45__cpo6cbeginE:
	.zero		1
	.type		_ZN40_INTERNAL_93851581_4_k_cu_c0b31f1a_191284cuda3std3__48in_placeE,@object
	.size		_ZN40_INTERNAL_93851581_4_k_cu_c0b31f1a_191284cuda3std3__48in_placeE,(_ZN40_INTERNAL_93851581_4_k_cu_c0b31f1a_191284cuda3std6ranges3__45__cpo9iter_moveE - _ZN40_INTERNAL_93851581_4_k_cu_c0b31f1a_191284cuda3std3__48in_placeE)
_ZN40_INTERNAL_93851581_4_k_cu_c0b31f1a_191284cuda3std3__48in_placeE:
	.zero		1
	.type		_ZN40_INTERNAL_93851581_4_k_cu_c0b31f1a_191284cuda3std6ranges3__45__cpo9iter_moveE,@object
	.size		_ZN40_INTERNAL_93851581_4_k_cu_c0b31f1a_191284cuda3std6ranges3__45__cpo9iter_moveE,(_ZN40_INTERNAL_93851581_4_k_cu_c0b31f1a_191284cuda3std3__45__cpo5beginE - _ZN40_INTERNAL_93851581_4_k_cu_c0b31f1a_191284cuda3std6ranges3__45__cpo9iter_moveE)
_ZN40_INTERNAL_93851581_4_k_cu_c0b31f1a_191284cuda3std6ranges3__45__cpo9iter_moveE:
	.zero		1
	.type		_ZN40_INTERNAL_93851581_4_k_cu_c0b31f1a_191284cuda3std3__45__cpo5beginE,@object
	.size		_ZN40_INTERNAL_93851581_4_k_cu_c0b31f1a_191284cuda3std3__45__cpo5beginE,(_ZN40_INTERNAL_93851581_4_k_cu_c0b31f1a_191284cuda3std3__442_GLOBAL__N__93851581_4_k_cu_c0b31f1a_191286ignoreE - _ZN40_INTERNAL_93851581_4_k_cu_c0b31f1a_191284cuda3std3__45__cpo5beginE)
_ZN40_INTERNAL_93851581_4_k_cu_c0b31f1a_191284cuda3std3__45__cpo5beginE:
	.zero		1
	.type		_ZN40_INTERNAL_93851581_4_k_cu_c0b31f1a_191284cuda3std3__442_GLOBAL__N__93851581_4_k_cu_c0b31f1a_191286ignoreE,@object
	.size		_ZN40_INTERNAL_93851581_4_k_cu_c0b31f1a_191284cuda3std3__442_GLOBAL__N__93851581_4_k_cu_c0b31f1a_191286ignoreE,(_ZN40_INTERNAL_93851581_4_k_cu_c0b31f1a_191284cute7productE - _ZN40_INTERNAL_93851581_4_k_cu_c0b31f1a_191284cuda3std3__442_GLOBAL__N__93851581_4_k_cu_c0b31f1a_191286ignoreE)
_ZN40_INTERNAL_93851581_4_k_cu_c0b31f1a_191284cuda3std3__442_GLOBAL__N__93851581_4_k_cu_c0b31f1a_191286ignoreE:
	.zero		1
	.type		_ZN40_INTERNAL_93851581_4_k_cu_c0b31f1a_191284cute7productE,@object
	.size		_ZN40_INTERNAL_93851581_4_k_cu_c0b31f1a_191284cute7productE,(_ZN40_INTERNAL_93851581_4_k_cu_c0b31f1a_191284cuda3std3__45__cpo3endE - _ZN40_INTERNAL_93851581_4_k_cu_c0b31f1a_191284cute7productE)
_ZN40_INTERNAL_93851581_4_k_cu_c0b31f1a_191284cute7productE:
	.zero		1
	.type		_ZN40_INTERNAL_93851581_4_k_cu_c0b31f1a_191284cuda3std3__45__cpo3endE,@object
	.size		_ZN40_INTERNAL_93851581_4_k_cu_c0b31f1a_191284cuda3std3__45__cpo3endE,(_ZN40_INTERNAL_93851581_4_k_cu_c0b31f1a_191284cuda3std3__419piecewise_constructE - _ZN40_INTERNAL_93851581_4_k_cu_c0b31f1a_191284cuda3std3__45__cpo3endE)
_ZN40_INTERNAL_93851581_4_k_cu_c0b31f1a_191284cuda3std3__45__cpo3endE:
	.zero		1
	.type		_ZN40_INTERNAL_93851581_4_k_cu_c0b31f1a_191284cuda3std3__419piecewise_constructE,@object
	.size		_ZN40_INTERNAL_93851581_4_k_cu_c0b31f1a_191284cuda3std3__419piecewise_constructE,(_ZN40_INTERNAL_93851581_4_k_cu_c0b31f1a_191284cuda3std3__45__cpo4cendE - _ZN40_INTERNAL_93851581_4_k_cu_c0b31f1a_191284cuda3std3__419piecewise_constructE)
_ZN40_INTERNAL_93851581_4_k_cu_c0b31f1a_191284cuda3std3__419piecewise_constructE:
	.zero		1
	.type		_ZN40_INTERNAL_93851581_4_k_cu_c0b31f1a_191284cuda3std3__45__cpo4cendE,@object
	.size		_ZN40_INTERNAL_93851581_4_k_cu_c0b31f1a_191284cuda3std3__45__cpo4cendE,(_ZN40_INTERNAL_93851581_4_k_cu_c0b31f1a_191284cuda3std6ranges3__45__cpo4swapE - _ZN40_INTERNAL_93851581_4_k_cu_c0b31f1a_191284cuda3std3__45__cpo4cendE)
_ZN40_INTERNAL_93851581_4_k_cu_c0b31f1a_191284cuda3std3__45__cpo4cendE:
	.zero		1
	.type		_ZN40_INTERNAL_93851581_4_k_cu_c0b31f1a_191284cuda3std6ranges3__45__cpo4swapE,@object
	.size		_ZN40_INTERNAL_93851581_4_k_cu_c0b31f1a_191284cuda3std6ranges3__45__cpo4swapE,(.L_10 - _ZN40_INTERNAL_93851581_4_k_cu_c0b31f1a_191284cuda3std6ranges3__45__cpo4swapE)
_ZN40_INTERNAL_93851581_4_k_cu_c0b31f1a_191284cuda3std6ranges3__45__cpo4swapE:
	.zero		1
.L_10:


//--------------------- .nv.constant0._ZN7cutlass13device_kernelINS_4gemm6kernel13GemmUniversalIN4cute5tupleIJiiiiEEENS1_10collective13CollectiveMmaINS1_46MainloopSm100TmaUmmaWarpSpecializedBlockScaledILi3ELi2ELi2ENS5_IJNS4_1CILi2EEENSA_ILi4EEENSA_ILi1EEEEEEEENS5_IJNSA_ILi256EEENSA_ILi128EEESG_EEENS5_IJNS_12float_e5m2_tENS_13float_ue8m0_tEEEENS5_IJNS5_IJlSD_lEEENS4_6LayoutINS5_IJNS5_IJNS5_IJNSA_ILi32EEESC_EEEiEEESQ_NS5_IJSD_iEEEEEENS5_IJNS5_IJNS5_IJNSA_ILi16EEESC_EEEiEEENS5_IJNS5_IJNSA_ILi0EEESD_EEENSA_ILi512EEEEEENS5_IJSW_iEEEEEEEEEEESL_S13_NS4_8TiledMMAINS4_8MMA_AtomIJNS4_27SM100_MMA_MXF8F6F4_2x1SM_SSISJ_SJ_fSK_Li256ELi128ELNS4_4UMMA5MajorE0ELS18_0ELNS17_7ScaleInE0ELS19_0EEEEEENSN_INS5_IJSD_SD_SD_EEENS5_IJSW_SW_SW_EEEEENS5_IJNS4_10UnderscoreES1F_S1F_EEEEENS5_IJNS4_28SM100_TMA_2SM_LOAD_MULTICASTES1I_EEENS5_IJNS4_14ComposedLayoutINS4_7SwizzleILi3ELi4ELi3EEENS4_18smem_ptr_flag_bitsILi8EEENSN_INS5_IJNSA_ILi8EEESH_EEENS5_IJSH_SD_EEEEEEENSN_INS5_IJNS5_IJNS5_IJSP_SD_EEENS5_IJSO_SD_EEEEEESD_NS5_IJSC_SB_EEEEEENS5_IJNS5_IJNS5_IJSU_SY_EEESX_EEESW_NS5_IJSD_SY_EEEEEEEEEEEvNS4_8identityENS5_IJNS4_18SM100_TMA_2SM_LOADES1I_EEES24_vS25_EENS_8epilogue10collective18CollectiveEpilogueINS29_23Sm100TmaWarpSpecializedILi4ELi2ELi32ELb1ELb0EEEJNS5_IJSH_SH_SG_EEENS5_IJNSN_ISH_SD_EENSN_ISO_SD_EEEEENS_10bfloat16_tESM_S2I_SM_NS29_6fusion15FusionCallbacksIS2D_NS2J_17LinearCombinationIS2I_fS2I_fLNS_15FloatRoundStyleE2EEES2E_S2H_JEEENS4_5SM1004TMEM4LOAD26SM100_TMEM_LOAD_32dp32b32xENS4_13SM90_TMA_LOADENS1K_INS1L_ILi2ELi4ELi3EEENS1N_ILi16EEENSN_INS5_IJS1P_SO_EEES1V_EEEENS4_39AutoVectorizingCopyWithAssumedAlignmentILi128EEENS4_14SM90_TMA_STOREES2Y_S30_S30_EEEvvEEEEvNT_6ParamsE --------------------------
	.section	.nv.constant0._ZN7cutlass13device_kernelINS_4gemm6kernel13GemmUniversalIN4cute5tupleIJiiiiEEENS1_10collective13CollectiveMmaINS1_46MainloopSm100TmaUmmaWarpSpecializedBlockScaledILi3ELi2ELi2ENS5_IJNS4_1CILi2EEENSA_ILi4EEENSA_ILi1EEEEEEEENS5_IJNSA_ILi256EEENSA_ILi128EEESG_EEENS5_IJNS_12float_e5m2_tENS_13float_ue8m0_tEEEENS5_IJNS5_IJlSD_lEEENS4_6LayoutINS5_IJNS5_IJNS5_IJNSA_ILi32EEESC_EEEiEEESQ_NS5_IJSD_iEEEEEENS5_IJNS5_IJNS5_IJNSA_ILi16EEESC_EEEiEEENS5_IJNS5_IJNSA_ILi0EEESD_EEENSA_ILi512EEEEEENS5_IJSW_iEEEEEEEEEEESL_S13_NS4_8TiledMMAINS4_8MMA_AtomIJNS4_27SM100_MMA_MXF8F6F4_2x1SM_SSISJ_SJ_fSK_Li256ELi128ELNS4_4UMMA5MajorE0ELS18_0ELNS17_7ScaleInE0ELS19_0EEEEEENSN_INS5_IJSD_SD_SD_EEENS5_IJSW_SW_SW_EEEEENS5_IJNS4_10UnderscoreES1F_S1F_EEEEENS5_IJNS4_28SM100_TMA_2SM_LOAD_MULTICASTES1I_EEENS5_IJNS4_14ComposedLayoutINS4_7SwizzleILi3ELi4ELi3EEENS4_18smem_ptr_flag_bitsILi8EEENSN_INS5_IJNSA_ILi8EEESH_EEENS5_IJSH_SD_EEEEEEENSN_INS5_IJNS5_IJNS5_IJSP_SD_EEENS5_IJSO_SD_EEEEEESD_NS5_IJSC_SB_EEEEEENS5_IJNS5_IJNS5_IJSU_SY_EEESX_EEESW_NS5_IJSD_SY_EEEEEEEEEEEvNS4_8identityENS5_IJNS4_18SM100_TMA_2SM_LOADES1I_EEES24_vS25_EENS_8epilogue10collective18CollectiveEpilogueINS29_23Sm100TmaWarpSpecializedILi4ELi2ELi32ELb1ELb0EEEJNS5_IJSH_SH_SG_EEENS5_IJNSN_ISH_SD_EENSN_ISO_SD_EEEEENS_10bfloat16_tESM_S2I_SM_NS29_6fusion15FusionCallbacksIS2D_NS2J_17LinearCombinationIS2I_fS2I_fLNS_15FloatRoundStyleE2EEES2E_S2H_JEEENS4_5SM1004TMEM4LOAD26SM100_TMEM_LOAD_32dp32b32xENS4_13SM90_TMA_LOADENS1K_INS1L_ILi2ELi4ELi3EEENS1N_ILi16EEENSN_INS5_IJS1P_SO_EEES1V_EEEENS4_39AutoVectorizingCopyWithAssumedAlignmentILi128EEENS4_14SM90_TMA_STOREES2Y_S30_S30_EEEvvEEEEvNT_6ParamsE,"a",@progbits
	.sectionflags	@""
	.align	4
.nv.constant0._ZN7cutlass13device_kernelINS_4gemm6kernel13GemmUniversalIN4cute5tupleIJiiiiEEENS1_10collective13CollectiveMmaINS1_46MainloopSm100TmaUmmaWarpSpecializedBlockScaledILi3ELi2ELi2ENS5_IJNS4_1CILi2EEENSA_ILi4EEENSA_ILi1EEEEEEEENS5_IJNSA_ILi256EEENSA_ILi128EEESG_EEENS5_IJNS_12float_e5m2_tENS_13float_ue8m0_tEEEENS5_IJNS5_IJlSD_lEEENS4_6LayoutINS5_IJNS5_IJNS5_IJNSA_ILi32EEESC_EEEiEEESQ_NS5_IJSD_iEEEEEENS5_IJNS5_IJNS5_IJNSA_ILi16EEESC_EEEiEEENS5_IJNS5_IJNSA_ILi0EEESD_EEENSA_ILi512EEEEEENS5_IJSW_iEEEEEEEEEEESL_S13_NS4_8TiledMMAINS4_8MMA_AtomIJNS4_27SM100_MMA_MXF8F6F4_2x1SM_SSISJ_SJ_fSK_Li256ELi128ELNS4_4UMMA5MajorE0ELS18_0ELNS17_7ScaleInE0ELS19_0EEEEEENSN_INS5_IJSD_SD_SD_EEENS5_IJSW_SW_SW_EEEEENS5_IJNS4_10UnderscoreES1F_S1F_EEEEENS5_IJNS4_28SM100_TMA_2SM_LOAD_MULTICASTES1I_EEENS5_IJNS4_14ComposedLayoutINS4_7SwizzleILi3ELi4ELi3EEENS4_18smem_ptr_flag_bitsILi8EEENSN_INS5_IJNSA_ILi8EEESH_EEENS5_IJSH_SD_EEEEEEENSN_INS5_IJNS5_IJNS5_IJSP_SD_EEENS5_IJSO_SD_EEEEEESD_NS5_IJSC_SB_EEEEEENS5_IJNS5_IJNS5_IJSU_SY_EEESX_EEESW_NS5_IJSD_SY_EEEEEEEEEEEvNS4_8identityENS5_IJNS4_18SM100_TMA_2SM_LOADES1I_EEES24_vS25_EENS_8epilogue10collective18CollectiveEpilogueINS29_23Sm100TmaWarpSpecializedILi4ELi2ELi32ELb1ELb0EEEJNS5_IJSH_SH_SG_EEENS5_IJNSN_ISH_SD_EENSN_ISO_SD_EEEEENS_10bfloat16_tESM_S2I_SM_NS29_6fusion15FusionCallbacksIS2D_NS2J_17LinearCombinationIS2I_fS2I_fLNS_15FloatRoundStyleE2EEES2E_S2H_JEEENS4_5SM1004TMEM4LOAD26SM100_TMEM_LOAD_32dp32b32xENS4_13SM90_TMA_LOADENS1K_INS1L_ILi2ELi4ELi3EEENS1N_ILi16EEENSN_INS5_IJS1P_SO_EEES1V_EEEENS4_39AutoVectorizingCopyWithAssumedAlignmentILi128EEENS4_14SM90_TMA_STOREES2Y_S30_S30_EEEvvEEEEvNT_6ParamsE:
	.zero		3968


//--------------------- SYMBOLS --------------------------

	.type		.nv.reservedSmem.offset0,@object
	.size		.nv.reservedSmem.offset0,0x4
	.type		.nv.reservedSmem.cap,@object
	.size		.nv.reservedSmem.cap,0x4
	.type		__assertfail,@function
